def matmul_kernel(
    a_ptr,
    b_ptr,
    c_ptr,
    M,
    N,
    K,
    stride_am,
    stride_ak,
    stride_bk,
    stride_bn,
    stride_cm,
    stride_cn,
    BLOCK_M: tl.constexpr,
    BLOCK_N: tl.constexpr,
    BLOCK_K: tl.constexpr,
    GROUP_M: tl.constexpr,
):
    pid = tl.program_id(axis=0)
    num_pid_m = tl.cdiv(M, BLOCK_M)
    num_pid_n = tl.cdiv(N, BLOCK_N)
    num_pid_in_group = GROUP_M * num_pid_n
    group_id = pid // num_pid_in_group
    first_pid_m = group_id * GROUP_M
    group_size_m = min(num_pid_m - first_pid_m, GROUP_M)
    pid_m = first_pid_m + ((pid % num_pid_in_group) % group_size_m)
    pid_n = (pid % num_pid_in_group) // group_size_m

    offs_am = (pid_m * BLOCK_M + tl.arange(0, BLOCK_M)) % M
    offs_bn = (pid_n * BLOCK_N + tl.arange(0, BLOCK_N)) % N
    offs_k = tl.arange(0, BLOCK_K)
    a_ptrs = a_ptr + offs_am[:, None] * stride_am + offs_k[None, :] * stride_ak
    b_ptrs = b_ptr + offs_k[:, None] * stride_bk + offs_bn[None, :] * stride_bn

    acc = tl.zeros((BLOCK_M, BLOCK_N), dtype=tl.float32)
    for kk in range(0, tl.cdiv(K, BLOCK_K)):
        a = tl.load(a_ptrs, mask=offs_k[None, :] < K - kk * BLOCK_K, other=0.0)
        b = tl.load(b_ptrs, mask=offs_k[:, None] < K - kk * BLOCK_K, other=0.0)
        acc = tl.dot(a, b, acc)
        a_ptrs += BLOCK_K * stride_ak
        b_ptrs += BLOCK_K * stride_bk

    c = acc.to(c_ptr.dtype.element_ty)
    offs_cm = pid_m * BLOCK_M + tl.arange(0, BLOCK_M)
    offs_cn = pid_n * BLOCK_N + tl.arange(0, BLOCK_N)
    c_ptrs = c_ptr + offs_cm[:, None] * stride_cm + offs_cn[None, :] * stride_cn
    mask = (offs_cm[:, None] < M) & (offs_cn[None, :] < N)
    tl.store(c_ptrs, c, mask=mask)

# config = {"BLOCK_K": 32, "BLOCK_M": 128, "BLOCK_N": 256, "GROUP_M": 8, "arch": "sm_80", "dtype": "fp32", "num_ctas": 1, "num_stages": 2, "num_warps": 4}
# arch = sm_80


// ===== COMPILED SASS (sm_80) =====

	.target	sm_80

	.elftype	@"ET_EXEC"


//--------------------- .note.nv.tkinfo           --------------------------
	.section	.note.nv.tkinfo,"",@"SHT_NOTE"
	.sectionflags	@"SHF_NOTE_NV_TKINFO"
	.tkinfo
        /*0018*/ 	.word	0x00000002
        /*0030*/ 	.string	""
        /*0030*/ 	.string	"ptxas"
        /*0030*/ 	.string	"Cuda compilation tools, release 13.0, V13.0.88"
        /*0030*/ 	.string	"Build cuda_13.0.r13.0/compiler.36424714_0"
        /*0030*/ 	.string	"-v  -suppress-debug-info  -lineinfo  -arch sm_80 "



//--------------------- .note.nv.cuinfo           --------------------------
	.section	.note.nv.cuinfo,"",@"SHT_NOTE"
	.sectionflags	@"SHF_NOTE_NV_CUINFO"
        /*0018*/ 	.short	0x0002
        /*001a*/ 	.short	0x0050
        /*001c*/ 	.short	0x0082
	.zero		2


//--------------------- .nv.info                  --------------------------
	.section	.nv.info,"",@"SHT_CUDA_INFO"
	.align	4


	//----- nvinfo : EIATTR_REGCOUNT
	.align		4
        /*0000*/ 	.byte	0x04, 0x2f
        /*0002*/ 	.short	(.L_1 - .L_0)
	.align		4
.L_0:
        /*0004*/ 	.word	index@(matmul_kernel)
        /*0008*/ 	.word	0x000000ff


	//----- nvinfo : EIATTR_FRAME_SIZE
	.align		4
.L_1:
        /*000c*/ 	.byte	0x04, 0x11
        /*000e*/ 	.short	(.L_3 - .L_2)
	.align		4
.L_2:
        /*0010*/ 	.word	index@(matmul_kernel)
        /*0014*/ 	.word	0x000008b8


	//----- nvinfo : EIATTR_MIN_STACK_SIZE
	.align		4
.L_3:
        /*0018*/ 	.byte	0x04, 0x12
        /*001a*/ 	.short	(.L_5 - .L_4)
	.align		4
.L_4:
        /*001c*/ 	.word	index@(matmul_kernel)
        /*0020*/ 	.word	0x000008b8
.L_5:


//--------------------- .nv.info.matmul_kernel    --------------------------
	.section	.nv.info.matmul_kernel,"",@"SHT_CUDA_INFO"
	.sectionflags	@""
	.align	4


	//----- nvinfo : EIATTR_CUDA_API_VERSION
	.align		4
        /*0000*/ 	.byte	0x04, 0x37
        /*0002*/ 	.short	(.L_7 - .L_6)
.L_6:
        /*0004*/ 	.word	0x00000082


	//----- nvinfo : EIATTR_SW2861232_WAR
	.align		4
.L_7:
        /*0008*/ 	.byte	0x01, 0x35
	.zero		2


	//----- nvinfo : EIATTR_PARAM_CBANK
	.align		4
        /*000c*/ 	.byte	0x04, 0x0a
        /*000e*/ 	.short	(.L_9 - .L_8)
	.align		4
.L_8:
        /*0010*/ 	.word	index@(.nv.constant0.matmul_kernel)
        /*0014*/ 	.short	0x0160
        /*0016*/ 	.short	0x0050


	//----- nvinfo : EIATTR_CBANK_PARAM_SIZE
	.align		4
.L_9:
        /*0018*/ 	.byte	0x03, 0x19
        /*001a*/ 	.short	0x0050


	//----- nvinfo : EIATTR_KPARAM_INFO
	.align		4
        /*001c*/ 	.byte	0x04, 0x17
        /*001e*/ 	.short	(.L_11 - .L_10)
.L_10:
        /*0020*/ 	.word	0x00000000
        /*0024*/ 	.short	0x000d
        /*0026*/ 	.short	0x0048
        /*0028*/ 	.byte	0x00, 0xf4, 0x21, 0x00


	//----- nvinfo : EIATTR_KPARAM_INFO
	.align		4
.L_11:
        /*002c*/ 	.byte	0x04, 0x17
        /*002e*/ 	.short	(.L_13 - .L_12)
.L_12:
        /*0030*/ 	.word	0x00000000
        /*0034*/ 	.short	0x000c
        /*0036*/ 	.short	0x0040
        /*0038*/ 	.byte	0x00, 0xf4, 0x21, 0x00


	//----- nvinfo : EIATTR_KPARAM_INFO
	.align		4
.L_13:
        /*003c*/ 	.byte	0x04, 0x17
        /*003e*/ 	.short	(.L_15 - .L_14)
.L_14:
        /*0040*/ 	.word	0x00000000
        /*0044*/ 	.short	0x000b
        /*0046*/ 	.short	0x0038
        /*0048*/ 	.byte	0x00, 0xf0, 0x11, 0x00


	//----- nvinfo : EIATTR_KPARAM_INFO
	.align		4
.L_15:
        /*004c*/ 	.byte	0x04, 0x17
        /*004e*/ 	.short	(.L_17 - .L_16)
.L_16:
        /*0050*/ 	.word	0x00000000
        /*0054*/ 	.short	0x000a
        /*0056*/ 	.short	0x0034
        /*0058*/ 	.byte	0x00, 0xf0, 0x11, 0x00


	//----- nvinfo : EIATTR_KPARAM_INFO
	.align		4
.L_17:
        /*005c*/ 	.byte	0x04, 0x17
        /*005e*/ 	.short	(.L_19 - .L_18)
.L_18:
        /*0060*/ 	.word	0x00000000
        /*0064*/ 	.short	0x0009
        /*0066*/ 	.short	0x0030
        /*0068*/ 	.byte	0x00, 0xf0, 0x11, 0x00


	//----- nvinfo : EIATTR_KPARAM_INFO
	.align		4
.L_19:
        /*006c*/ 	.byte	0x04, 0x17
        /*006e*/ 	.short	(.L_21 - .L_20)
.L_20:
        /*0070*/ 	.word	0x00000000
        /*0074*/ 	.short	0x0008
        /*0076*/ 	.short	0x002c
        /*0078*/ 	.byte	0x00, 0xf0, 0x11, 0x00


	//----- nvinfo : EIATTR_KPARAM_INFO
	.align		4
.L_21:
        /*007c*/ 	.byte	0x04, 0x17
        /*007e*/ 	.short	(.L_23 - .L_22)
.L_22:
        /*0080*/ 	.word	0x00000000
        /*0084*/ 	.short	0x0007
        /*0086*/ 	.short	0x0028
        /*0088*/ 	.byte	0x00, 0xf0, 0x11, 0x00


	//----- nvinfo : EIATTR_KPARAM_INFO
	.align		4
.L_23:
        /*008c*/ 	.byte	0x04, 0x17
        /*008e*/ 	.short	(.L_25 - .L_24)
.L_24:
        /*0090*/ 	.word	0x00000000
        /*0094*/ 	.short	0x0006
        /*0096*/ 	.short	0x0024
        /*0098*/ 	.byte	0x00, 0xf0, 0x11, 0x00


	//----- nvinfo : EIATTR_KPARAM_INFO
	.align		4
.L_25:
        /*009c*/ 	.byte	0x04, 0x17
        /*009e*/ 	.short	(.L_27 - .L_26)
.L_26:
        /*00a0*/ 	.word	0x00000000
        /*00a4*/ 	.short	0x0005
        /*00a6*/ 	.short	0x0020
        /*00a8*/ 	.byte	0x00, 0xf0, 0x11, 0x00


	//----- nvinfo : EIATTR_KPARAM_INFO
	.align		4
.L_27:
        /*00ac*/ 	.byte	0x04, 0x17
        /*00ae*/ 	.short	(.L_29 - .L_28)
.L_28:
        /*00b0*/ 	.word	0x00000000
        /*00b4*/ 	.short	0x0004
        /*00b6*/ 	.short	0x001c
        /*00b8*/ 	.byte	0x00, 0xf0, 0x11, 0x00


	//----- nvinfo : EIATTR_KPARAM_INFO
	.align		4
.L_29:
        /*00bc*/ 	.byte	0x04, 0x17
        /*00be*/ 	.short	(.L_31 - .L_30)
.L_30:
        /*00c0*/ 	.word	0x00000000
        /*00c4*/ 	.short	0x0003
        /*00c6*/ 	.short	0x0018
        /*00c8*/ 	.byte	0x00, 0xf0, 0x11, 0x00


	//----- nvinfo : EIATTR_KPARAM_INFO
	.align		4
.L_31:
        /*00cc*/ 	.byte	0x04, 0x17
        /*00ce*/ 	.short	(.L_33 - .L_32)
.L_32:
        /*00d0*/ 	.word	0x00000000
        /*00d4*/ 	.short	0x0002
        /*00d6*/ 	.short	0x0010
        /*00d8*/ 	.byte	0x00, 0xf4, 0x21, 0x00


	//----- nvinfo : EIATTR_KPARAM_INFO
	.align		4
.L_33:
        /*00dc*/ 	.byte	0x04, 0x17
        /*00de*/ 	.short	(.L_35 - .L_34)
.L_34:
        /*00e0*/ 	.word	0x00000000
        /*00e4*/ 	.short	0x0001
        /*00e6*/ 	.short	0x0008
        /*00e8*/ 	.byte	0x00, 0xf4, 0x21, 0x00


	//----- nvinfo : EIATTR_KPARAM_INFO
	.align		4
.L_35:
        /*00ec*/ 	.byte	0x04, 0x17
        /*00ee*/ 	.short	(.L_37 - .L_36)
.L_36:
        /*00f0*/ 	.word	0x00000000
        /*00f4*/ 	.short	0x0000
        /*00f6*/ 	.short	0x0000
        /*00f8*/ 	.byte	0x00, 0xf4, 0x21, 0x00


	//----- nvinfo : EIATTR_MAXREG_COUNT
	.align		4
.L_37:
        /*00fc*/ 	.byte	0x03, 0x1b
        /*00fe*/ 	.short	0x00ff


	//----- nvinfo : EIATTR_NUM_BARRIERS
	.align		4
        /*0100*/ 	.byte	0x02, 0x4c
        /*0102*/ 	.byte	0x01
	.zero		1


	//----- nvinfo : EIATTR_ANNOTATIONS
	.align		4
        /*0104*/ 	.byte	0x04, 0x55
        /*0106*/ 	.short	(.L_39 - .L_38)


	//   ....[0]....
.L_38:
        /*0108*/ 	.word	0x00000001
        /*010c*/ 	.byte	0x40, 0x09, 0x00, 0x00, 0x01, 0x00, 0x00, 0x00, 0xe0, 0x0d, 0x00, 0x00, 0x01, 0x00, 0x00, 0x00
        /* <DEDUP_REMOVED lines=596> */
        /*265c*/ 	.byte	0x70, 0x27, 0x01, 0x00, 0x01, 0x00, 0x00, 0x00, 0x80, 0x27, 0x01, 0x00


	//----- nvinfo : EIATTR_MERCURY_ISA_VERSION
	.align		4
.L_39:
        /*2668*/ 	.byte	0x03, 0x5f
        /*266a*/ 	.short	0x0000


	//----- nvinfo : EIATTR_EXIT_INSTR_OFFSETS
	.align		4
        /*266c*/ 	.byte	0x04, 0x1c
        /*266e*/ 	.short	(.L_41 - .L_40)


	//   ....[0]....
.L_40:
        /*2670*/ 	.word	0x000189e0


	//   ....[1]....
        /*2674*/ 	.word	0x00018a00


	//----- nvinfo : EIATTR_REQNTID
	.align		4
.L_41:
        /*2678*/ 	.byte	0x04, 0x10
        /*267a*/ 	.short	(.L_43 - .L_42)
.L_42:
        /*267c*/ 	.word	0x00000080
        /*2680*/ 	.word	0x00000001
        /*2684*/ 	.word	0x00000001
.L_43:


//--------------------- .nv.callgraph             --------------------------
	.section	.nv.callgraph,"",@"SHT_CUDA_CALLGRAPH"
	.align	4
	.sectionentsize	8
	.align		4
        /*0000*/ 	.word	0x00000000
	.align		4
        /*0004*/ 	.word	0xffffffff
	.align		4
        /*0008*/ 	.word	0x00000000
	.align		4
        /*000c*/ 	.word	0xfffffffe
	.align		4
        /*0010*/ 	.word	0x00000000
	.align		4
        /*0014*/ 	.word	0xfffffffd
	.align		4
        /*0018*/ 	.word	0x00000000
	.align		4
        /*001c*/ 	.word	0xfffffffc


//--------------------- .nv.rel.action            --------------------------
	.section	.nv.rel.action,"",@"SHT_CUDA_RELOCINFO"
	.align	8
	.sectionentsize	8
        /*0000*/ 	.byte	0x73, 0x00, 0x00, 0x00, 0x00, 0x00, 0x00, 0x00, 0x00, 0x00, 0x00, 0x11, 0x25, 0x00, 0x05, 0x36


//--------------------- .nv.constant0.matmul_kernel --------------------------
	.section	.nv.constant0.matmul_kernel,"a",@progbits
	.sectionflags	@""
	.align	4
.nv.constant0.matmul_kernel:
	.zero		432


//--------------------- .text.matmul_kernel       --------------------------
	.section	.text.matmul_kernel,"ax",@progbits
	.sectioninfo	@"SHI_REGISTERS=255"
	.align	128
        .global         matmul_kernel
        .type           matmul_kernel,@function
        .size           matmul_kernel,(.L_x_3 - matmul_kernel)
        .other          matmul_kernel,@"STO_CUDA_ENTRY STV_DEFAULT"
matmul_kernel:
.text.matmul_kernel:
[----:B------:R-:W-:Y:S02]  /*0000*/  IMAD.MOV.U32 R1, RZ, RZ, c[0x0][0x28] ;  /* 0x00000a00ff017624 */ /* 0x000fe400078e00ff */
[----:B------:R-:W-:Y:S01]  /*0010*/  IMAD.MOV.U32 R0, RZ, RZ, c[0x0][0x17c] ;  /* 0x00005f00ff007624 */ /* 0x000fe200078e00ff */
[----:B------:R-:W1:Y:S01]  /*0020*/  S2R R5, SR_CTAID.X ;  /* 0x0000000000057919 */ /* 0x000e620000002500 */
[----:B------:R-:W-:Y:S01]  /*0030*/  IABS R15, c[0x0][0x178] ;  /* 0x00005e00000f7a13 */ /* 0x000fe20000000000 */
[----:B------:R-:W-:Y:S01]  /*0040*/  ULDC.64 UR4, c[0x0][0x118] ;  /* 0x0000460000047ab9 */ /* 0x000fe20000000a00 */
[----:B------:R-:W-:Y:S01]  /*0050*/  IADD3 R1, R1, -0x8b8, RZ ;  /* 0xfffff74801017810 */ /* 0x000fe20007ffe0ff */
[----:B------:R-:W2:Y:S01]  /*0060*/  S2R R79, SR_TID.X ;  /* 0x00000000004f7919 */ /* 0x000ea20000002100 */
[----:B------:R-:W-:Y:S01]  /*0070*/  IADD3 R0, R0, 0xff, RZ ;  /* 0x000000ff00007810 */ /* 0x000fe20007ffe0ff */
[----:B------:R-:W-:Y:S01]  /*0080*/  CS2R R116, SRZ ;  /* 0x0000000000747805 */ /* 0x000fe2000001ff00 */
[----:B------:R-:W-:Y:S01]  /*0090*/  CS2R R118, SRZ ;  /* 0x0000000000767805 */ /* 0x000fe2000001ff00 */
[----:B------:R-:W-:Y:S01]  /*00a0*/  CS2R R120, SRZ ;  /* 0x0000000000787805 */ /* 0x000fe2000001ff00 */
[----:B------:R-:W-:Y:S01]  /*00b0*/  SHF.R.S32.HI R3, RZ, 0x1f, R0 ;  /* 0x0000001fff037819 */ /* 0x000fe20000011400 */
[----:B------:R-:W-:Y:S01]  /*00c0*/  CS2R R122, SRZ ;  /* 0x00000000007a7805 */ /* 0x000fe2000001ff00 */
[----:B------:R-:W-:Y:S01]  /*00d0*/  CS2R R124, SRZ ;  /* 0x00000000007c7805 */ /* 0x000fe2000001ff00 */
[----:B------:R-:W-:Y:S01]  /*00e0*/  CS2R R126, SRZ ;  /* 0x00000000007e7805 */ /* 0x000fe2000001ff00 */
[----:B------:R-:W-:Y:S01]  /*00f0*/  LEA.HI R3, R3, R0, RZ, 0x8 ;  /* 0x0000000003037211 */ /* 0x000fe200078f40ff */
[----:B------:R-:W-:Y:S01]  /*0100*/  CS2R R128, SRZ ;  /* 0x0000000000807805 */ /* 0x000fe2000001ff00 */
[----:B------:R-:W-:Y:S01]  /*0110*/  CS2R R130, SRZ ;  /* 0x0000000000827805 */ /* 0x000fe2000001ff00 */
[----:B------:R-:W-:Y:S01]  /*0120*/  CS2R R132, SRZ ;  /* 0x0000000000847805 */ /* 0x000fe2000001ff00 */
[----:B------:R-:W-:Y:S01]  /*0130*/  SHF.R.S32.HI R3, RZ, 0x8, R3 ;  /* 0x00000008ff037819 */ /* 0x000fe20000011403 */
[----:B------:R-:W-:Y:S01]  /*0140*/  CS2R R134, SRZ ;  /* 0x0000000000867805 */ /* 0x000fe2000001ff00 */
[----:B------:R-:W-:Y:S01]  /*0150*/  CS2R R136, SRZ ;  /* 0x0000000000887805 */ /* 0x000fe2000001ff00 */
[----:B------:R-:W-:Y:S01]  /*0160*/  CS2R R138, SRZ ;  /* 0x00000000008a7805 */ /* 0x000fe2000001ff00 */
[----:B------:R-:W-:Y:S01]  /*0170*/  CS2R R140, SRZ ;  /* 0x00000000008c7805 */ /* 0x000fe2000001ff00 */
[----:B------:R-:W-:Y:S01]  /*0180*/  IMAD.SHL.U32 R4, R3, 0x8, RZ ;  /* 0x0000000803047824 */ /* 0x000fe200078e00ff */
[----:B------:R-:W-:Y:S01]  /*0190*/  CS2R R142, SRZ ;  /* 0x00000000008e7805 */ /* 0x000fe2000001ff00 */
[----:B-1----:R-:W-:Y:S01]  /*01a0*/  IABS R8, R5 ;  /* 0x0000000500087213 */ /* 0x002fe20000000000 */
[----:B------:R-:W-:Y:S01]  /*01b0*/  CS2R R144, SRZ ;  /* 0x0000000000907805 */ /* 0x000fe2000001ff00 */
[----:B------:R-:W-:Y:S01]  /*01c0*/  CS2R R146, SRZ ;  /* 0x0000000000927805 */ /* 0x000fe2000001ff00 */
[-C--:B------:R-:W-:Y:S01]  /*01d0*/  IABS R7, R4.reuse ;  /* 0x0000000400077213 */ /* 0x080fe20000000000 */
[----:B------:R-:W-:Y:S01]  /*01e0*/  CS2R R148, SRZ ;  /* 0x0000000000947805 */ /* 0x000fe2000001ff00 */
[----:B------:R-:W-:Y:S01]  /*01f0*/  IABS R10, R4 ;  /* 0x00000004000a7213 */ /* 0x000fe20000000000 */
[----:B------:R-:W-:Y:S01]  /*0200*/  CS2R R150, SRZ ;  /* 0x0000000000967805 */ /* 0x000fe2000001ff00 */
[----:B------:R-:W1:Y:S01]  /*0210*/  I2F.RP R0, R7 ;  /* 0x0000000700007306 */ /* 0x000e620000209400 */
[----:B--2---:R-:W-:Y:S01]  /*0220*/  LOP3.LUT R18, R79, 0x7f, RZ, 0xc0, !PT ;  /* 0x0000007f4f127812 */ /* 0x004fe200078ec0ff */
[----:B------:R-:W-:Y:S01]  /*0230*/  CS2R R152, SRZ ;  /* 0x0000000000987805 */ /* 0x000fe2000001ff00 */
[----:B------:R-:W-:Y:S01]  /*0240*/  CS2R R154, SRZ ;  /* 0x00000000009a7805 */ /* 0x000fe2000001ff00 */
[----:B------:R-:W-:Y:S01]  /*0250*/  CS2R R156, SRZ ;  /* 0x00000000009c7805 */ /* 0x000fe2000001ff00 */
[----:B------:R-:W-:Y:S01]  /*0260*/  CS2R R158, SRZ ;  /* 0x00000000009e7805 */ /* 0x000fe2000001ff00 */
[----:B------:R-:W-:Y:S01]  /*0270*/  IMAD.SHL.U32 R21, R18, 0x4, RZ ;  /* 0x0000000412157824 */ /* 0x000fe200078e00ff */
[----:B------:R-:W-:Y:S01]  /*0280*/  CS2R R160, SRZ ;  /* 0x0000000000a07805 */ /* 0x000fe2000001ff00 */
[----:B------:R-:W-:Y:S01]  /*0290*/  CS2R R162, SRZ ;  /* 0x0000000000a27805 */ /* 0x000fe2000001ff00 */
[----:B------:R-:W-:Y:S01]  /*02a0*/  CS2R R164, SRZ ;  /* 0x0000000000a47805 */ /* 0x000fe2000001ff00 */
[----:B------:R-:W-:Y:S01]  /*02b0*/  CS2R R166, SRZ ;  /* 0x0000000000a67805 */ /* 0x000fe2000001ff00 */
[----:B------:R-:W-:Y:S01]  /*02c0*/  LOP3.LUT R106, R21, 0x60, RZ, 0x3c, !PT ;  /* 0x00000060156a7812 */ /* 0x000fe200078e3cff */
[----:B------:R-:W-:Y:S01]  /*02d0*/  CS2R R168, SRZ ;  /* 0x0000000000a87805 */ /* 0x000fe2000001ff00 */
[----:B------:R-:W-:Y:S01]  /*02e0*/  CS2R R170, SRZ ;  /* 0x0000000000aa7805 */ /* 0x000fe2000001ff00 */
[----:B------:R-:W-:Y:S01]  /*02f0*/  CS2R R172, SRZ ;  /* 0x0000000000ac7805 */ /* 0x000fe2000001ff00 */
[----:B------:R-:W-:Y:S01]  /*0300*/  CS2R R174, SRZ ;  /* 0x0000000000ae7805 */ /* 0x000fe2000001ff00 */
[----:B-1----:R-:W1:Y:S01]  /*0310*/  MUFU.RCP R0, R0 ;  /* 0x0000000000007308 */ /* 0x002e620000001000 */
[----:B------:R-:W-:Y:S01]  /*0320*/  CS2R R176, SRZ ;  /* 0x0000000000b07805 */ /* 0x000fe2000001ff00 */
        /* <DEDUP_REMOVED lines=11> */
[----:B-1----:R-:W-:Y:S01]  /*03e0*/  IADD3 R2, R0, 0xffffffe, RZ ;  /* 0x0ffffffe00027810 */ /* 0x002fe20007ffe0ff */
[----:B------:R-:W-:-:S03]  /*03f0*/  IMAD.MOV R0, RZ, RZ, -R10 ;  /* 0x000000ffff007224 */ /* 0x000fc600078e0a0a */
[----:B------:R1:W2:Y:S02]  /*0400*/  F2I.FTZ.U32.TRUNC.NTZ R3, R2 ;  /* 0x0000000200037305 */ /* 0x0002a4000021f000 */
[----:B-1----:R-:W-:Y:S02]  /*0410*/  IMAD.MOV.U32 R2, RZ, RZ, RZ ;  /* 0x000000ffff027224 */ /* 0x002fe400078e00ff */
[----:B--2---:R-:W-:-:S04]  /*0420*/  IMAD.MOV R6, RZ, RZ, -R3 ;  /* 0x000000ffff067224 */ /* 0x004fc800078e0a03 */
[----:B------:R-:W-:Y:S02]  /*0430*/  IMAD R9, R6, R7, RZ ;  /* 0x0000000706097224 */ /* 0x000fe400078e02ff */
[----:B------:R-:W-:Y:S02]  /*0440*/  IMAD.MOV.U32 R6, RZ, RZ, R8 ;  /* 0x000000ffff067224 */ /* 0x000fe400078e0008 */
[----:B------:R-:W-:-:S06]  /*0450*/  IMAD.HI.U32 R3, R3, R9, R2 ;  /* 0x0000000903037227 */ /* 0x000fcc00078e0002 */
[----:B------:R-:W-:-:S04]  /*0460*/  IMAD.HI.U32 R3, R3, R6, RZ ;  /* 0x0000000603037227 */ /* 0x000fc800078e00ff */
[----:B------:R-:W-:-:S05]  /*0470*/  IMAD R0, R3, R0, R6 ;  /* 0x0000000003007224 */ /* 0x000fca00078e0206 */
[----:B------:R-:W-:-:S13]  /*0480*/  ISETP.GT.U32.AND P1, PT, R7, R0, PT ;  /* 0x000000000700720c */ /* 0x000fda0003f24070 */
[----:B------:R-:W-:Y:S01]  /*0490*/  @!P1 IMAD.IADD R0, R0, 0x1, -R7 ;  /* 0x0000000100009824 */ /* 0x000fe200078e0a07 */
[----:B------:R-:W-:Y:S02]  /*04a0*/  @!P1 IADD3 R3, R3, 0x1, RZ ;  /* 0x0000000103039810 */ /* 0x000fe40007ffe0ff */
[----:B------:R-:W-:Y:S02]  /*04b0*/  ISETP.NE.AND P1, PT, R4, RZ, PT ;  /* 0x000000ff0400720c */ /* 0x000fe40003f25270 */
[----:B------:R-:W-:Y:S02]  /*04c0*/  ISETP.GE.U32.AND P0, PT, R0, R7, PT ;  /* 0x000000070000720c */ /* 0x000fe40003f06070 */
[----:B------:R-:W-:-:S04]  /*04d0*/  LOP3.LUT R0, R5, R4, RZ, 0x3c, !PT ;  /* 0x0000000405007212 */ /* 0x000fc800078e3cff */
[----:B------:R-:W-:Y:S01]  /*04e0*/  ISETP.GE.AND P2, PT, R0, RZ, PT ;  /* 0x000000ff0000720c */ /* 0x000fe20003f46270 */
[----:B------:R-:W-:-:S05]  /*04f0*/  IMAD.MOV.U32 R0, RZ, RZ, c[0x0][0x178] ;  /* 0x00005e00ff007624 */ /* 0x000fca00078e00ff */
[----:B------:R-:W-:Y:S02]  /*0500*/  IADD3 R0, R0, 0x7f, RZ ;  /* 0x0000007f00007810 */ /* 0x000fe40007ffe0ff */
[----:B------:R-:W-:-:S05]  /*0510*/  @P0 IADD3 R3, R3, 0x1, RZ ;  /* 0x0000000103030810 */ /* 0x000fca0007ffe0ff */
[----:B------:R-:W-:Y:S01]  /*0520*/  IMAD.MOV.U32 R2, RZ, RZ, R3 ;  /* 0x000000ffff027224 */ /* 0x000fe200078e0003 */
[----:B------:R-:W-:-:S03]  /*0530*/  SHF.R.S32.HI R3, RZ, 0x1f, R0 ;  /* 0x0000001fff037819 */ /* 0x000fc60000011400 */
[----:B------:R-:W-:Y:S01]  /*0540*/  @!P2 IMAD.MOV R2, RZ, RZ, -R2 ;  /* 0x000000ffff02a224 */ /* 0x000fe200078e0a02 */
[----:B------:R-:W-:Y:S02]  /*0550*/  @!P1 LOP3.LUT R2, RZ, R4, RZ, 0x33, !PT ;  /* 0x00000004ff029212 */ /* 0x000fe400078e33ff */
[----:B------:R-:W-:-:S03]  /*0560*/  LEA.HI R3, R3, R0, RZ, 0x7 ;  /* 0x0000000003037211 */ /* 0x000fc600078f38ff */
[----:B------:R-:W-:Y:S02]  /*0570*/  IMAD.SHL.U32 R6, R2, 0x8, RZ ;  /* 0x0000000802067824 */ /* 0x000fe400078e00ff */
[----:B------:R-:W-:-:S03]  /*0580*/  IMAD.MOV R2, RZ, RZ, -R2 ;  /* 0x000000ffff027224 */ /* 0x000fc600078e0a02 */
[----:B------:R-:W-:Y:S01]  /*0590*/  LEA.HI.SX32 R3, R3, -R6, 0x19 ;  /* 0x8000000603037211 */ /* 0x000fe200078fcaff */
[----:B------:R-:W-:-:S03]  /*05a0*/  IMAD R8, R4, R2, R5 ;  /* 0x0000000204087224 */ /* 0x000fc600078e0205 */
[----:B------:R-:W-:-:S04]  /*05b0*/  IMNMX R11, R3, 0x8, PT ;  /* 0x00000008030b7817 */ /* 0x000fc80003800200 */
[-C--:B------:R-:W-:Y:S02]  /*05c0*/  IABS R7, R11.reuse ;  /* 0x0000000b00077213 */ /* 0x080fe40000000000 */
[----:B------:R-:W-:Y:S02]  /*05d0*/  IABS R4, R11 ;  /* 0x0000000b00047213 */ /* 0x000fe40000000000 */
[----:B------:R-:W1:Y:S08]  /*05e0*/  I2F.RP R0, R7 ;  /* 0x0000000700007306 */ /* 0x000e700000209400 */
[----:B-1----:R-:W1:Y:S02]  /*05f0*/  MUFU.RCP R0, R0 ;  /* 0x0000000000007308 */ /* 0x002e640000001000 */
[----:B-1----:R-:W-:Y:S01]  /*0600*/  IADD3 R3, R0, 0xffffffe, RZ ;  /* 0x0ffffffe00037810 */ /* 0x002fe20007ffe0ff */
[----:B------:R-:W-:-:S05]  /*0610*/  IMAD.MOV R0, RZ, RZ, -R4 ;  /* 0x000000ffff007224 */ /* 0x000fca00078e0a04 */
[----:B------:R-:W1:Y:S08]  /*0620*/  I2F.RP R4, R15 ;  /* 0x0000000f00047306 */ /* 0x000e700000209400 */
[----:B------:R-:W2:Y:S08]  /*0630*/  F2I.FTZ.U32.TRUNC.NTZ R3, R3 ;  /* 0x0000000300037305 */ /* 0x000eb0000021f000 */
[----:B-1----:R-:W1:Y:S01]  /*0640*/  MUFU.RCP R4, R4 ;  /* 0x0000000400047308 */ /* 0x002e620000001000 */
[----:B--2---:R-:W-:-:S04]  /*0650*/  IMAD.MOV R9, RZ, RZ, -R3 ;  /* 0x000000ffff097224 */ /* 0x004fc800078e0a03 */
[----:B------:R-:W-:Y:S01]  /*0660*/  IMAD.MOV.U32 R2, RZ, RZ, R9 ;  /* 0x000000ffff027224 */ /* 0x000fe200078e0009 */
[----:B------:R-:W-:-:S03]  /*0670*/  IABS R9, R8 ;  /* 0x0000000800097213 */ /* 0x000fc60000000000 */
[----:B------:R-:W-:Y:S02]  /*0680*/  IMAD R5, R2, R7, RZ ;  /* 0x0000000702057224 */ /* 0x000fe400078e02ff */
[----:B------:R-:W-:-:S04]  /*0690*/  IMAD.MOV.U32 R2, RZ, RZ, RZ ;  /* 0x000000ffff027224 */ /* 0x000fc800078e00ff */
[----:B------:R-:W-:Y:S01]  /*06a0*/  IMAD.HI.U32 R2, R3, R5, R2 ;  /* 0x0000000503027227 */ /* 0x000fe200078e0002 */
[----:B-1----:R-:W-:-:S05]  /*06b0*/  IADD3 R3, R4, 0xffffffe, RZ ;  /* 0x0ffffffe04037810 */ /* 0x002fca0007ffe0ff */
[----:B------:R-:W-:Y:S01]  /*06c0*/  IMAD.HI.U32 R2, R2, R9, RZ ;  /* 0x0000000902027227 */ /* 0x000fe200078e00ff */
[----:B------:R-:W1:Y:S03]  /*06d0*/  F2I.FTZ.U32.TRUNC.NTZ R3, R3 ;  /* 0x0000000300037305 */ /* 0x000e66000021f000 */
[----:B------:R-:W-:-:S05]  /*06e0*/  IMAD R0, R2, R0, R9 ;  /* 0x0000000002007224 */ /* 0x000fca00078e0209 */
[----:B------:R-:W-:Y:S01]  /*06f0*/  ISETP.GT.U32.AND P1, PT, R7, R0, PT ;  /* 0x000000000700720c */ /* 0x000fe20003f24070 */
[----:B-1----:R-:W-:-:S04]  /*0700*/  IMAD.MOV R4, RZ, RZ, -R3 ;  /* 0x000000ffff047224 */ /* 0x002fc800078e0a03 */
[----:B------:R-:W-:-:S08]  /*0710*/  IMAD R5, R4, R15, RZ ;  /* 0x0000000f04057224 */ /* 0x000fd000078e02ff */
[----:B------:R-:W-:Y:S01]  /*0720*/  @!P1 IADD3 R2, R2, 0x1, RZ ;  /* 0x0000000102029810 */ /* 0x000fe20007ffe0ff */
[----:B------:R-:W-:Y:S01]  /*0730*/  @!P1 IMAD.IADD R0, R0, 0x1, -R7 ;  /* 0x0000000100009824 */ /* 0x000fe200078e0a07 */
[----:B------:R-:W-:-:S04]  /*0740*/  ISETP.NE.AND P1, PT, R11, RZ, PT ;  /* 0x000000ff0b00720c */ /* 0x000fc80003f25270 */
[----:B------:R-:W-:Y:S02]  /*0750*/  ISETP.GE.U32.AND P0, PT, R0, R7, PT ;  /* 0x000000070000720c */ /* 0x000fe40003f06070 */
[----:B------:R-:W-:-:S04]  /*0760*/  LOP3.LUT R0, R8, R11, RZ, 0x3c, !PT ;  /* 0x0000000b08007212 */ /* 0x000fc800078e3cff */
[----:B------:R-:W-:Y:S01]  /*0770*/  ISETP.GE.AND P2, PT, R0, RZ, PT ;  /* 0x000000ff0000720c */ /* 0x000fe20003f46270 */
[----:B------:R-:W-:-:S05]  /*0780*/  IMAD.MOV.U32 R0, RZ, RZ, c[0x0][0x180] ;  /* 0x00006000ff007624 */ /* 0x000fca00078e00ff */
[----:B------:R-:W-:Y:S02]  /*0790*/  IADD3 R4, R0, -0x1d, RZ ;  /* 0xffffffe300047810 */ /* 0x000fe40007ffe0ff */
[----:B------:R-:W-:Y:S02]  /*07a0*/  @P0 IADD3 R2, R2, 0x1, RZ ;  /* 0x0000000102020810 */ /* 0x000fe40007ffe0ff */
[----:B------:R-:W-:Y:S02]  /*07b0*/  ISETP.GE.U32.AND P3, PT, R4, 0x7fffffc4, PT ;  /* 0x7fffffc40400780c */ /* 0x000fe40003f66070 */
[----:B------:R-:W-:Y:S01]  /*07c0*/  IADD3 R4, R0, -0x1c, RZ ;  /* 0xffffffe400047810 */ /* 0x000fe20007ffe0ff */
[----:B------:R-:W-:Y:S01]  /*07d0*/  IMAD.MOV.U32 R252, RZ, RZ, R2 ;  /* 0x000000fffffc7224 */ /* 0x000fe200078e0002 */
[----:B------:R-:W-:Y:S02]  /*07e0*/  SEL R14, RZ, 0x7fff8, P3 ;  /* 0x0007fff8ff0e7807 */ /* 0x000fe40001800000 */
[----:B------:R-:W-:Y:S01]  /*07f0*/  ISETP.GE.U32.AND P6, PT, R4, 0x7fffffc5, PT ;  /* 0x7fffffc50400780c */ /* 0x000fe20003fc6070 */
[----:B------:R-:W-:Y:S01]  /*0800*/  @!P2 IMAD.MOV R252, RZ, RZ, -R252 ;  /* 0x000000fffffca224 */ /* 0x000fe200078e0afc */
[----:B------:R-:W-:-:S02]  /*0810*/  @!P1 LOP3.LUT R252, RZ, R11, RZ, 0x33, !PT ;  /* 0x0000000bfffc9212 */ /* 0x000fc400078e33ff */
[C---:B------:R-:W-:Y:S02]  /*0820*/  IADD3 R4, R0.reuse, -0x19, RZ ;  /* 0xffffffe700047810 */ /* 0x040fe40007ffe0ff */
[----:B------:R-:W-:Y:S01]  /*0830*/  IADD3 R19, R0, -0x20, RZ ;  /* 0xffffffe000137810 */ /* 0x000fe20007ffe0ff */
[----:B------:R-:W-:Y:S01]  /*0840*/  IMAD.MOV R2, RZ, RZ, -R252 ;  /* 0x000000ffff027224 */ /* 0x000fe200078e0afc */
[----:B------:R-:W-:Y:S01]  /*0850*/  ISETP.GE.U32.AND P0, PT, R4, 0x7fffffc8, PT ;  /* 0x7fffffc80400780c */ /* 0x000fe20003f06070 */
[----:B------:R-:W-:Y:S01]  /*0860*/  IMAD.SHL.U32 R252, R252, 0x100, RZ ;  /* 0x00000100fcfc7824 */ /* 0x000fe200078e00ff */
[----:B------:R-:W-:Y:S01]  /*0870*/  IADD3 R4, R0, -0x15, RZ ;  /* 0xffffffeb00047810 */ /* 0x000fe20007ffe0ff */
[----:B------:R-:W-:Y:S01]  /*0880*/  IMAD R2, R11, R2, R8 ;  /* 0x000000020b027224 */ /* 0x000fe200078e0208 */
[----:B------:R-:W-:Y:S02]  /*0890*/  SEL R10, RZ, 0x7fff8, P0 ;  /* 0x0007fff8ff0a7807 */ /* 0x000fe40000000000 */
[----:B------:R-:W-:Y:S01]  /*08a0*/  SEL R11, RZ, 0x1, P6 ;  /* 0x00000001ff0b7807 */ /* 0x000fe20003000000 */
[----:B------:R-:W-:Y:S01]  /*08b0*/  IMAD.IADD R2, R6, 0x1, R2 ;  /* 0x0000000106027824 */ /* 0x000fe200078e0202 */
[----:B------:R-:W-:-:S03]  /*08c0*/  IADD3 R6, R0, -0x1f, RZ ;  /* 0xffffffe100067810 */ /* 0x000fc60007ffe0ff */
[----:B------:R-:W-:Y:S01]  /*08d0*/  IMAD R17, R2, 0x80, R18 ;  /* 0x0000008002117824 */ /* 0x000fe200078e0212 */
[----:B------:R-:W-:Y:S01]  /*08e0*/  ISETP.GE.U32.AND P4, PT, R6, 0x7fffffc2, PT ;  /* 0x7fffffc20600780c */ /* 0x000fe20003f86070 */
[----:B------:R-:W-:Y:S01]  /*08f0*/  IMAD.MOV.U32 R2, RZ, RZ, RZ ;  /* 0x000000ffff027224 */ /* 0x000fe200078e00ff */
[C---:B------:R-:W-:Y:S02]  /*0900*/  IADD3 R6, R0.reuse, -0x1b, RZ ;  /* 0xffffffe500067810 */ /* 0x040fe40007ffe0ff */
[----:B------:R-:W-:Y:S01]  /*0910*/  SEL R16, RZ, 0x1fffe, P4 ;  /* 0x0001fffeff107807 */ /* 0x000fe20002000000 */
[----:B------:R-:W-:Y:S01]  /*0920*/  IMAD.HI.U32 R2, R3, R5, R2 ;  /* 0x0000000503027227 */ /* 0x000fe200078e0002 */
[----:B------:R-:W-:Y:S01]  /*0930*/  IABS R3, R17 ;  /* 0x0000001100037213 */ /* 0x000fe20000000000 */
[----:B------:R1:W-:Y:S01]  /*0940*/  STL [R1+0x4f0], R17 ;  /* 0x0004f01101007387 */ /* 0x0003e20000100800 */
[----:B------:R-:W-:Y:S02]  /*0950*/  IADD3 R5, R0, -0x1e, RZ ;  /* 0xffffffe200057810 */ /* 0x000fe40007ffe0ff */
[----:B------:R-:W-:Y:S01]  /*0960*/  ISETP.GE.U32.AND P2, PT, R6, 0x7fffffc6, PT ;  /* 0x7fffffc60600780c */ /* 0x000fe20003f46070 */
[----:B------:R-:W-:Y:S01]  /*0970*/  IMAD.HI.U32 R2, R2, R3, RZ ;  /* 0x0000000302027227 */ /* 0x000fe200078e00ff */
[----:B------:R-:W-:-:S02]  /*0980*/  ISETP.GE.U32.AND P5, PT, R5, 0x7fffffc3, PT ;  /* 0x7fffffc30500780c */ /* 0x000fc40003fa6070 */
[----:B------:R-:W-:Y:S01]  /*0990*/  SEL R12, RZ, 0x1fffe, P2 ;  /* 0x0001fffeff0c7807 */ /* 0x000fe20001000000 */
[----:B------:R-:W-:Y:S01]  /*09a0*/  IMAD.MOV R2, RZ, RZ, -R2 ;  /* 0x000000ffff027224 */ /* 0x000fe200078e0a02 */
[----:B------:R-:W-:Y:S02]  /*09b0*/  SEL R13, RZ, 0x4, P5 ;  /* 0x00000004ff0d7807 */ /* 0x000fe40002800000 */
[----:B------:R-:W-:Y:S01]  /*09c0*/  ISETP.GE.U32.AND P2, PT, R4, 0x7fffffcc, PT ;  /* 0x7fffffcc0400780c */ /* 0x000fe20003f46070 */
[----:B------:R-:W-:Y:S01]  /*09d0*/  IMAD R2, R15, R2, R3 ;  /* 0x000000020f027224 */ /* 0x000fe200078e0203 */
[C---:B------:R-:W-:Y:S01]  /*09e0*/  IADD3 R3, R0.reuse, -0x18, RZ ;  /* 0xffffffe800037810 */ /* 0x040fe20007ffe0ff */
[----:B------:R-:W-:Y:S01]  /*09f0*/  IMAD.IADD R11, R11, 0x1, R12 ;  /* 0x000000010b0b7824 */ /* 0x000fe200078e020c */
[----:B------:R-:W-:Y:S02]  /*0a00*/  IADD3 R4, R0, -0x13, RZ ;  /* 0xffffffed00047810 */ /* 0x000fe40007ffe0ff */
[----:B------:R-:W-:-:S02]  /*0a10*/  ISETP.GT.U32.AND P5, PT, R15, R2, PT ;  /* 0x000000020f00720c */ /* 0x000fc40003fa4070 */
[----:B------:R-:W-:Y:S02]  /*0a20*/  ISETP.GE.U32.AND P3, PT, R3, 0x7fffffc9, PT ;  /* 0x7fffffc90300780c */ /* 0x000fe40003f66070 */
[C---:B------:R-:W-:Y:S02]  /*0a30*/  IADD3 R5, R0.reuse, -0x1a, RZ ;  /* 0xffffffe600057810 */ /* 0x040fe40007ffe0ff */
[----:B------:R-:W-:Y:S02]  /*0a40*/  IADD3 R3, R0, -0x16, RZ ;  /* 0xffffffea00037810 */ /* 0x000fe40007ffe0ff */
[----:B------:R-:W-:Y:S02]  /*0a50*/  ISETP.GE.U32.AND P0, PT, R4, 0x7fffffce, PT ;  /* 0x7fffffce0400780c */ /* 0x000fe40003f06070 */
[----:B------:R-:W-:Y:S02]  /*0a60*/  IADD3 R6, R0, -0x17, RZ ;  /* 0xffffffe900067810 */ /* 0x000fe40007ffe0ff */
[----:B------:R-:W-:Y:S01]  /*0a70*/  ISETP.GE.U32.AND P1, PT, R5, 0x7fffffc7, PT ;  /* 0x7fffffc70500780c */ /* 0x000fe20003f26070 */
[----:B------:R-:W-:Y:S01]  /*0a80*/  @!P5 IMAD.IADD R2, R2, 0x1, -R15 ;  /* 0x000000010202d824 */ /* 0x000fe200078e0a0f */
[----:B------:R-:W-:-:S02]  /*0a90*/  ISETP.GE.U32.AND P6, PT, R3, 0x7fffffcb, PT ;  /* 0x7fffffcb0300780c */ /* 0x000fc40003fc6070 */
[C---:B------:R-:W-:Y:S02]  /*0aa0*/  IADD3 R4, R0.reuse, -0x5, RZ ;  /* 0xfffffffb00047810 */ /* 0x040fe40007ffe0ff */
[----:B------:R-:W-:Y:S02]  /*0ab0*/  ISETP.GT.U32.AND P5, PT, R15, R2, PT ;  /* 0x000000020f00720c */ /* 0x000fe40003fa4070 */
[----:B------:R-:W-:Y:S02]  /*0ac0*/  IADD3 R3, R0, -0x14, RZ ;  /* 0xffffffec00037810 */ /* 0x000fe40007ffe0ff */
[----:B------:R-:W-:Y:S02]  /*0ad0*/  SEL R7, RZ, 0x1, P3 ;  /* 0x00000001ff077807 */ /* 0x000fe40001800000 */
[----:B------:R-:W-:Y:S02]  /*0ae0*/  ISETP.GE.U32.AND P4, PT, R6, 0x7fffffca, PT ;  /* 0x7fffffca0600780c */ /* 0x000fe40003f86070 */
[----:B------:R-:W-:-:S02]  /*0af0*/  SEL R9, RZ, 0x4, P1 ;  /* 0x00000004ff097807 */ /* 0x000fc40000800000 */
[----:B------:R-:W-:Y:S02]  /*0b00*/  ISETP.GE.U32.AND P3, PT, R4, 0x7fffffdc, PT ;  /* 0x7fffffdc0400780c */ /* 0x000fe40003f66070 */
[----:B------:R-:W-:Y:S01]  /*0b10*/  ISETP.GE.U32.AND P1, PT, R3, 0x7fffffcd, PT ;  /* 0x7fffffcd0300780c */ /* 0x000fe20003f26070 */
[----:B------:R-:W-:Y:S01]  /*0b20*/  @!P5 IMAD.IADD R2, R2, 0x1, -R15 ;  /* 0x000000010202d824 */ /* 0x000fe200078e0a0f */
[----:B------:R-:W-:Y:S02]  /*0b30*/  SEL R4, RZ, 0x1fffe, P0 ;  /* 0x0001fffeff047807 */ /* 0x000fe40000000000 */
[----:B------:R-:W-:Y:S02]  /*0b40*/  IADD3 R3, R0, -0x1, RZ ;  /* 0xffffffff00037810 */ /* 0x000fe40007ffe0ff */
[----:B------:R-:W-:Y:S02]  /*0b50*/  ISETP.GE.U32.AND P0, PT, R19, 0x7fffffc1, PT ;  /* 0x7fffffc11300780c */ /* 0x000fe40003f06070 */
[----:B------:R-:W-:-:S02]  /*0b60*/  SEL R8, RZ, 0x1fffe, P4 ;  /* 0x0001fffeff087807 */ /* 0x000fc40002000000 */
[----:B------:R-:W-:Y:S02]  /*0b70*/  SEL R5, RZ, 0x4, P6 ;  /* 0x00000004ff057807 */ /* 0x000fe40003000000 */
[----:B------:R-:W-:Y:S01]  /*0b80*/  ISETP.GE.AND P6, PT, R17, RZ, PT ;  /* 0x000000ff1100720c */ /* 0x000fe20003fc6270 */
[----:B------:R-:W-:Y:S01]  /*0b90*/  IMAD.IADD R7, R7, 0x1, R8 ;  /* 0x0000000107077824 */ /* 0x000fe200078e0208 */
[----:B------:R-:W-:Y:S02]  /*0ba0*/  ISETP.GE.U32.AND P4, PT, R3, 0x7fffffe0, PT ;  /* 0x7fffffe00300780c */ /* 0x000fe40003f86070 */
[----:B------:R-:W-:Y:S02]  /*0bb0*/  SEL R15, RZ, 0x1, P0 ;  /* 0x00000001ff0f7807 */ /* 0x000fe40000000000 */
[C---:B------:R-:W-:Y:S02]  /*0bc0*/  IADD3 R3, R0.reuse, -0x9, RZ ;  /* 0xfffffff700037810 */ /* 0x040fe40007ffe0ff */
[----:B------:R-:W-:Y:S01]  /*0bd0*/  ISETP.NE.AND P5, PT, RZ, c[0x0][0x178], PT ;  /* 0x00005e00ff007a0c */ /* 0x000fe20003fa5270 */
[----:B------:R-:W-:Y:S01]  /*0be0*/  IMAD.IADD R15, R15, 0x1, R16 ;  /* 0x000000010f0f7824 */ /* 0x000fe200078e0210 */
[----:B-1----:R-:W-:-:S02]  /*0bf0*/  IADD3 R17, R0, -0x12, RZ ;  /* 0xffffffee00117810 */ /* 0x002fc40007ffe0ff */
[----:B------:R-:W-:Y:S02]  /*0c00*/  SEL R6, RZ, 0x7fff8, P2 ;  /* 0x0007fff8ff067807 */ /* 0x000fe40001000000 */
[----:B------:R-:W-:Y:S02]  /*0c10*/  ISETP.GE.U32.AND P2, PT, R3, 0x7fffffd8, PT ;  /* 0x7fffffd80300780c */ /* 0x000fe40003f46070 */
[----:B------:R-:W-:Y:S02]  /*0c20*/  SEL R3, RZ, 0x1, P1 ;  /* 0x00000001ff037807 */ /* 0x000fe40000800000 */
[----:B------:R-:W-:Y:S01]  /*0c30*/  ISETP.GE.U32.AND P1, PT, R17, 0x7fffffcf, PT ;  /* 0x7fffffcf1100780c */ /* 0x000fe20003f26070 */
[----:B------:R-:W-:Y:S01]  /*0c40*/  IMAD.MOV.U32 R17, RZ, RZ, R2 ;  /* 0x000000ffff117224 */ /* 0x000fe200078e0002 */
[----:B------:R-:W-:Y:S01]  /*0c50*/  LOP3.LUT R7, R7, 0x3, RZ, 0xc0, !PT ;  /* 0x0000000307077812 */ /* 0x000fe200078ec0ff */
[----:B------:R-:W-:Y:S01]  /*0c60*/  IMAD.IADD R3, R3, 0x1, R4 ;  /* 0x0000000103037824 */ /* 0x000fe200078e0204 */
[----:B------:R-:W-:Y:S01]  /*0c70*/  IADD3 R2, R0, -0x11, RZ ;  /* 0xffffffef00027810 */ /* 0x000fe20007ffe0ff */
[----:B------:R-:W-:Y:S01]  /*0c80*/  @!P6 IMAD.MOV R17, RZ, RZ, -R17 ;  /* 0x000000ffff11e224 */ /* 0x000fe200078e0a11 */
[----:B------:R-:W-:-:S02]  /*0c90*/  LOP3.LUT R15, R15, 0x3, RZ, 0xc0, !PT ;  /* 0x000000030f0f7812 */ /* 0x000fc400078ec0ff */
[----:B------:R-:W-:Y:S02]  /*0ca0*/  IADD3 R6, R7, R6, R5 ;  /* 0x0000000607067210 */ /* 0x000fe40007ffe005 */
[----:B------:R-:W-:Y:S02]  /*0cb0*/  ISETP.GE.U32.AND P6, PT, R2, 0x7fffffd0, PT ;  /* 0x7fffffd00200780c */ /* 0x000fe40003fc6070 */
[----:B------:R-:W-:Y:S01]  /*0cc0*/  IADD3 R13, R15, R14, R13 ;  /* 0x0000000e0f0d7210 */ /* 0x000fe20007ffe00d */
[----:B------:R-:W-:Y:S01]  /*0cd0*/  IMAD.SHL.U32 R7, R6, 0x100, RZ ;  /* 0x0000010006077824 */ /* 0x000fe200078e00ff */
[----:B------:R-:W-:Y:S02]  /*0ce0*/  LOP3.LUT R11, R11, 0x3, RZ, 0xc0, !PT ;  /* 0x000000030b0b7812 */ /* 0x000fe400078ec0ff */
[----:B------:R-:W-:Y:S02]  /*0cf0*/  @!P5 LOP3.LUT R17, RZ, c[0x0][0x178], RZ, 0x33, !PT ;  /* 0x00005e00ff11da12 */ /* 0x000fe400078e33ff */
[----:B------:R-:W-:-:S02]  /*0d00*/  SEL R2, RZ, 0x4, P1 ;  /* 0x00000004ff027807 */ /* 0x000fc40000800000 */
[----:B------:R-:W-:Y:S02]  /*0d10*/  SEL R5, RZ, 0x7fff8, P6 ;  /* 0x0007fff8ff057807 */ /* 0x000fe40003000000 */
[----:B------:R-:W-:Y:S01]  /*0d20*/  LOP3.LUT R4, R3, 0x3, RZ, 0xc0, !PT ;  /* 0x0000000303047812 */ /* 0x000fe200078ec0ff */
[----:B------:R-:W-:Y:S01]  /*0d30*/  IMAD R3, R17, c[0x0][0x184], RZ ;  /* 0x0000610011037a24 */ /* 0x000fe200078e02ff */
[----:B------:R-:W-:Y:S02]  /*0d40*/  IADD3 R9, R11, R10, R9 ;  /* 0x0000000a0b097210 */ /* 0x000fe40007ffe009 */
[----:B------:R-:W-:Y:S02]  /*0d50*/  LOP3.LUT R6, R13, 0xf, RZ, 0xc0, !PT ;  /* 0x0000000f0d067812 */ /* 0x000fe400078ec0ff */
[----:B------:R-:W-:Y:S01]  /*0d60*/  IADD3 R4, R4, R5, R2 ;  /* 0x0000000504047210 */ /* 0x000fe20007ffe002 */
[----:B------:R-:W-:Y:S01]  /*0d70*/  IMAD.SHL.U32 R2, R3, 0x4, RZ ;  /* 0x0000000403027824 */ /* 0x000fe200078e00ff */
[----:B------:R-:W-:Y:S01]  /*0d80*/  LOP3.LUT R5, R7, 0xf00, RZ, 0xe2, !PT ;  /* 0x00000f0007057812 */ /* 0x000fe200078ee2ff */
[----:B------:R-:W-:Y:S01]  /*0d90*/  IMAD R6, R9, 0x10, R6 ;  /* 0x0000001009067824 */ /* 0x000fe200078e0206 */
[----:B------:R-:W-:-:S02]  /*0da0*/  IADD3 R7, R0, -0xd, RZ ;  /* 0xfffffff300077810 */ /* 0x000fc40007ffe0ff */
[----:B------:R-:W-:Y:S01]  /*0db0*/  IADD3 R40, P5, R2, c[0x0][0x160], RZ ;  /* 0x0000580002287a10 */ /* 0x000fe20007fbe0ff */
[----:B------:R-:W-:Y:S01]  /*0dc0*/  IMAD R4, R4, 0x1000, R5 ;  /* 0x0000100004047824 */ /* 0x000fe200078e0205 */
[----:B------:R-:W-:Y:S01]  /*0dd0*/  LOP3.LUT R5, R6, 0xff, RZ, 0xc0, !PT ;  /* 0x000000ff06057812 */ /* 0x000fe200078ec0ff */
[----:B------:R1:W-:Y:S01]  /*0de0*/  STL.64 [R1+0x500], R2 ;  /* 0x0005000201007387 */ /* 0x0003e20000100a00 */
[----:B------:R-:W-:Y:S02]  /*0df0*/  LEA.HI.X.SX32 R41, R3, c[0x0][0x164], 0x2, P5 ;  /* 0x0000590003297a11 */ /* 0x000fe400028f16ff */
[----:B------:R-:W-:Y:S01]  /*0e00*/  ISETP.GE.U32.AND P1, PT, R7, 0x7fffffd4, PT ;  /* 0x7fffffd40700780c */ /* 0x000fe20003f26070 */
[----:B------:R-:W-:Y:S01]  /*0e10*/  IMAD.IADD R6, R4, 0x1, R5 ;  /* 0x0000000104067824 */ /* 0x000fe200078e0205 */
[----:B------:R-:W-:Y:S01]  /*0e20*/  IADD3 R5, R0, -0x2, RZ ;  /* 0xfffffffe00057810 */ /* 0x000fe20007ffe0ff */
[----:B------:R-:W-:Y:S01]  /*0e30*/  IMAD.MOV.U32 R4, RZ, RZ, c[0x0][0x188] ;  /* 0x00006200ff047624 */ /* 0x000fe200078e00ff */
[----:B------:R2:W-:Y:S01]  /*0e40*/  LDGSTS.E [R21+0x8000], [R40.64], !P4 ;  /* 0x0800000028157fae */ /* 0x0005e2000e121844 */
[----:B------:R-:W-:-:S02]  /*0e50*/  LOP3.LUT R19, R21, 0x20, RZ, 0x3c, !PT ;  /* 0x0000002015137812 */ /* 0x000fc400078e3cff */
[----:B------:R-:W-:Y:S01]  /*0e60*/  LOP3.LUT R6, R6, 0xffff, RZ, 0xc0, !PT ;  /* 0x0000ffff06067812 */ /* 0x000fe200078ec0ff */
[C---:B------:R-:W-:Y:S01]  /*0e70*/  IMAD R13, R4.reuse, 0x30, RZ ;  /* 0x00000030040d7824 */ /* 0x040fe200078e02ff */
[CC--:B------:R-:W-:Y:S01]  /*0e80*/  LEA R8, P4, R4.reuse, R40.reuse, 0x4 ;  /* 0x0000002804087211 */ /* 0x0c0fe200078820ff */
[C---:B-1----:R-:W-:Y:S01]  /*0e90*/  IMAD.SHL.U32 R3, R4.reuse, 0x4, RZ ;  /* 0x0000000404037824 */ /* 0x042fe200078e00ff */
[CC--:B------:R-:W-:Y:S01]  /*0ea0*/  LEA R10, P6, R4.reuse, R40.reuse, 0x5 ;  /* 0x00000028040a7211 */ /* 0x0c0fe200078c28ff */
[C---:B------:R-:W-:Y:S01]  /*0eb0*/  IMAD.SHL.U32 R2, R4.reuse, 0x8, RZ ;  /* 0x0000000804027824 */ /* 0x040fe200078e00ff */
[--C-:B------:R-:W-:Y:S01]  /*0ec0*/  SHF.R.U32.HI R7, RZ, 0xf, R6.reuse ;  /* 0x0000000fff077819 */ /* 0x100fe20000011606 */
[C---:B------:R-:W-:Y:S01]  /*0ed0*/  IMAD R15, R4.reuse, 0x50, RZ ;  /* 0x00000050040f7824 */ /* 0x040fe200078e02ff */
[-C--:B------:R-:W-:Y:S01]  /*0ee0*/  LEA.HI.X.SX32 R9, R3, R41.reuse, 0x2, P4 ;  /* 0x0000002903097211 */ /* 0x080fe200020f16ff */
[C---:B------:R-:W-:Y:S01]  /*0ef0*/  IMAD.SHL.U32 R17, R4.reuse, 0x10, RZ ;  /* 0x0000001004117824 */ /* 0x040fe200078e00ff */
[----:B------:R-:W-:Y:S01]  /*0f00*/  ISETP.GE.U32.AND P4, PT, R5, 0x7fffffdf, PT ;  /* 0x7fffffdf0500780c */ /* 0x000fe20003f86070 */
[----:B------:R-:W-:Y:S01]  /*0f10*/  IMAD R16, R4, 0x14, RZ ;  /* 0x0000001404107824 */ /* 0x000fe200078e02ff */
[----:B------:R-:W-:Y:S01]  /*0f20*/  SHF.R.U32.HI R5, RZ, 0xb, R6 ;  /* 0x0000000bff057819 */ /* 0x000fe20000011606 */
[----:B------:R1:W-:Y:S01]  /*0f30*/  LDGSTS.E [R21+0x8800], [R8.64], !P3 ;  /* 0x0880000008157fae */ /* 0x0003e2000d921844 */
[----:B------:R-:W-:Y:S01]  /*0f40*/  LEA.HI.X.SX32 R11, R2, R41, 0x2, P6 ;  /* 0x00000029020b7211 */ /* 0x000fe200030f16ff */
[C---:B------:R-:W-:Y:S01]  /*0f50*/  IMAD R2, R4.reuse, 0xc, RZ ;  /* 0x0000000c04027824 */ /* 0x040fe200078e02ff */
[----:B------:R-:W-:Y:S01]  /*0f60*/  LOP3.LUT P5, RZ, R7, 0x1, RZ, 0xc0, !PT ;  /* 0x0000000107ff7812 */ /* 0x000fe200078ac0ff */
[C---:B------:R-:W-:Y:S01]  /*0f70*/  IMAD R18, R4.reuse, 0x18, RZ ;  /* 0x0000001804127824 */ /* 0x040fe200078e02ff */
[-C--:B------:R-:W-:Y:S01]  /*0f80*/  IADD3 R12, P6, R13, R40.reuse, RZ ;  /* 0x000000280d0c7210 */ /* 0x080fe20007fde0ff */
[----:B------:R3:W-:Y:S01]  /*0f90*/  LDGSTS.E [R21+0x9000], [R10.64], !P2 ;  /* 0x090000000a157fae */ /* 0x0007e2000d121844 */
[----:B------:R-:W-:Y:S01]  /*0fa0*/  LOP3.LUT P3, RZ, R5, 0x1, RZ, 0xc0, !PT ;  /* 0x0000000105ff7812 */ /* 0x000fe2000786c0ff */
[C---:B------:R-:W-:Y:S01]  /*0fb0*/  IMAD R23, R4.reuse, 0x1c, RZ ;  /* 0x0000001c04177824 */ /* 0x040fe200078e02ff */
[----:B------:R-:W-:-:S02]  /*0fc0*/  LEA R14, P2, R4, R40, 0x6 ;  /* 0x00000028040e7211 */ /* 0x000fc400078430ff */
[-C--:B------:R-:W-:Y:S02]  /*0fd0*/  LEA.HI.X.SX32 R13, R2, R41.reuse, 0x2, P6 ;  /* 0x00000029020d7211 */ /* 0x080fe400030f16ff */
[----:B-1----:R-:W-:Y:S02]  /*0fe0*/  IADD3 R8, P6, R15, R40, RZ ;  /* 0x000000280f087210 */ /* 0x002fe40007fde0ff */
[--C-:B------:R-:W-:Y:S01]  /*0ff0*/  SHF.R.U32.HI R5, RZ, 0x7, R6.reuse ;  /* 0x00000007ff057819 */ /* 0x100fe20000011606 */
[----:B------:R1:W-:Y:S01]  /*1000*/  LDGSTS.E [R21+0x9800], [R12.64], !P1 ;  /* 0x098000000c157fae */ /* 0x0003e2000c921844 */
[----:B------:R-:W-:Y:S01]  /*1010*/  SHF.R.U32.HI R7, RZ, 0x3, R6 ;  /* 0x00000003ff077819 */ /* 0x000fe20000011606 */
[C---:B---3--:R-:W-:Y:S01]  /*1020*/  IMAD R11, R4.reuse, 0x60, RZ ;  /* 0x00000060040b7824 */ /* 0x048fe200078e02ff */
[-C--:B------:R-:W-:Y:S01]  /*1030*/  LEA.HI.X.SX32 R15, R17, R41.reuse, 0x2, P2 ;  /* 0x00000029110f7211 */ /* 0x080fe200010f16ff */
[----:B------:R-:W-:Y:S01]  /*1040*/  IMAD R17, R4, 0x70, RZ ;  /* 0x0000007004117824 */ /* 0x000fe200078e02ff */
[----:B------:R-:W-:-:S02]  /*1050*/  LEA.HI.X.SX32 R9, R16, R41, 0x2, P6 ;  /* 0x0000002910097211 */ /* 0x000fc400030f16ff */
[----:B------:R-:W-:Y:S01]  /*1060*/  LOP3.LUT P2, RZ, R5, 0x1, RZ, 0xc0, !PT ;  /* 0x0000000105ff7812 */ /* 0x000fe2000784c0ff */
[----:B------:R3:W-:Y:S01]  /*1070*/  LDGSTS.E [R21+0xa000], [R14.64], P5 ;  /* 0x0a0000000e157fae */ /* 0x0007e2000a921844 */
[----:B------:R-:W-:Y:S02]  /*1080*/  LOP3.LUT P1, RZ, R7, 0x1, RZ, 0xc0, !PT ;  /* 0x0000000107ff7812 */ /* 0x000fe4000782c0ff */
[----:B------:R-:W-:Y:S01]  /*1090*/  IADD3 R5, R0, -0x6, RZ ;  /* 0xfffffffa00057810 */ /* 0x000fe20007ffe0ff */
[----:B------:R4:W-:Y:S01]  /*10a0*/  LDGSTS.E [R21+0xa800], [R8.64], P3 ;  /* 0x0a80000008157fae */ /* 0x0009e20009921844 */
[-C--:B------:R-:W-:Y:S02]  /*10b0*/  IADD3 R10, P3, R11, R40.reuse, RZ ;  /* 0x000000280b0a7210 */ /* 0x080fe40007f7e0ff */
[----:B-1----:R-:W-:Y:S01]  /*10c0*/  IADD3 R12, P6, R17, R40, RZ ;  /* 0x00000028110c7210 */ /* 0x002fe20007fde0ff */
[----:B------:R-:W-:Y:S01]  /*10d0*/  IMAD R17, R4, 0x44, RZ ;  /* 0x0000004404117824 */ /* 0x000fe200078e02ff */
[----:B------:R-:W-:-:S02]  /*10e0*/  LEA.HI.X.SX32 R11, R18, R41, 0x2, P3 ;  /* 0x00000029120b7211 */ /* 0x000fc400018f16ff */
[----:B------:R-:W-:Y:S02]  /*10f0*/  LEA.HI.X.SX32 R13, R23, R41, 0x2, P6 ;  /* 0x00000029170d7211 */ /* 0x000fe400030f16ff */
[----:B------:R-:W-:Y:S01]  /*1100*/  ISETP.GE.U32.AND P5, PT, R5, 0x7fffffdb, PT ;  /* 0x7fffffdb0500780c */ /* 0x000fe20003fa6070 */
[----:B------:R1:W-:Y:S01]  /*1110*/  LDGSTS.E [R21+0xb000], [R10.64], P2 ;  /* 0x0b0000000a157fae */ /* 0x0003e20009121844 */
[C---:B------:R-:W-:Y:S02]  /*1120*/  IADD3 R5, R0.reuse, -0xe, RZ ;  /* 0xfffffff200057810 */ /* 0x040fe40007ffe0ff */
[----:B------:R-:W-:Y:S01]  /*1130*/  IADD3 R7, R0, -0xa, RZ ;  /* 0xfffffff600077810 */ /* 0x000fe20007ffe0ff */
[----:B------:R2:W-:Y:S01]  /*1140*/  LDGSTS.E [R21+0xb800], [R12.64], P1 ;  /* 0x0b8000000c157fae */ /* 0x0005e20008921844 */
[----:B------:R-:W-:Y:S02]  /*1150*/  ISETP.GE.U32.AND P2, PT, R5, 0x7fffffd3, PT ;  /* 0x7fffffd30500780c */ /* 0x000fe40003f46070 */
[----:B----4-:R-:W-:Y:S01]  /*1160*/  IADD3 R8, P1, R3, R40, RZ ;  /* 0x0000002803087210 */ /* 0x010fe20007f3e0ff */
[----:B------:R-:W-:Y:S01]  /*1170*/  IMAD R3, R4, 0x5, RZ ;  /* 0x0000000504037824 */ /* 0x000fe200078e02ff */
[----:B------:R-:W-:-:S02]  /*1180*/  IADD3 R5, R0, -0x3, RZ ;  /* 0xfffffffd00057810 */ /* 0x000fc40007ffe0ff */
[-C--:B---3--:R-:W-:Y:S01]  /*1190*/  IADD3 R14, P6, R16, R40.reuse, RZ ;  /* 0x00000028100e7210 */ /* 0x088fe20007fde0ff */
[C---:B-1----:R-:W-:Y:S01]  /*11a0*/  IMAD R11, R4.reuse, 0x24, RZ ;  /* 0x00000024040b7824 */ /* 0x042fe200078e02ff */
[CC--:B------:R-:W-:Y:S01]  /*11b0*/  LEA.HI.X.SX32 R9, R4.reuse, R41.reuse, 0x2, P1 ;  /* 0x0000002904097211 */ /* 0x0c0fe200008f16ff */
[C---:B------:R-:W-:Y:S01]  /*11c0*/  IMAD R16, R4.reuse, 0xd, RZ ;  /* 0x0000000d04107824 */ /* 0x040fe200078e02ff */
[----:B------:R-:W-:Y:S01]  /*11d0*/  ISETP.GE.U32.AND P3, PT, R7, 0x7fffffd7, PT ;  /* 0x7fffffd70700780c */ /* 0x000fe20003f66070 */
[C---:B------:R-:W-:Y:S01]  /*11e0*/  IMAD R7, R4.reuse, 0x9, RZ ;  /* 0x0000000904077824 */ /* 0x040fe200078e02ff */
[----:B------:R-:W-:Y:S01]  /*11f0*/  ISETP.GE.U32.AND P1, PT, R5, 0x7fffffde, PT ;  /* 0x7fffffde0500780c */ /* 0x000fe20003f26070 */
[C---:B--2---:R-:W-:Y:S01]  /*1200*/  IMAD R13, R4.reuse, 0x34, RZ ;  /* 0x00000034040d7824 */ /* 0x044fe200078e02ff */
[----:B------:R-:W-:Y:S01]  /*1210*/  SHF.R.U32.HI R5, RZ, 0xe, R6 ;  /* 0x0000000eff057819 */ /* 0x000fe20000011606 */
[----:B------:R1:W-:Y:S01]  /*1220*/  LDGSTS.E [R19+0x8200], [R8.64], !P4 ;  /* 0x0820000008137fae */ /* 0x0003e2000e121844 */
[----:B------:R-:W-:Y:S01]  /*1230*/  LEA.HI.X.SX32 R15, R3, R41, 0x2, P6 ;  /* 0x00000029030f7211 */ /* 0x000fe200030f16ff */
[----:B------:R-:W-:Y:S01]  /*1240*/  IMAD R3, R4, 0x11, RZ ;  /* 0x0000001104037824 */ /* 0x000fe200078e02ff */
[----:B------:R-:W-:-:S02]  /*1250*/  IADD3 R10, P6, R11, R40, RZ ;  /* 0x000000280b0a7210 */ /* 0x000fc40007fde0ff */
[----:B------:R-:W-:Y:S01]  /*1260*/  LOP3.LUT P4, RZ, R5, 0x1, RZ, 0xc0, !PT ;  /* 0x0000000105ff7812 */ /* 0x000fe2000788c0ff */
[----:B------:R2:W-:Y:S01]  /*1270*/  LDGSTS.E [R19+0x8a00], [R14.64], !P5 ;  /* 0x08a000000e137fae */ /* 0x0005e2000e921844 */
[-C--:B------:R-:W-:Y:S02]  /*1280*/  IADD3 R12, P5, R13, R40.reuse, RZ ;  /* 0x000000280d0c7210 */ /* 0x080fe40007fbe0ff */
[-C--:B------:R-:W-:Y:S02]  /*1290*/  LEA.HI.X.SX32 R11, R7, R41.reuse, 0x2, P6 ;  /* 0x00000029070b7211 */ /* 0x080fe400030f16ff */
[--C-:B------:R-:W-:Y:S02]  /*12a0*/  SHF.R.U32.HI R7, RZ, 0x6, R6.reuse ;  /* 0x00000006ff077819 */ /* 0x100fe40000011606 */
[----:B-1----:R-:W-:Y:S01]  /*12b0*/  IADD3 R8, P6, R17, R40, RZ ;  /* 0x0000002811087210 */ /* 0x002fe20007fde0ff */
[----:B------:R1:W-:Y:S01]  /*12c0*/  LDGSTS.E [R19+0x9200], [R10.64], !P3 ;  /* 0x092000000a137fae */ /* 0x0003e2000d921844 */
[-C--:B------:R-:W-:Y:S01]  /*12d0*/  LEA.HI.X.SX32 R13, R16, R41.reuse, 0x2, P5 ;  /* 0x00000029100d7211 */ /* 0x080fe200028f16ff */
[C---:B------:R-:W-:Y:S01]  /*12e0*/  IMAD R16, R4.reuse, 0x15, RZ ;  /* 0x0000001504107824 */ /* 0x040fe200078e02ff */
[--C-:B------:R-:W-:Y:S01]  /*12f0*/  SHF.R.U32.HI R5, RZ, 0xa, R6.reuse ;  /* 0x0000000aff057819 */ /* 0x100fe20000011606 */
[C---:B--2---:R-:W-:Y:S01]  /*1300*/  IMAD R15, R4.reuse, 0x54, RZ ;  /* 0x00000054040f7824 */ /* 0x044fe200078e02ff */
[----:B------:R-:W-:Y:S01]  /*1310*/  LEA.HI.X.SX32 R9, R3, R41, 0x2, P6 ;  /* 0x0000002903097211 */ /* 0x000fe200030f16ff */
[----:B------:R2:W-:Y:S01]  /*1320*/  LDGSTS.E [R19+0x9a00], [R12.64], !P2 ;  /* 0x09a000000c137fae */ /* 0x0005e2000d121844 */
[----:B------:R-:W-:Y:S01]  /*1330*/  LOP3.LUT P3, RZ, R7, 0x1, RZ, 0xc0, !PT ;  /* 0x0000000107ff7812 */ /* 0x000fe2000786c0ff */
[C---:B------:R-:W-:Y:S01]  /*1340*/  IMAD R17, R4.reuse, 0x64, RZ ;  /* 0x0000006404117824 */ /* 0x040fe200078e02ff */
[----:B------:R-:W-:Y:S01]  /*1350*/  SHF.R.U32.HI R7, RZ, 0x2, R6 ;  /* 0x00000002ff077819 */ /* 0x000fe20000011606 */
[----:B------:R3:W-:Y:S01]  /*1360*/  LDGSTS.E [R19+0xa200], [R8.64], P4 ;  /* 0x0a20000008137fae */ /* 0x0007e2000a121844 */
[----:B------:R-:W-:Y:S01]  /*1370*/  LOP3.LUT P5, RZ, R5, 0x1, RZ, 0xc0, !PT ;  /* 0x0000000105ff7812 */ /* 0x000fe200078ac0ff */
[----:B------:R-:W-:Y:S01]  /*1380*/  IMAD R3, R4, 0x19, RZ ;  /* 0x0000001904037824 */ /* 0x000fe200078e02ff */
[----:B------:R-:W-:-:S02]  /*1390*/  IADD3 R5, R0, -0x7, RZ ;  /* 0xfffffff900057810 */ /* 0x000fc40007ffe0ff */
[-C--:B------:R-:W-:Y:S02]  /*13a0*/  IADD3 R14, P2, R15, R40.reuse, RZ ;  /* 0x000000280f0e7210 */ /* 0x080fe40007f5e0ff */
[----:B------:R-:W-:Y:S02]  /*13b0*/  LOP3.LUT P4, RZ, R7, 0x1, RZ, 0xc0, !PT ;  /* 0x0000000107ff7812 */ /* 0x000fe4000788c0ff */
[----:B------:R-:W-:Y:S02]  /*13c0*/  IABS R7, c[0x0][0x17c] ;  /* 0x00005f0000077a13 */ /* 0x000fe40000000000 */
[----:B------:R-:W-:Y:S01]  /*13d0*/  LEA.HI.X.SX32 R15, R16, R41, 0x2, P2 ;  /* 0x00000029100f7211 */ /* 0x000fe200010f16ff */
[C---:B---3--:R-:W-:Y:S01]  /*13e0*/  IMAD R9, R4.reuse, 0x74, RZ ;  /* 0x0000007404097824 */ /* 0x048fe200078e02ff */
[----:B------:R-:W-:Y:S02]  /*13f0*/  ISETP.GE.U32.AND P2, PT, R5, 0x7fffffda, PT ;  /* 0x7fffffda0500780c */ /* 0x000fe40003f46070 */
[----:B------:R-:W3:Y:S01]  /*1400*/  I2F.RP R5, R7 ;  /* 0x0000000700057306 */ /* 0x000ee20000209400 */
[----:B-1----:R-:W-:Y:S01]  /*1410*/  IADD3 R10, P6, R17, R40, RZ ;  /* 0x00000028110a7210 */ /* 0x002fe20007fde0ff */
[----:B------:R1:W-:Y:S01]  /*1420*/  LDGSTS.E [R19+0xaa00], [R14.64], P5 ;  /* 0x0aa000000e137fae */ /* 0x0003e2000a921844 */
[----:B------:R-:W-:Y:S01]  /*1430*/  IMAD R17, R4, 0x1d, RZ ;  /* 0x0000001d04117824 */ /* 0x000fe200078e02ff */
[----:B--2---:R-:W-:-:S02]  /*1440*/  IADD3 R13, R0, -0xb, RZ ;  /* 0xfffffff5000d7810 */ /* 0x004fc40007ffe0ff */
[-C--:B------:R-:W-:Y:S01]  /*1450*/  LEA.HI.X.SX32 R11, R3, R41.reuse, 0x2, P6 ;  /* 0x00000029030b7211 */ /* 0x080fe200030f16ff */
[C---:B------:R-:W-:Y:S01]  /*1460*/  IMAD.SHL.U32 R3, R4.reuse, 0x2, RZ ;  /* 0x0000000204037824 */ /* 0x040fe200078e00ff */
[-C--:B------:R-:W-:Y:S02]  /*1470*/  LEA R12, P5, R4, R40.reuse, 0x3 ;  /* 0x00000028040c7211 */ /* 0x080fe400078a18ff */
[C---:B------:R-:W-:Y:S01]  /*1480*/  IADD3 R16, R0.reuse, -0xf, RZ ;  /* 0xfffffff100107810 */ /* 0x040fe20007ffe0ff */
[----:B------:R2:W-:Y:S01]  /*1490*/  LDGSTS.E [R19+0xb200], [R10.64], P3 ;  /* 0x0b2000000a137fae */ /* 0x0005e20009921844 */
[----:B------:R-:W-:Y:S02]  /*14a0*/  IADD3 R8, P3, R9, R40, RZ ;  /* 0x0000002809087210 */ /* 0x000fe40007f7e0ff */
[----:B-1----:R-:W-:Y:S01]  /*14b0*/  IADD3 R15, R0, -0x4, RZ ;  /* 0xfffffffc000f7810 */ /* 0x002fe20007ffe0ff */
[----:B---3--:R-:W1:Y:S01]  /*14c0*/  MUFU.RCP R5, R5 ;  /* 0x0000000500057308 */ /* 0x008e620000001000 */
[----:B------:R-:W-:Y:S01]  /*14d0*/  LEA.HI.X.SX32 R9, R17, R41, 0x2, P3 ;  /* 0x0000002911097211 */ /* 0x000fe200018f16ff */
[----:B------:R-:W-:Y:S01]  /*14e0*/  IMAD R17, R4, 0x6, RZ ;  /* 0x0000000604117824 */ /* 0x000fe200078e02ff */
[----:B------:R-:W-:-:S02]  /*14f0*/  ISETP.GE.U32.AND P3, PT, R13, 0x7fffffd6, PT ;  /* 0x7fffffd60d00780c */ /* 0x000fc40003f66070 */
[----:B------:R-:W-:Y:S01]  /*1500*/  LEA.HI.X.SX32 R13, R3, R41, 0x2, P5 ;  /* 0x00000029030d7211 */ /* 0x000fe200028f16ff */
[----:B------:R3:W-:Y:S01]  /*1510*/  LDGSTS.E [R19+0xba00], [R8.64], P4 ;  /* 0x0ba0000008137fae */ /* 0x0007e2000a121844 */
[----:B------:R-:W-:Y:S01]  /*1520*/  LOP3.LUT R3, R21, 0x40, RZ, 0x3c, !PT ;  /* 0x0000004015037812 */ /* 0x000fe200078e3cff */
[----:B--2---:R-:W-:Y:S01]  /*1530*/  IMAD R11, R4, 0x28, RZ ;  /* 0x00000028040b7824 */ /* 0x004fe200078e02ff */
[----:B------:R-:W-:Y:S02]  /*1540*/  ISETP.GE.U32.AND P5, PT, R16, 0x7fffffd2, PT ;  /* 0x7fffffd21000780c */ /* 0x000fe40003fa6070 */
[----:B------:R-:W-:Y:S01]  /*1550*/  IADD3 R16, R0, -0x8, RZ ;  /* 0xfffffff800107810 */ /* 0x000fe20007ffe0ff */
[----:B------:R2:W-:Y:S01]  /*1560*/  LDGSTS.E [R3+0x8400], [R12.64], !P1 ;  /* 0x084000000c037fae */ /* 0x0005e2000c921844 */
[-C--:B------:R-:W-:Y:S01]  /*1570*/  IADD3 R10, P1, R18, R40.reuse, RZ ;  /* 0x00000028120a7210 */ /* 0x080fe20007f3e0ff */
[----:B------:R-:W-:Y:S01]  /*1580*/  IMAD R18, R4, 0x12, RZ ;  /* 0x0000001204127824 */ /* 0x000fe200078e02ff */
[----:B------:R-:W-:-:S02]  /*1590*/  IADD3 R14, P6, R11, R40, RZ ;  /* 0x000000280b0e7210 */ /* 0x000fc40007fde0ff */
[-C--:B------:R-:W-:Y:S01]  /*15a0*/  LEA.HI.X.SX32 R11, R17, R41.reuse, 0x2, P1 ;  /* 0x00000029110b7211 */ /* 0x080fe200008f16ff */
[C---:B---3--:R-:W-:Y:S01]  /*15b0*/  IMAD R9, R4.reuse, 0xa, RZ ;  /* 0x0000000a04097824 */ /* 0x048fe200078e02ff */
[----:B-1----:R-:W-:Y:S01]  /*15c0*/  IADD3 R5, R5, 0xffffffe, RZ ;  /* 0x0ffffffe05057810 */ /* 0x002fe20007ffe0ff */
[C---:B------:R-:W-:Y:S01]  /*15d0*/  IMAD R19, R4.reuse, 0xe, RZ ;  /* 0x0000000e04137824 */ /* 0x040fe200078e02ff */
[----:B------:R-:W-:Y:S01]  /*15e0*/  ISETP.GE.U32.AND P1, PT, R15, 0x7fffffdd, PT ;  /* 0x7fffffdd0f00780c */ /* 0x000fe20003f26070 */
[----:B------:R1:W-:Y:S01]  /*15f0*/  LDGSTS.E [R3+0x8c00], [R10.64], !P2 ;  /* 0x08c000000a037fae */ /* 0x0003e2000d121844 */
[----:B------:R-:W-:Y:S01]  /*1600*/  LEA.HI.X.SX32 R15, R9, R41, 0x2, P6 ;  /* 0x00000029090f7211 */ /* 0x000fe200030f16ff */
[C---:B------:R-:W-:Y:S01]  /*1610*/  IMAD R9, R4.reuse, 0x38, RZ ;  /* 0x0000003804097824 */ /* 0x040fe200078e02ff */
[----:B------:R-:W-:Y:S01]  /*1620*/  SHF.R.U32.HI R8, RZ, 0xd, R6 ;  /* 0x0000000dff087819 */ /* 0x000fe20000011606 */
[----:B------:R-:W3:Y:S01]  /*1630*/  F2I.FTZ.U32.TRUNC.NTZ R17, R5 ;  /* 0x0000000500117305 */ /* 0x000ee2000021f000 */
[----:B--2---:R-:W-:Y:S01]  /*1640*/  IMAD R13, R4, 0x48, RZ ;  /* 0x00000048040d7824 */ /* 0x004fe200078e02ff */
[----:B------:R3:W-:Y:S01]  /*1650*/  LDGSTS.E [R3+0x9400], [R14.64], !P3 ;  /* 0x094000000e037fae */ /* 0x0007e2000d921844 */
[----:B------:R-:W-:-:S02]  /*1660*/  LOP3.LUT P2, RZ, R8, 0x1, RZ, 0xc0, !PT ;  /* 0x0000000108ff7812 */ /* 0x000fc4000784c0ff */
[-C--:B------:R-:W-:Y:S02]  /*1670*/  IADD3 R8, P6, R9, R40.reuse, RZ ;  /* 0x0000002809087210 */ /* 0x080fe40007fde0ff */
[----:B------:R-:W-:Y:S02]  /*1680*/  IADD3 R12, R0, -0xc, RZ ;  /* 0xfffffff4000c7810 */ /* 0x000fe40007ffe0ff */
[-C--:B-1----:R-:W-:Y:S02]  /*1690*/  IADD3 R10, P3, R13, R40.reuse, RZ ;  /* 0x000000280d0a7210 */ /* 0x082fe40007f7e0ff */
[--C-:B------:R-:W-:Y:S02]  /*16a0*/  SHF.R.U32.HI R13, RZ, 0x5, R6.reuse ;  /* 0x00000005ff0d7819 */ /* 0x100fe40000011606 */
[-C--:B------:R-:W-:Y:S01]  /*16b0*/  LEA.HI.X.SX32 R9, R19, R41.reuse, 0x2, P6 ;  /* 0x0000002913097211 */ /* 0x080fe200030f16ff */
[----:B------:R-:W-:Y:S01]  /*16c0*/  IMAD R19, R4, 0x16, RZ ;  /* 0x0000001604137824 */ /* 0x000fe200078e02ff */
[----:B------:R-:W-:Y:S01]  /*16d0*/  ISETP.GE.U32.AND P6, PT, R12, 0x7fffffd5, PT ;  /* 0x7fffffd50c00780c */ /* 0x000fe20003fc6070 */
[----:B---3--:R-:W-:Y:S01]  /*16e0*/  IMAD.MOV R14, RZ, RZ, -R17 ;  /* 0x000000ffff0e7224 */ /* 0x008fe200078e0a11 */
[----:B------:R-:W-:Y:S01]  /*16f0*/  SHF.R.U32.HI R12, RZ, 0x9, R6 ;  /* 0x00000009ff0c7819 */ /* 0x000fe20000011606 */
[----:B------:R1:W-:Y:S01]  /*1700*/  LDGSTS.E [R3+0x9c00], [R8.64], !P5 ;  /* 0x09c0000008037fae */ /* 0x0003e2000e921844 */
[----:B------:R-:W-:Y:S01]  /*1710*/  LEA.HI.X.SX32 R11, R18, R41, 0x2, P3 ;  /* 0x00000029120b7211 */ /* 0x000fe200018f16ff */
[C---:B------:R-:W-:Y:S01]  /*1720*/  IMAD R15, R4.reuse, 0x68, RZ ;  /* 0x00000068040f7824 */ /* 0x040fe200078e02ff */
[----:B------:R-:W-:Y:S01]  /*1730*/  LOP3.LUT P3, RZ, R13, 0x1, RZ, 0xc0, !PT ;  /* 0x000000010dff7812 */ /* 0x000fe2000786c0ff */
[----:B------:R-:W-:Y:S01]  /*1740*/  IMAD R13, R4, 0x58, RZ ;  /* 0x00000058040d7824 */ /* 0x000fe200078e02ff */
[----:B------:R-:W-:Y:S01]  /*1750*/  SHF.R.U32.HI R5, RZ, 0x5, R79 ;  /* 0x00000005ff057819 */ /* 0x000fe2000001164f */
[----:B------:R2:W-:Y:S01]  /*1760*/  LDGSTS.E [R3+0xa400], [R10.64], P2 ;  /* 0x0a4000000a037fae */ /* 0x0005e20009121844 */
[----:B------:R-:W-:Y:S01]  /*1770*/  LOP3.LUT P5, RZ, R12, 0x1, RZ, 0xc0, !PT ;  /* 0x000000010cff7812 */ /* 0x000fe200078ac0ff */
[----:B------:R-:W-:Y:S01]  /*1780*/  IMAD R18, R4, 0x1a, RZ ;  /* 0x0000001a04127824 */ /* 0x000fe200078e02ff */
[----:B------:R-:W-:-:S02]  /*1790*/  IADD3 R12, P2, R13, R40, RZ ;  /* 0x000000280d0c7210 */ /* 0x000fc40007f5e0ff */
[----:B------:R-:W-:Y:S01]  /*17a0*/  ISETP.GE.U32.AND P4, PT, R16, 0x7fffffd9, PT ;  /* 0x7fffffd91000780c */ /* 0x000fe20003f86070 */
[----:B------:R-:W-:Y:S01]  /*17b0*/  IMAD.MOV.U32 R16, RZ, RZ, RZ ;  /* 0x000000ffff107224 */ /* 0x000fe200078e00ff */
[----:B-1----:R-:W-:Y:S01]  /*17c0*/  SGXT.U32 R9, R5, 0x2 ;  /* 0x000000020509781a */ /* 0x002fe20000000000 */
[----:B------:R-:W-:Y:S01]  /*17d0*/  IMAD R5, R14, R7, RZ ;  /* 0x000000070e057224 */ /* 0x000fe200078e02ff */
[----:B------:R-:W-:Y:S02]  /*17e0*/  LEA.HI.X.SX32 R13, R19, R41, 0x2, P2 ;  /* 0x00000029130d7211 */ /* 0x000fe400010f16ff */
[----:B------:R-:W-:Y:S01]  /*17f0*/  LOP3.LUT R8, R252, R9, RZ, 0xfc, !PT ;  /* 0x00000009fc087212 */ /* 0x000fe200078efcff */
[----:B------:R-:W-:Y:S01]  /*1800*/  IMAD.HI.U32 R5, R17, R5, R16 ;  /* 0x0000000511057227 */ /* 0x000fe200078e0010 */
[----:B--2---:R-:W-:Y:S01]  /*1810*/  IADD3 R10, P2, R15, R40, RZ ;  /* 0x000000280f0a7210 */ /* 0x004fe20007f5e0ff */
[----:B------:R1:W-:Y:S01]  /*1820*/  LDGSTS.E [R3+0xac00], [R12.64], P5 ;  /* 0x0ac000000c037fae */ /* 0x0003e2000a921844 */
[----:B------:R-:W-:Y:S01]  /*1830*/  LOP3.LUT R9, R8, 0x4, RZ, 0xfc, !PT ;  /* 0x0000000408097812 */ /* 0x000fe200078efcff */
[----:B------:R-:W-:Y:S01]  /*1840*/  IMAD R15, R4, 0x1e, RZ ;  /* 0x0000001e040f7824 */ /* 0x000fe200078e02ff */
[----:B------:R-:W-:-:S02]  /*1850*/  SHF.R.U32.HI R14, RZ, 0x1, R6 ;  /* 0x00000001ff0e7819 */ /* 0x000fc40000011606 */
[----:B------:R-:W-:Y:S02]  /*1860*/  LOP3.LUT R17, R8, 0x8, RZ, 0xfc, !PT ;  /* 0x0000000808117812 */ /* 0x000fe400078efcff */
[----:B------:R-:W-:Y:S02]  /*1870*/  LEA.HI.X.SX32 R11, R18, R41, 0x2, P2 ;  /* 0x00000029120b7211 */ /* 0x000fe400010f16ff */
[----:B------:R-:W-:Y:S02]  /*1880*/  IABS R18, R9 ;  /* 0x0000000900127213 */ /* 0x000fe40000000000 */
[----:B------:R-:W-:Y:S01]  /*1890*/  LOP3.LUT P2, RZ, R14, 0x1, RZ, 0xc0, !PT ;  /* 0x000000010eff7812 */ /* 0x000fe2000784c0ff */
[----:B-1----:R-:W-:Y:S01]  /*18a0*/  IMAD R13, R4, 0x78, RZ ;  /* 0x00000078040d7824 */ /* 0x002fe200078e02ff */
[----:B------:R-:W-:Y:S01]  /*18b0*/  IABS R20, R17 ;  /* 0x0000001100147213 */ /* 0x000fe20000000000 */
[----:B------:R1:W-:Y:S01]  /*18c0*/  LDGSTS.E [R3+0xb400], [R10.64], P3 ;  /* 0x0b4000000a037fae */ /* 0x0003e20009921844 */
[----:B------:R-:W-:-:S02]  /*18d0*/  IABS R16, R8 ;  /* 0x0000000800107213 */ /* 0x000fc40000000000 */
[----:B------:R-:W-:Y:S01]  /*18e0*/  ISETP.GE.AND P3, PT, R9, RZ, PT ;  /* 0x000000ff0900720c */ /* 0x000fe20003f66270 */
[C---:B------:R-:W-:Y:S01]  /*18f0*/  IMAD.HI.U32 R12, R5.reuse, R20, RZ ;  /* 0x00000014050c7227 */ /* 0x040fe200078e00ff */
[C---:B------:R-:W-:Y:S02]  /*1900*/  LOP3.LUT R19, R8.reuse, 0xc, RZ, 0xfc, !PT ;  /* 0x0000000c08137812 */ /* 0x040fe400078efcff */
[C---:B------:R-:W-:Y:S01]  /*1910*/  LOP3.LUT R21, R8.reuse, 0x10, RZ, 0xfc, !PT ;  /* 0x0000001008157812 */ /* 0x040fe200078efcff */
[----:B------:R-:W-:Y:S01]  /*1920*/  IMAD.MOV R12, RZ, RZ, -R12 ;  /* 0x000000ffff0c7224 */ /* 0x000fe200078e0a0c */
[----:B------:R-:W-:Y:S01]  /*1930*/  IABS R22, R19 ;  /* 0x0000001300167213 */ /* 0x000fe20000000000 */
[----:B------:R-:W-:Y:S01]  /*1940*/  IMAD.HI.U32 R9, R5, R16, RZ ;  /* 0x0000001005097227 */ /* 0x000fe200078e00ff */
[C---:B------:R-:W-:Y:S02]  /*1950*/  LOP3.LUT R25, R8.reuse, 0x1c, RZ, 0xfc, !PT ;  /* 0x0000001c08197812 */ /* 0x040fe400078efcff */
[----:B-1----:R-:W-:Y:S01]  /*1960*/  IADD3 R10, P5, R13, R40, RZ ;  /* 0x000000280d0a7210 */ /* 0x002fe20007fbe0ff */
[----:B------:R-:W-:Y:S01]  /*1970*/  IMAD.HI.U32 R11, R5, R18, RZ ;  /* 0x00000012050b7227 */ /* 0x000fe200078e00ff */
[----:B------:R-:W-:-:S02]  /*1980*/  LOP3.LUT R27, R8, 0x28, RZ, 0xfc, !PT ;  /* 0x00000028081b7812 */ /* 0x000fc400078efcff */
[----:B------:R-:W-:Y:S01]  /*1990*/  LOP3.LUT R28, R8, 0x2c, RZ, 0xfc, !PT ;  /* 0x0000002c081c7812 */ /* 0x000fe200078efcff */
[----:B------:R-:W-:Y:S01]  /*19a0*/  IMAD.MOV R13, RZ, RZ, -R11 ;  /* 0x000000ffff0d7224 */ /* 0x000fe200078e0a0b */
[----:B------:R-:W-:Y:S01]  /*19b0*/  LEA.HI.X.SX32 R11, R15, R41, 0x2, P5 ;  /* 0x000000290f0b7211 */ /* 0x000fe200028f16ff */
[----:B------:R-:W-:Y:S01]  /*19c0*/  IMAD R20, R7, R12, R20 ;  /* 0x0000000c07147224 */ /* 0x000fe200078e0214 */
[-C--:B------:R-:W-:Y:S01]  /*19d0*/  IADD3 R12, P5, R2, R40.reuse, RZ ;  /* 0x00000028020c7210 */ /* 0x080fe20007fbe0ff */
[----:B------:R-:W-:Y:S01]  /*19e0*/  IMAD.MOV R9, RZ, RZ, -R9 ;  /* 0x000000ffff097224 */ /* 0x000fe200078e0a09 */
[----:B------:R-:W-:Y:S01]  /*19f0*/  LOP3.LUT R29, R8, 0x38, RZ, 0xfc, !PT ;  /* 0x00000038081d7812 */ /* 0x000fe200078efcff */
[----:B------:R1:W-:Y:S01]  /*1a00*/  LDGSTS.E [R3+0xbc00], [R10.64], P2 ;  /* 0x0bc000000a037fae */ /* 0x0003e20009121844 */
[----:B------:R-:W-:Y:S01]  /*1a10*/  IMAD R2, R4, 0x7, RZ ;  /* 0x0000000704027824 */ /* 0x000fe200078e02ff */
[----:B------:R-:W-:Y:S01]  /*1a20*/  IADD3 R14, P2, R23, R40, RZ ;  /* 0x00000028170e7210 */ /* 0x000fe20007f5e0ff */
[C---:B------:R-:W-:Y:S01]  /*1a30*/  IMAD R18, R7.reuse, R13, R18 ;  /* 0x0000000d07127224 */ /* 0x040fe200078e0212 */
[----:B------:R-:W-:Y:S01]  /*1a40*/  LOP3.LUT R23, R8, 0x14, RZ, 0xfc, !PT ;  /* 0x0000001408177812 */ /* 0x000fe200078efcff */
[----:B------:R-:W-:Y:S01]  /*1a50*/  IMAD R16, R7, R9, R16 ;  /* 0x0000000907107224 */ /* 0x000fe200078e0210 */
[----:B------:R-:W-:Y:S01]  /*1a60*/  LEA.HI.X.SX32 R15, R2, R41, 0x2, P2 ;  /* 0x00000029020f7211 */ /* 0x000fe200010f16ff */
[----:B------:R-:W-:Y:S01]  /*1a70*/  IMAD.HI.U32 R9, R5, R22, RZ ;  /* 0x0000001605097227 */ /* 0x000fe200078e00ff */
[----:B------:R-:W-:-:S02]  /*1a80*/  IABS R24, R23 ;  /* 0x0000001700187213 */ /* 0x000fc40000000000 */
[----:B------:R-:W-:Y:S01]  /*1a90*/  LOP3.LUT R31, R8, 0x3c, RZ, 0xfc, !PT ;  /* 0x0000003c081f7812 */ /* 0x000fe200078efcff */
[----:B------:R-:W-:Y:S01]  /*1aa0*/  IMAD R2, R4, 0xb, RZ ;  /* 0x0000000b04027824 */ /* 0x000fe200078e02ff */
[----:B------:R-:W-:Y:S01]  /*1ab0*/  LOP3.LUT R33, R8, 0x40, RZ, 0xfc, !PT ;  /* 0x0000004008217812 */ /* 0x000fe200078efcff */
[----:B-1----:R-:W-:Y:S01]  /*1ac0*/  IMAD R3, R4, 0x3, RZ ;  /* 0x0000000304037824 */ /* 0x002fe200078e02ff */
[----:B------:R-:W-:Y:S01]  /*1ad0*/  LOP3.LUT R35, R8, 0x48, RZ, 0xfc, !PT ;  /* 0x0000004808237812 */ /* 0x000fe200078efcff */
[----:B------:R-:W-:Y:S01]  /*1ae0*/  IMAD R11, R4, 0x2c, RZ ;  /* 0x0000002c040b7824 */ /* 0x000fe200078e02ff */
[----:B------:R-:W-:Y:S01]  /*1af0*/  LOP3.LUT R36, R8, 0x4c, RZ, 0xfc, !PT ;  /* 0x0000004c08247812 */ /* 0x000fe200078efcff */
[----:B------:R-:W-:Y:S01]  /*1b00*/  IMAD.MOV R9, RZ, RZ, -R9 ;  /* 0x000000ffff097224 */ /* 0x000fe200078e0a09 */
[----:B------:R-:W-:Y:S01]  /*1b10*/  LEA.HI.X.SX32 R13, R3, R41, 0x2, P5 ;  /* 0x00000029030d7211 */ /* 0x000fe200028f16ff */
[----:B------:R-:W-:Y:S01]  /*1b20*/  IMAD R3, R4, 0xf, RZ ;  /* 0x0000000f04037824 */ /* 0x000fe200078e02ff */
[C---:B------:R-:W-:Y:S01]  /*1b30*/  ISETP.GT.U32.AND P5, PT, R7.reuse, R16, PT ;  /* 0x000000100700720c */ /* 0x040fe20003fa4070 */
[----:B------:R-:W-:Y:S01]  /*1b40*/  IMAD R22, R7, R9, R22 ;  /* 0x0000000907167224 */ /* 0x000fe200078e0216 */
[----:B------:R-:W-:Y:S01]  /*1b50*/  IABS R9, R21 ;  /* 0x0000001500097213 */ /* 0x000fe20000000000 */
[----:B------:R1:W-:Y:S01]  /*1b60*/  LDGSTS.E [R106+0x8600], [R12.64], !P1 ;  /* 0x086000000c6a7fae */ /* 0x0003e2000c921844 */
[----:B------:R-:W-:-:S02]  /*1b70*/  IADD3 R10, P1, R11, R40, RZ ;  /* 0x000000280b0a7210 */ /* 0x000fc40007f3e0ff */
[----:B------:R-:W-:Y:S01]  /*1b80*/  IABS R30, R35 ;  /* 0x00000023001e7213 */ /* 0x000fe20000000000 */
[----:B------:R2:W-:Y:S01]  /*1b90*/  LDGSTS.E [R106+0x8e00], [R14.64], !P4 ;  /* 0x08e000000e6a7fae */ /* 0x0005e2000e121844 */
[C---:B------:R-:W-:Y:S02]  /*1ba0*/  ISETP.GT.U32.AND P4, PT, R7.reuse, R18, PT ;  /* 0x000000120700720c */ /* 0x040fe40003f84070 */
[----:B------:R-:W-:Y:S02]  /*1bb0*/  LEA.HI.X.SX32 R11, R2, R41, 0x2, P1 ;  /* 0x00000029020b7211 */ /* 0x000fe400008f16ff */
[C---:B------:R-:W-:Y:S01]  /*1bc0*/  ISETP.GT.U32.AND P1, PT, R7.reuse, R20, PT ;  /* 0x000000140700720c */ /* 0x040fe20003f24070 */
[----:B------:R-:W-:Y:S01]  /*1bd0*/  @!P5 IMAD.IADD R16, R16, 0x1, -R7 ;  /* 0x000000011010d824 */ /* 0x000fe200078e0a07 */
[----:B------:R-:W-:Y:S01]  /*1be0*/  IABS R32, R36 ;  /* 0x0000002400207213 */ /* 0x000fe20000000000 */
[----:B------:R3:W-:Y:S01]  /*1bf0*/  LDGSTS.E [R106+0x9600], [R10.64], !P6 ;  /* 0x096000000a6a7fae */ /* 0x0007e2000f121844 */
[----:B------:R-:W-:-:S02]  /*1c00*/  ISETP.GT.U32.AND P6, PT, R7, R22, PT ;  /* 0x000000160700720c */ /* 0x000fc40003fc4070 */
[----:B------:R-:W-:Y:S01]  /*1c10*/  ISETP.GT.U32.AND P2, PT, R7, R16, PT ;  /* 0x000000100700720c */ /* 0x000fe20003f44070 */
[----:B--2---:R-:W-:Y:S01]  /*1c20*/  IMAD.MOV.U32 R14, RZ, RZ, R9 ;  /* 0x000000ffff0e7224 */ /* 0x004fe200078e0009 */
[----:B-1----:R-:W-:Y:S01]  /*1c30*/  LOP3.LUT R13, R8, 0x18, RZ, 0xfc, !PT ;  /* 0x00000018080d7812 */ /* 0x002fe200078efcff */
[----:B------:R-:W-:Y:S01]  /*1c40*/  @!P4 IMAD.IADD R18, R18, 0x1, -R7 ;  /* 0x000000011212c824 */ /* 0x000fe200078e0a07 */
[C---:B------:R-:W-:Y:S01]  /*1c50*/  ISETP.GE.AND P4, PT, R8.reuse, RZ, PT ;  /* 0x000000ff0800720c */ /* 0x040fe20003f86270 */
[----:B------:R-:W-:Y:S01]  /*1c60*/  IMAD.HI.U32 R9, R5, R14, RZ ;  /* 0x0000000e05097227 */ /* 0x000fe200078e00ff */
[----:B------:R-:W-:Y:S02]  /*1c70*/  IABS R26, R13 ;  /* 0x0000000d001a7213 */ /* 0x000fe40000000000 */
[----:B------:R-:W-:Y:S01]  /*1c80*/  ISETP.GT.U32.AND P5, PT, R7, R18, PT ;  /* 0x000000120700720c */ /* 0x000fe20003fa4070 */
[----:B------:R-:W-:Y:S01]  /*1c90*/  IMAD.MOV R12, RZ, RZ, -R9 ;  /* 0x000000ffff0c7224 */ /* 0x000fe200078e0a09 */
[----:B------:R-:W-:Y:S01]  /*1ca0*/  LOP3.LUT R37, R8, 0x54, RZ, 0xfc, !PT ;  /* 0x0000005408257812 */ /* 0x000fe200078efcff */
[----:B------:R-:W-:Y:S01]  /*1cb0*/  @!P6 IMAD.IADD R22, R22, 0x1, -R7 ;  /* 0x000000011616e824 */ /* 0x000fe200078e0a07 */
[----:B------:R-:W-:Y:S01]  /*1cc0*/  LOP3.LUT R39, R8, 0x58, RZ, 0xfc, !PT ;  /* 0x0000005808277812 */ /* 0x000fe200078efcff */
[----:B------:R-:W-:Y:S01]  /*1cd0*/  IMAD.HI.U32 R9, R5, R24, RZ ;  /* 0x0000001805097227 */ /* 0x000fe200078e00ff */
[----:B------:R-:W-:-:S02]  /*1ce0*/  IABS R34, R37 ;  /* 0x0000002500227213 */ /* 0x000fc40000000000 */
[----:B------:R-:W-:Y:S01]  /*1cf0*/  ISETP.GT.U32.AND P6, PT, R7, R22, PT ;  /* 0x000000160700720c */ /* 0x000fe20003fc4070 */
[----:B------:R-:W-:Y:S01]  /*1d00*/  @!P2 IMAD.IADD R16, R16, 0x1, -R7 ;  /* 0x000000011010a824 */ /* 0x000fe200078e0a07 */
[----:B------:R-:W-:Y:S01]  /*1d10*/  ISETP.GE.AND P2, PT, R17, RZ, PT ;  /* 0x000000ff1100720c */ /* 0x000fe20003f46270 */
[----:B---3--:R-:W-:Y:S01]  /*1d20*/  IMAD.HI.U32 R11, R5, R26, RZ ;  /* 0x0000001a050b7227 */ /* 0x008fe200078e00ff */
[C---:B------:R-:W-:Y:S02]  /*1d30*/  LOP3.LUT R42, R8.reuse, 0x5c, RZ, 0xfc, !PT ;  /* 0x0000005c082a7812 */ /* 0x040fe400078efcff */
[C---:B------:R-:W-:Y:S01]  /*1d40*/  LOP3.LUT R43, R8.reuse, 0x60, RZ, 0xfc, !PT ;  /* 0x00000060082b7812 */ /* 0x040fe200078efcff */
[----:B------:R-:W-:Y:S01]  /*1d50*/  IMAD.MOV R9, RZ, RZ, -R9 ;  /* 0x000000ffff097224 */ /* 0x000fe200078e0a09 */
[----:B------:R-:W-:Y:S01]  /*1d60*/  LOP3.LUT R44, R8, 0x64, RZ, 0xfc, !PT ;  /* 0x00000064082c7812 */ /* 0x000fe200078efcff */
[----:B------:R-:W-:Y:S01]  /*1d70*/  @!P5 IMAD.IADD R18, R18, 0x1, -R7 ;  /* 0x000000011212d824 */ /* 0x000fe200078e0a07 */
[C---:B------:R-:W-:Y:S01]  /*1d80*/  LOP3.LUT R45, R8.reuse, 0x68, RZ, 0xfc, !PT ;  /* 0x00000068082d7812 */ /* 0x040fe200078efcff */
[----:B------:R-:W-:Y:S01]  /*1d90*/  IMAD.MOV.U32 R10, RZ, RZ, R16 ;  /* 0x000000ffff0a7224 */ /* 0x000fe200078e0010 */
[----:B------:R-:W-:Y:S01]  /*1da0*/  IABS R38, R44 ;  /* 0x0000002c00267213 */ /* 0x000fe20000000000 */
[----:B------:R-:W-:Y:S01]  /*1db0*/  IMAD.MOV R16, RZ, RZ, -R11 ;  /* 0x000000ffff107224 */ /* 0x000fe200078e0a0b */
[C---:B------:R-:W-:Y:S01]  /*1dc0*/  LOP3.LUT R47, R8.reuse, 0x74, RZ, 0xfc, !PT ;  /* 0x00000074082f7812 */ /* 0x040fe200078efcff */
[C---:B------:R-:W-:Y:S01]  /*1dd0*/  IMAD R15, R7.reuse, R9, R24 ;  /* 0x00000009070f7224 */ /* 0x040fe200078e0218 */
[C---:B------:R-:W-:Y:S01]  /*1de0*/  LOP3.LUT R49, R8.reuse, 0x7c, RZ, 0xfc, !PT ;  /* 0x0000007c08317812 */ /* 0x040fe200078efcff */
[----:B------:R-:W-:Y:S01]  /*1df0*/  IMAD.MOV.U32 R11, RZ, RZ, R18 ;  /* 0x000000ffff0b7224 */ /* 0x000fe200078e0012 */
[----:B------:R-:W-:Y:S01]  /*1e00*/  IABS R18, R25 ;  /* 0x0000001900127213 */ /* 0x000fe20000000000 */
[C---:B------:R-:W-:Y:S01]  /*1e10*/  IMAD R16, R7.reuse, R16, R26 ;  /* 0x0000001007107224 */ /* 0x040fe200078e021a */
[----:B------:R-:W-:Y:S01]  /*1e20*/  LOP3.LUT R26, R8, 0x20, RZ, 0xfc, !PT ;  /* 0x00000020081a7812 */ /* 0x000fe200078efcff */
[----:B------:R-:W-:Y:S01]  /*1e30*/  @!P3 IMAD.MOV R11, RZ, RZ, -R11 ;  /* 0x000000ffff0bb224 */ /* 0x000fe200078e0a0b */
[C---:B------:R-:W-:Y:S01]  /*1e40*/  ISETP.GT.U32.AND P3, PT, R7.reuse, R15, PT ;  /* 0x0000000f0700720c */ /* 0x040fe20003f64070 */
[--C-:B------:R-:W-:Y:S01]  /*1e50*/  @!P1 IMAD.IADD R20, R20, 0x1, -R7.reuse ;  /* 0x0000000114149824 */ /* 0x100fe200078e0a07 */
[----:B------:R-:W-:Y:S01]  /*1e60*/  IABS R24, R26 ;  /* 0x0000001a00187213 */ /* 0x000fe20000000000 */
[----:B------:R-:W-:Y:S01]  /*1e70*/  @!P6 IMAD.IADD R22, R22, 0x1, -R7 ;  /* 0x000000011616e824 */ /* 0x000fe200078e0a07 */
[C---:B------:R-:W-:Y:S01]  /*1e80*/  ISETP.GT.U32.AND P6, PT, R7.reuse, R16, PT ;  /* 0x000000100700720c */ /* 0x040fe20003fc4070 */
[C---:B------:R-:W-:Y:S01]  /*1e90*/  IMAD R14, R7.reuse, R12, R14 ;  /* 0x0000000c070e7224 */ /* 0x040fe200078e020e */
[----:B------:R-:W-:Y:S01]  /*1ea0*/  ISETP.GT.U32.AND P1, PT, R7, R20, PT ;  /* 0x000000140700720c */ /* 0x000fe20003f24070 */
[----:B------:R-:W-:Y:S01]  /*1eb0*/  IMAD.HI.U32 R9, R5, R18, RZ ;  /* 0x0000001205097227 */ /* 0x000fe200078e00ff */
[----:B------:R-:W-:-:S02]  /*1ec0*/  LOP3.LUT R51, R8, 0x80, RZ, 0xfc, !PT ;  /* 0x0000008008337812 */ /* 0x000fc400078efcff */
[----:B------:R-:W-:Y:S01]  /*1ed0*/  ISETP.GT.U32.AND P5, PT, R7, R14, PT ;  /* 0x0000000e0700720c */ /* 0x000fe20003fa4070 */
[----:B------:R-:W-:Y:S01]  /*1ee0*/  IMAD.MOV R17, RZ, RZ, -R9 ;  /* 0x000000ffff117224 */ /* 0x000fe200078e0a09 */
[----:B------:R-:W-:Y:S01]  /*1ef0*/  IABS R48, R49 ;  /* 0x0000003100307213 */ /* 0x000fe20000000000 */
[--C-:B------:R-:W-:Y:S01]  /*1f00*/  @!P3 IMAD.IADD R15, R15, 0x1, -R7.reuse ;  /* 0x000000010f0fb824 */ /* 0x100fe200078e0a07 */
[----:B------:R-:W-:Y:S01]  /*1f10*/  IABS R50, R51 ;  /* 0x0000003300327213 */ /* 0x000fe20000000000 */
[----:B------:R-:W-:Y:S01]  /*1f20*/  IMAD.HI.U32 R9, R5, R24, RZ ;  /* 0x0000001805097227 */ /* 0x000fe200078e00ff */
[C---:B------:R-:W-:Y:S02]  /*1f30*/  LOP3.LUT R53, R8.reuse, 0x84, RZ, 0xfc, !PT ;  /* 0x0000008408357812 */ /* 0x040fe400078efcff */
[----:B------:R-:W-:Y:S01]  /*1f40*/  LOP3.LUT R54, R8, 0x88, RZ, 0xfc, !PT ;  /* 0x0000008808367812 */ /* 0x000fe200078efcff */
[--C-:B------:R-:W-:Y:S01]  /*1f50*/  @!P6 IMAD.IADD R16, R16, 0x1, -R7.reuse ;  /* 0x000000011010e824 */ /* 0x100fe200078e0a07 */
[----:B------:R-:W-:Y:S01]  /*1f60*/  ISETP.GT.U32.AND P6, PT, R7, R15, PT ;  /* 0x0000000f0700720c */ /* 0x000fe20003fc4070 */
[----:B------:R-:W-:Y:S01]  /*1f70*/  @!P1 IMAD.IADD R20, R20, 0x1, -R7 ;  /* 0x0000000114149824 */ /* 0x000fe200078e0a07 */
[----:B------:R-:W-:Y:S01]  /*1f80*/  ISETP.GE.AND P1, PT, R21, RZ, PT ;  /* 0x000000ff1500720c */ /* 0x000fe20003f26270 */
[----:B------:R-:W-:Y:S01]  /*1f90*/  IMAD.MOV R9, RZ, RZ, -R9 ;  /* 0x000000ffff097224 */ /* 0x000fe200078e0a09 */
[----:B------:R-:W-:Y:S01]  /*1fa0*/  IABS R21, R28 ;  /* 0x0000001c00157213 */ /* 0x000fe20000000000 */
[----:B------:R-:W-:Y:S01]  /*1fb0*/  IMAD.MOV.U32 R12, RZ, RZ, R20 ;  /* 0x000000ffff0c7224 */ /* 0x000fe200078e0014 */
[----:B------:R-:W-:Y:S01]  /*1fc0*/  LOP3.LUT R56, R8, 0x94, RZ, 0xfc, !PT ;  /* 0x0000009408387812 */ /* 0x000fe200078efcff */
[--C-:B------:R-:W-:Y:S01]  /*1fd0*/  @!P5 IMAD.IADD R14, R14, 0x1, -R7.reuse ;  /* 0x000000010e0ed824 */ /* 0x100fe200078e0a07 */
[----:B------:R-:W-:Y:S01]  /*1fe0*/  ISETP.GE.AND P5, PT, R23, RZ, PT ;  /* 0x000000ff1700720c */ /* 0x000fe20003fa6270 */
[C---:B------:R-:W-:Y:S01]  /*1ff0*/  IMAD R17, R7.reuse, R17, R18 ;  /* 0x0000001107117224 */ /* 0x040fe200078e0212 */
[----:B------:R-:W-:Y:S01]  /*2000*/  LOP3.LUT R23, R8, 0x24, RZ, 0xfc, !PT ;  /* 0x0000002408177812 */ /* 0x000fe200078efcff */
[C---:B------:R-:W-:Y:S01]  /*2010*/  IMAD R18, R7.reuse, R9, R24 ;  /* 0x0000000907127224 */ /* 0x040fe200078e0218 */
[C---:B------:R-:W-:Y:S01]  /*2020*/  ISETP.GT.U32.AND P3, PT, R7.reuse, R14, PT ;  /* 0x0000000e0700720c */ /* 0x040fe20003f64070 */
[----:B------:R-:W-:Y:S01]  /*2030*/  @!P2 IMAD.MOV R12, RZ, RZ, -R12 ;  /* 0x000000ffff0ca224 */ /* 0x000fe200078e0a0c */
[----:B------:R-:W-:Y:S01]  /*2040*/  ISETP.GT.U32.AND P2, PT, R7, R16, PT ;  /* 0x000000100700720c */ /* 0x000fe20003f44070 */
[----:B------:R-:W-:Y:S01]  /*2050*/  @!P6 IMAD.IADD R15, R15, 0x1, -R7 ;  /* 0x000000010f0fe824 */ /* 0x000fe200078e0a07 */
[----:B------:R-:W-:Y:S01]  /*2060*/  ISETP.GT.U32.AND P6, PT, R7, R18, PT ;  /* 0x000000120700720c */ /* 0x000fe20003fc4070 */
[----:B------:R-:W-:Y:S01]  /*2070*/  @!P4 IMAD.MOV R10, RZ, RZ, -R10 ;  /* 0x000000ffff0ac224 */ /* 0x000fe200078e0a0a */
[----:B------:R-:W-:-:S02]  /*2080*/  ISETP.GE.AND P4, PT, R19, RZ, PT ;  /* 0x000000ff1300720c */ /* 0x000fc40003f86270 */
[----:B------:R-:W-:Y:S01]  /*2090*/  IABS R20, R23 ;  /* 0x0000001700147213 */ /* 0x000fe20000000000 */
[----:B------:R-:W-:Y:S01]  /*20a0*/  @!P5 IMAD.MOV R15, RZ, RZ, -R15 ;  /* 0x000000ffff0fd224 */ /* 0x000fe200078e0a0f */
[----:B------:R-:W-:Y:S02]  /*20b0*/  IABS R24, R27 ;  /* 0x0000001b00187213 */ /* 0x000fe40000000000 */
[----:B------:R-:W-:Y:S01]  /*20c0*/  ISETP.GE.AND P5, PT, R26, RZ, PT ;  /* 0x000000ff1a00720c */ /* 0x000fe20003fa6270 */
[--C-:B------:R-:W-:Y:S01]  /*20d0*/  @!P3 IMAD.IADD R14, R14, 0x1, -R7.reuse ;  /* 0x000000010e0eb824 */ /* 0x100fe200078e0a07 */
[----:B------:R-:W-:Y:S01]  /*20e0*/  ISETP.GT.U32.AND P3, PT, R7, R17, PT ;  /* 0x000000110700720c */ /* 0x000fe20003f64070 */
[----:B------:R-:W-:Y:S01]  /*20f0*/  @!P2 IMAD.IADD R16, R16, 0x1, -R7 ;  /* 0x000000011010a824 */ /* 0x000fe200078e0a07 */
[----:B------:R-:W-:Y:S01]  /*2100*/  ISETP.GE.AND P2, PT, R13, RZ, PT ;  /* 0x000000ff0d00720c */ /* 0x000fe20003f46270 */
[----:B------:R-:W-:Y:S01]  /*2110*/  IMAD.HI.U32 R9, R5, R20, RZ ;  /* 0x0000001405097227 */ /* 0x000fe200078e00ff */
[----:B------:R-:W-:-:S02]  /*2120*/  IABS R26, R29 ;  /* 0x0000001d001a7213 */ /* 0x000fc40000000000 */
[----:B------:R-:W-:Y:S01]  /*2130*/  IABS R52, R56 ;  /* 0x0000003800347213 */ /* 0x000fe20000000000 */
[----:B------:R-:W-:Y:S01]  /*2140*/  IMAD.MOV.U32 R13, RZ, RZ, R22 ;  /* 0x000000ffff0d7224 */ /* 0x000fe200078e0016 */
[----:B------:R-:W-:Y:S01]  /*2150*/  LOP3.LUT R55, R8, 0x90, RZ, 0xfc, !PT ;  /* 0x0000009008377812 */ /* 0x000fe200078efcff */
[----:B------:R-:W-:Y:S01]  /*2160*/  @!P6 IMAD.IADD R18, R18, 0x1, -R7 ;  /* 0x000000011212e824 */ /* 0x000fe200078e0a07 */
[C---:B------:R-:W-:Y:S01]  /*2170*/  LOP3.LUT R57, R8.reuse, 0x9c, RZ, 0xfc, !PT ;  /* 0x0000009c08397812 */ /* 0x040fe200078efcff */
[----:B------:R-:W-:Y:S01]  /*2180*/  IMAD.MOV R19, RZ, RZ, -R9 ;  /* 0x000000ffff137224 */ /* 0x000fe200078e0a09 */
[C---:B------:R-:W-:Y:S01]  /*2190*/  LOP3.LUT R61, R8.reuse, 0xa8, RZ, 0xfc, !PT ;  /* 0x000000a8083d7812 */ /* 0x040fe200078efcff */
[----:B------:R-:W-:Y:S01]  /*21a0*/  @!P4 IMAD.MOV R13, RZ, RZ, -R13 ;  /* 0x000000ffff0dc224 */ /* 0x000fe200078e0a0d */
[----:B------:R-:W-:Y:S01]  /*21b0*/  ISETP.GT.U32.AND P4, PT, R7, R18, PT ;  /* 0x000000120700720c */ /* 0x000fe20003f84070 */
[----:B------:R-:W-:Y:S01]  /*21c0*/  IMAD.HI.U32 R9, R5, R24, RZ ;  /* 0x0000001805097227 */ /* 0x000fe200078e00ff */
[----:B------:R-:W-:-:S02]  /*21d0*/  LOP3.LUT R59, R8, 0xa4, RZ, 0xfc, !PT ;  /* 0x000000a4083b7812 */ /* 0x000fc400078efcff */
[----:B------:R-:W-:Y:S01]  /*21e0*/  IABS R58, R61 ;  /* 0x0000003d003a7213 */ /* 0x000fe20000000000 */
[C---:B------:R-:W-:Y:S01]  /*21f0*/  IMAD R19, R7.reuse, R19, R20 ;  /* 0x0000001307137224 */ /* 0x040fe200078e0214 */
[C---:B------:R-:W-:Y:S01]  /*2200*/  LOP3.LUT R62, R8.reuse, 0xac, RZ, 0xfc, !PT ;  /* 0x000000ac083e7812 */ /* 0x040fe200078efcff */
[----:B------:R-:W-:Y:S01]  /*2210*/  IMAD.MOV R20, RZ, RZ, -R9 ;  /* 0x000000ffff147224 */ /* 0x000fe200078e0a09 */
[C---:B------:R-:W-:Y:S01]  /*2220*/  LOP3.LUT R63, R8.reuse, 0xb0, RZ, 0xfc, !PT ;  /* 0x000000b0083f7812 */ /* 0x040fe200078efcff */
[----:B------:R-:W-:Y:S01]  /*2230*/  @!P1 IMAD.MOV R14, RZ, RZ, -R14 ;  /* 0x000000ffff0e9224 */ /* 0x000fe200078e0a0e */
[----:B------:R-:W-:Y:S01]  /*2240*/  ISETP.GT.U32.AND P1, PT, R7, R19, PT ;  /* 0x000000130700720c */ /* 0x000fe20003f24070 */
[----:B------:R-:W-:Y:S01]  /*2250*/  @!P3 IMAD.IADD R17, R17, 0x1, -R7 ;  /* 0x000000011111b824 */ /* 0x000fe200078e0a07 */
[----:B------:R-:W-:Y:S01]  /*2260*/  ISETP.GE.AND P3, PT, R25, RZ, PT ;  /* 0x000000ff1900720c */ /* 0x000fe20003f66270 */
[C---:B------:R-:W-:Y:S01]  /*2270*/  IMAD R20, R7.reuse, R20, R24 ;  /* 0x0000001407147224 */ /* 0x040fe200078e0218 */
[----:B------:R-:W-:Y:S01]  /*2280*/  LOP3.LUT R25, R8, 0x30, RZ, 0xfc, !PT ;  /* 0x0000003008197812 */ /* 0x000fe200078efcff */
[----:B------:R-:W-:Y:S01]  /*2290*/  IMAD.MOV.U32 R22, RZ, RZ, R21 ;  /* 0x000000ffff167224 */ /* 0x000fe200078e0015 */
[C---:B------:R-:W-:Y:S01]  /*22a0*/  ISETP.GT.U32.AND P6, PT, R7.reuse, R17, PT ;  /* 0x000000110700720c */ /* 0x040fe20003fc4070 */
[----:B------:R-:W-:Y:S01]  /*22b0*/  @!P4 IMAD.IADD R18, R18, 0x1, -R7 ;  /* 0x000000011212c824 */ /* 0x000fe200078e0a07 */
[----:B------:R-:W-:Y:S01]  /*22c0*/  ISETP.GT.U32.AND P4, PT, R7, R20, PT ;  /* 0x000000140700720c */ /* 0x000fe20003f84070 */
[----:B------:R-:W-:Y:S01]  /*22d0*/  IMAD.HI.U32 R9, R5, R22, RZ ;  /* 0x0000001605097227 */ /* 0x000fe200078e00ff */
[----:B------:R-:W-:-:S02]  /*22e0*/  IABS R60, R62 ;  /* 0x0000003e003c7213 */ /* 0x000fc40000000000 */
[C---:B------:R-:W-:Y:S01]  /*22f0*/  LOP3.LUT R65, R8.reuse, 0xb4, RZ, 0xfc, !PT ;  /* 0x000000b408417812 */ /* 0x040fe200078efcff */
[----:B------:R-:W-:Y:S01]  /*2300*/  @!P2 IMAD.MOV R16, RZ, RZ, -R16 ;  /* 0x000000ffff10a224 */ /* 0x000fe200078e0a10 */
[----:B------:R-:W-:Y:S01]  /*2310*/  ISETP.GE.AND P2, PT, R23, RZ, PT ;  /* 0x000000ff1700720c */ /* 0x000fe20003f46270 */
[----:B------:R-:W-:Y:S01]  /*2320*/  IMAD.MOV R9, RZ, RZ, -R9 ;  /* 0x000000ffff097224 */ /* 0x000fe200078e0a09 */
[----:B------:R-:W-:Y:S01]  /*2330*/  IABS R23, R25 ;  /* 0x0000001900177213 */ /* 0x000fe20000000000 */
[----:B------:R-:W-:Y:S01]  /*2340*/  @!P1 IMAD.IADD R19, R19, 0x1, -R7 ;  /* 0x0000000113139824 */ /* 0x000fe200078e0a07 */
[C---:B------:R-:W-:Y:S01]  /*2350*/  LOP3.LUT R66, R8.reuse, 0xb8, RZ, 0xfc, !PT ;  /* 0x000000b808427812 */ /* 0x040fe200078efcff */
[C---:B------:R-:W-:Y:S01]  /*2360*/  IMAD R21, R7.reuse, R9, R22 ;  /* 0x0000000907157224 */ /* 0x040fe200078e0216 */
[----:B------:R-:W-:Y:S01]  /*2370*/  LOP3.LUT R67, R8, 0xc4, RZ, 0xfc, !PT ;  /* 0x000000c408437812 */ /* 0x000fe200078efcff */
[----:B------:R-:W-:Y:S01]  /*2380*/  IMAD.MOV.U32 R22, RZ, RZ, R23 ;  /* 0x000000ffff167224 */ /* 0x000fe200078e0017 */
[----:B------:R-:W-:Y:S01]  /*2390*/  ISETP.GT.U32.AND P1, PT, R7, R19, PT ;  /* 0x000000130700720c */ /* 0x000fe20003f24070 */
[--C-:B------:R-:W-:Y:S01]  /*23a0*/  @!P6 IMAD.IADD R17, R17, 0x1, -R7.reuse ;  /* 0x000000011111e824 */ /* 0x100fe200078e0a07 */
[----:B------:R-:W-:Y:S01]  /*23b0*/  ISETP.GE.AND P6, PT, R27, RZ, PT ;  /* 0x000000ff1b00720c */ /* 0x000fe20003fc6270 */
[----:B------:R-:W-:Y:S01]  /*23c0*/  @!P4 IMAD.IADD R20, R20, 0x1, -R7 ;  /* 0x000000011414c824 */ /* 0x000fe200078e0a07 */
[----:B------:R-:W-:Y:S01]  /*23d0*/  LOP3.LUT R27, R8, 0x34, RZ, 0xfc, !PT ;  /* 0x00000034081b7812 */ /* 0x000fe200078efcff */
[----:B------:R-:W-:Y:S01]  /*23e0*/  IMAD.HI.U32 R9, R5, R22, RZ ;  /* 0x0000001605097227 */ /* 0x000fe200078e00ff */
[----:B------:R-:W-:-:S02]  /*23f0*/  IABS R64, R67 ;  /* 0x0000004300407213 */ /* 0x000fc40000000000 */
[----:B------:R-:W-:Y:S01]  /*2400*/  IABS R24, R27 ;  /* 0x0000001b00187213 */ /* 0x000fe20000000000 */
[----:B------:R-:W-:Y:S01]  /*2410*/  IMAD.MOV R9, RZ, RZ, -R9 ;  /* 0x000000ffff097224 */ /* 0x000fe200078e0a09 */
[C---:B------:R-:W-:Y:S01]  /*2420*/  ISETP.GT.U32.AND P4, PT, R7.reuse, R20, PT ;  /* 0x000000140700720c */ /* 0x040fe20003f84070 */
[----:B------:R-:W-:Y:S01]  /*2430*/  @!P5 IMAD.MOV R18, RZ, RZ, -R18 ;  /* 0x000000ffff12d224 */ /* 0x000fe200078e0a12 */
[C---:B------:R-:W-:Y:S01]  /*2440*/  ISETP.GT.U32.AND P5, PT, R7.reuse, R21, PT ;  /* 0x000000150700720c */ /* 0x040fe20003fa4070 */
[----:B------:R-:W-:Y:S01]  /*2450*/  IMAD R22, R7, R9, R22 ;  /* 0x0000000907167224 */ /* 0x000fe200078e0216 */
[C---:B------:R-:W-:Y:S01]  /*2460*/  LOP3.LUT R69, R8.reuse, 0xe4, RZ, 0xfc, !PT ;  /* 0x000000e408457812 */ /* 0x040fe200078efcff */
[----:B------:R-:W-:Y:S01]  /*2470*/  IMAD.HI.U32 R9, R5, R24, RZ ;  /* 0x0000001805097227 */ /* 0x000fe200078e00ff */
[C---:B------:R-:W-:Y:S02]  /*2480*/  LOP3.LUT R71, R8.reuse, 0xe8, RZ, 0xfc, !PT ;  /* 0x000000e808477812 */ /* 0x040fe400078efcff */
[----:B------:R-:W-:Y:S01]  /*2490*/  IABS R80, R69 ;  /* 0x0000004500507213 */ /* 0x000fe20000000000 */
[----:B------:R-:W-:Y:S01]  /*24a0*/  @!P1 IMAD.IADD R19, R19, 0x1, -R7 ;  /* 0x0000000113139824 */ /* 0x000fe200078e0a07 */
[----:B------:R-:W-:Y:S01]  /*24b0*/  ISETP.GE.AND P1, PT, R25, RZ, PT ;  /* 0x000000ff1900720c */ /* 0x000fe20003f26270 */
[----:B------:R-:W-:Y:S01]  /*24c0*/  IMAD.MOV R23, RZ, RZ, -R9 ;  /* 0x000000ffff177224 */ /* 0x000fe200078e0a09 */
[----:B------:R-:W-:Y:S01]  /*24d0*/  LOP3.LUT R73, R8, 0xec, RZ, 0xfc, !PT ;  /* 0x000000ec08497812 */ /* 0x000fe200078efcff */
[----:B------:R-:W-:Y:S01]  /*24e0*/  @!P2 IMAD.MOV R19, RZ, RZ, -R19 ;  /* 0x000000ffff13a224 */ /* 0x000fe200078e0a13 */
[----:B------:R-:W-:Y:S01]  /*24f0*/  ISETP.GT.U32.AND P2, PT, R7, R22, PT ;  /* 0x000000160700720c */ /* 0x000fe20003f44070 */
[--C-:B------:R-:W-:Y:S01]  /*2500*/  @!P4 IMAD.IADD R20, R20, 0x1, -R7.reuse ;  /* 0x000000011414c824 */ /* 0x100fe200078e0a07 */
[----:B------:R-:W-:Y:S01]  /*2510*/  ISETP.GE.AND P4, PT, R27, RZ, PT ;  /* 0x000000ff1b00720c */ /* 0x000fe20003f86270 */
[----:B------:R-:W-:Y:S01]  /*2520*/  IMAD R23, R7, R23, R24 ;  /* 0x0000001707177224 */ /* 0x000fe200078e0218 */
[----:B------:R-:W-:Y:S01]  /*2530*/  LOP3.LUT R77, R8, 0xf4, RZ, 0xfc, !PT ;  /* 0x000000f4084d7812 */ /* 0x000fe200078efcff */
[----:B------:R-:W-:Y:S01]  /*2540*/  @!P6 IMAD.MOV R20, RZ, RZ, -R20 ;  /* 0x000000ffff14e224 */ /* 0x000fe200078e0a14 */
[----:B------:R-:W-:Y:S01]  /*2550*/  IABS R82, R71 ;  /* 0x0000004700527213 */ /* 0x000fe20000000000 */
[----:B------:R-:W-:Y:S01]  /*2560*/  @!P5 IMAD.IADD R21, R21, 0x1, -R7 ;  /* 0x000000011515d824 */ /* 0x000fe200078e0a07 */
[----:B------:R-:W-:Y:S01]  /*2570*/  ISETP.GT.U32.AND P6, PT, R7, R23, PT ;  /* 0x000000170700720c */ /* 0x000fe20003fc4070 */
[----:B------:R-:W-:Y:S01]  /*2580*/  IMAD.HI.U32 R9, R5, R26, RZ ;  /* 0x0000001a05097227 */ /* 0x000fe200078e00ff */
[----:B------:R-:W-:-:S02]  /*2590*/  IABS R84, R73 ;  /* 0x0000004900547213 */ /* 0x000fc40000000000 */
[C---:B------:R-:W-:Y:S01]  /*25a0*/  ISETP.GT.U32.AND P5, PT, R7.reuse, R21, PT ;  /* 0x000000150700720c */ /* 0x040fe20003fa4070 */
[----:B------:R-:W-:Y:S01]  /*25b0*/  @!P3 IMAD.MOV R17, RZ, RZ, -R17 ;  /* 0x000000ffff11b224 */ /* 0x000fe200078e0a11 */
[----:B------:R-:W-:Y:S01]  /*25c0*/  ISETP.GE.AND P3, PT, R28, RZ, PT ;  /* 0x000000ff1c00720c */ /* 0x000fe20003f66270 */
[----:B------:R-:W-:Y:S01]  /*25d0*/  @!P2 IMAD.IADD R22, R22, 0x1, -R7 ;  /* 0x000000011616a824 */ /* 0x000fe200078e0a07 */
[----:B------:R-:W-:Y:S01]  /*25e0*/  IABS R28, R31 ;  /* 0x0000001f001c7213 */ /* 0x000fe20000000000 */
[----:B------:R-:W-:Y:S01]  /*25f0*/  IMAD.MOV R9, RZ, RZ, -R9 ;  /* 0x000000ffff097224 */ /* 0x000fe200078e0a09 */
[----:B------:R-:W-:Y:S02]  /*2600*/  LOP3.LUT R75, R8, 0xf0, RZ, 0xfc, !PT ;  /* 0x000000f0084b7812 */ /* 0x000fe400078efcff */
[C---:B------:R-:W-:Y:S01]  /*2610*/  ISETP.GT.U32.AND P2, PT, R7.reuse, R22, PT ;  /* 0x000000160700720c */ /* 0x040fe20003f44070 */
[----:B------:R-:W-:Y:S01]  /*2620*/  IMAD R24, R7, R9, R26 ;  /* 0x0000000907187224 */ /* 0x000fe200078e021a */
[----:B------:R-:W-:Y:S01]  /*2630*/  IABS R26, R33 ;  /* 0x00000021001a7213 */ /* 0x000fe20000000000 */
[----:B------:R-:W-:Y:S01]  /*2640*/  IMAD.HI.U32 R9, R5, R28, RZ ;  /* 0x0000001c05097227 */ /* 0x000fe200078e00ff */
[----:B------:R-:W-:-:S02]  /*2650*/  IABS R88, R77 ;  /* 0x0000004d00587213 */ /* 0x000fc40000000000 */
[----:B------:R-:W-:Y:S01]  /*2660*/  IABS R86, R75 ;  /* 0x0000004b00567213 */ /* 0x000fe20000000000 */
[----:B------:R-:W-:Y:S01]  /*2670*/  @!P6 IMAD.IADD R23, R23, 0x1, -R7 ;  /* 0x000000011717e824 */ /* 0x000fe200078e0a07 */
[----:B------:R-:W-:Y:S01]  /*2680*/  IADD3 R0, R0, -0x10, RZ ;  /* 0xfffffff000007810 */ /* 0x000fe20007ffe0ff */
[----:B------:R-:W-:Y:S01]  /*2690*/  IMAD.MOV R25, RZ, RZ, -R9 ;  /* 0x000000ffff197224 */ /* 0x000fe200078e0a09 */
[----:B------:R-:W-:Y:S01]  /*26a0*/  LOP3.LUT R2, R79, 0x1f, RZ, 0xc0, !PT ;  /* 0x0000001f4f027812 */ /* 0x000fe200078ec0ff */
[----:B------:R-:W-:Y:S01]  /*26b0*/  IMAD.HI.U32 R9, R5, R26, RZ ;  /* 0x0000001a05097227 */ /* 0x000fe200078e00ff */
[----:B------:R-:W-:-:S03]  /*26c0*/  ISETP.GT.U32.AND P6, PT, R7, R23, PT ;  /* 0x000000170700720c */ /* 0x000fc60003fc4070 */
[----:B------:R-:W-:Y:S01]  /*26d0*/  @!P5 IMAD.IADD R21, R21, 0x1, -R7 ;  /* 0x000000011515d824 */ /* 0x000fe200078e0a07 */
[----:B------:R-:W-:Y:S01]  /*26e0*/  ISETP.GE.AND P5, PT, R29, RZ, PT ;  /* 0x000000ff1d00720c */ /* 0x000fe20003fa6270 */
[C---:B------:R-:W-:Y:S01]  /*26f0*/  IMAD R25, R7.reuse, R25, R28 ;  /* 0x0000001907197224 */ /* 0x040fe200078e021c */
[----:B------:R-:W-:Y:S01]  /*2700*/  LOP3.LUT R29, R8, 0x44, RZ, 0xfc, !PT ;  /* 0x00000044081d7812 */ /* 0x000fe200078efcff */
[----:B------:R-:W-:Y:S02]  /*2710*/  IMAD.MOV R9, RZ, RZ, -R9 ;  /* 0x000000ffff097224 */ /* 0x000fe400078e0a09 */
[----:B------:R-:W-:Y:S01]  /*2720*/  @!P3 IMAD.MOV R21, RZ, RZ, -R21 ;  /* 0x000000ffff15b224 */ /* 0x000fe200078e0a15 */
[C---:B------:R-:W-:Y:S01]  /*2730*/  ISETP.GT.U32.AND P3, PT, R7.reuse, R24, PT ;  /* 0x000000180700720c */ /* 0x040fe20003f64070 */
[--C-:B------:R-:W-:Y:S01]  /*2740*/  @!P2 IMAD.IADD R22, R22, 0x1, -R7.reuse ;  /* 0x000000011616a824 */ /* 0x100fe200078e0a07 */
[C---:B------:R-:W-:Y:S01]  /*2750*/  ISETP.GT.U32.AND P2, PT, R7.reuse, R25, PT ;  /* 0x000000190700720c */ /* 0x040fe20003f44070 */
[----:B------:R-:W-:Y:S01]  /*2760*/  IMAD R26, R7, R9, R26 ;  /* 0x00000009071a7224 */ /* 0x000fe200078e021a */
[----:B------:R-:W-:Y:S01]  /*2770*/  IABS R28, R29 ;  /* 0x0000001d001c7213 */ /* 0x000fe20000000000 */
[----:B------:R-:W-:-:S02]  /*2780*/  @!P6 IMAD.IADD R23, R23, 0x1, -R7 ;  /* 0x000000011717e824 */ /* 0x000fc400078e0a07 */
[----:B------:R-:W-:Y:S01]  /*2790*/  @!P1 IMAD.MOV R22, RZ, RZ, -R22 ;  /* 0x000000ffff169224 */ /* 0x000fe200078e0a16 */
[----:B------:R-:W-:Y:S01]  /*27a0*/  ISETP.GT.U32.AND P6, PT, R7, R26, PT ;  /* 0x0000001a0700720c */ /* 0x000fe20003fc4070 */
[----:B------:R-:W-:-:S04]  /*27b0*/  IMAD.HI.U32 R9, R5, R28, RZ ;  /* 0x0000001c05097227 */ /* 0x000fc800078e00ff */
[--C-:B------:R-:W-:Y:S02]  /*27c0*/  @!P3 IMAD.IADD R24, R24, 0x1, -R7.reuse ;  /* 0x000000011818b824 */ /* 0x100fe400078e0a07 */
[----:B------:R-:W-:Y:S01]  /*27d0*/  @!P2 IMAD.IADD R25, R25, 0x1, -R7 ;  /* 0x000000011919a824 */ /* 0x000fe200078e0a07 */
[----:B------:R-:W-:Y:S01]  /*27e0*/  ISETP.GE.AND P2, PT, R31, RZ, PT ;  /* 0x000000ff1f00720c */ /* 0x000fe20003f46270 */
[----:B------:R-:W-:Y:S01]  /*27f0*/  IMAD.MOV R9, RZ, RZ, -R9 ;  /* 0x000000ffff097224 */ /* 0x000fe200078e0a09 */
[C---:B------:R-:W-:Y:S01]  /*2800*/  ISETP.GT.U32.AND P3, PT, R7.reuse, R24, PT ;  /* 0x000000180700720c */ /* 0x040fe20003f64070 */
[----:B------:R-:W-:Y:S01]  /*2810*/  @!P4 IMAD.MOV R23, RZ, RZ, -R23 ;  /* 0x000000ffff17c224 */ /* 0x000fe200078e0a17 */
[C---:B------:R-:W-:Y:S01]  /*2820*/  ISETP.GT.U32.AND P1, PT, R7.reuse, R25, PT ;  /* 0x000000190700720c */ /* 0x040fe20003f24070 */
[----:B------:R-:W-:Y:S01]  /*2830*/  @!P6 IMAD.IADD R26, R26, 0x1, -R7 ;  /* 0x000000011a1ae824 */ /* 0x000fe200078e0a07 */
[----:B------:R-:W-:Y:S01]  /*2840*/  LOP3.LUT R31, R8, 0x50, RZ, 0xfc, !PT ;  /* 0x00000050081f7812 */ /* 0x000fe200078efcff */
[----:B------:R-:W-:Y:S01]  /*2850*/  IMAD R27, R7, R9, R28 ;  /* 0x00000009071b7224 */ /* 0x000fe200078e021c */
[----:B------:R-:W-:Y:S01]  /*2860*/  ISETP.GE.AND P6, PT, R33, RZ, PT ;  /* 0x000000ff2100720c */ /* 0x000fe20003fc6270 */
[----:B------:R-:W-:Y:S01]  /*2870*/  IMAD.HI.U32 R9, R5, R30, RZ ;  /* 0x0000001e05097227 */ /* 0x000fe200078e00ff */
[----:B------:R-:W-:-:S02]  /*2880*/  ISETP.GT.U32.AND P4, PT, R7, R26, PT ;  /* 0x0000001a0700720c */ /* 0x000fc40003f84070 */
[----:B------:R-:W-:Y:S01]  /*2890*/  IABS R33, R39 ;  /* 0x0000002700217213 */ /* 0x000fe20000000000 */
[----:B------:R-:W-:-:S04]  /*28a0*/  IMAD.HI.U32 R28, R5, R32, RZ ;  /* 0x00000020051c7227 */ /* 0x000fc800078e00ff */
[----:B------:R-:W-:Y:S02]  /*28b0*/  IMAD.MOV R9, RZ, RZ, -R9 ;  /* 0x000000ffff097224 */ /* 0x000fe400078e0a09 */
[--C-:B------:R-:W-:Y:S01]  /*28c0*/  @!P3 IMAD.IADD R24, R24, 0x1, -R7.reuse ;  /* 0x000000011818b824 */ /* 0x100fe200078e0a07 */
[----:B------:R-:W-:Y:S01]  /*28d0*/  ISETP.GT.U32.AND P3, PT, R7, R27, PT ;  /* 0x0000001b0700720c */ /* 0x000fe20003f64070 */
[----:B------:R-:W-:Y:S01]  /*28e0*/  @!P1 IMAD.IADD R25, R25, 0x1, -R7 ;  /* 0x0000000119199824 */ /* 0x000fe200078e0a07 */
[----:B------:R-:W-:Y:S01]  /*28f0*/  ISETP.GE.AND P1, PT, R29, RZ, PT ;  /* 0x000000ff1d00720c */ /* 0x000fe20003f26270 */
[----:B------:R-:W-:Y:S02]  /*2900*/  IMAD.MOV R29, RZ, RZ, -R28 ;  /* 0x000000ffff1d7224 */ /* 0x000fe400078e0a1c */
[C---:B------:R-:W-:Y:S01]  /*2910*/  IMAD R28, R7.reuse, R9, R30 ;  /* 0x00000009071c7224 */ /* 0x040fe200078e021e */
[----:B------:R-:W-:Y:S01]  /*2920*/  IABS R9, R31 ;  /* 0x0000001f00097213 */ /* 0x000fe20000000000 */
[----:B------:R-:W-:-:S02]  /*2930*/  IMAD R29, R7, R29, R32 ;  /* 0x0000001d071d7224 */ /* 0x000fc400078e0220 */
[--C-:B------:R-:W-:Y:S01]  /*2940*/  @!P4 IMAD.IADD R26, R26, 0x1, -R7.reuse ;  /* 0x000000011a1ac824 */ /* 0x100fe200078e0a07 */
[C---:B------:R-:W-:Y:S01]  /*2950*/  ISETP.GT.U32.AND P4, PT, R7.reuse, R28, PT ;  /* 0x0000001c0700720c */ /* 0x040fe20003f84070 */
[----:B------:R-:W-:Y:S01]  /*2960*/  @!P5 IMAD.MOV R24, RZ, RZ, -R24 ;  /* 0x000000ffff18d224 */ /* 0x000fe200078e0a18 */
[----:B------:R-:W-:Y:S01]  /*2970*/  ISETP.GT.U32.AND P5, PT, R7, R29, PT ;  /* 0x0000001d0700720c */ /* 0x000fe20003fa4070 */
[----:B------:R-:W-:Y:S02]  /*2980*/  @!P3 IMAD.IADD R27, R27, 0x1, -R7 ;  /* 0x000000011b1bb824 */ /* 0x000fe400078e0a07 */
[----:B------:R-:W-:Y:S02]  /*2990*/  IMAD.MOV.U32 R32, RZ, RZ, R9 ;  /* 0x000000ffff207224 */ /* 0x000fe400078e0009 */
[----:B------:R-:W-:Y:S01]  /*29a0*/  IMAD.HI.U32 R30, R5, R34, RZ ;  /* 0x00000022051e7227 */ /* 0x000fe200078e00ff */
[----:B------:R-:W-:-:S03]  /*29b0*/  ISETP.GT.U32.AND P3, PT, R7, R27, PT ;  /* 0x0000001b0700720c */ /* 0x000fc60003f64070 */
[----:B------:R-:W-:-:S04]  /*29c0*/  IMAD.HI.U32 R9, R5, R32, RZ ;  /* 0x0000002005097227 */ /* 0x000fc800078e00ff */
[--C-:B------:R-:W-:Y:S02]  /*29d0*/  @!P4 IMAD.IADD R28, R28, 0x1, -R7.reuse ;  /* 0x000000011c1cc824 */ /* 0x100fe400078e0a07 */
[----:B------:R-:W-:Y:S02]  /*29e0*/  @!P5 IMAD.IADD R29, R29, 0x1, -R7 ;  /* 0x000000011d1dd824 */ /* 0x000fe400078e0a07 */
[----:B------:R-:W-:Y:S01]  /*29f0*/  IMAD.MOV R9, RZ, RZ, -R9 ;  /* 0x000000ffff097224 */ /* 0x000fe200078e0a09 */
[----:B------:R-:W-:Y:S01]  /*2a00*/  ISETP.GT.U32.AND P4, PT, R7, R28, PT ;  /* 0x0000001c0700720c */ /* 0x000fe20003f84070 */
[----:B------:R-:W-:Y:S01]  /*2a10*/  @!P3 IMAD.IADD R27, R27, 0x1, -R7 ;  /* 0x000000011b1bb824 */ /* 0x000fe200078e0a07 */
[----:B------:R-:W-:Y:S01]  /*2a20*/  ISETP.GT.U32.AND P5, PT, R7, R29, PT ;  /* 0x0000001d0700720c */ /* 0x000fe20003fa4070 */
[----:B------:R-:W-:Y:S01]  /*2a30*/  @!P6 IMAD.MOV R26, RZ, RZ, -R26 ;  /* 0x000000ffff1ae224 */ /* 0x000fe200078e0a1a */
[----:B------:R-:W-:Y:S01]  /*2a40*/  ISETP.GE.AND P3, PT, R31, RZ, PT ;  /* 0x000000ff1f00720c */ /* 0x000fe20003f66270 */
[----:B------:R-:W-:Y:S01]  /*2a50*/  IMAD.MOV R31, RZ, RZ, -R30 ;  /* 0x000000ffff1f7224 */ /* 0x000fe200078e0a1e */
[----:B------:R-:W-:Y:S01]  /*2a60*/  ISETP.GE.AND P6, PT, R36, RZ, PT ;  /* 0x000000ff2400720c */ /* 0x000fe20003fc6270 */
[----:B------:R-:W-:Y:S01]  /*2a70*/  IMAD R30, R7, R9, R32 ;  /* 0x00000009071e7224 */ /* 0x000fe200078e0220 */
[----:B------:R-:W-:Y:S01]  /*2a80*/  IABS R36, R43 ;  /* 0x0000002b00247213 */ /* 0x000fe20000000000 */
[----:B------:R-:W-:-:S02]  /*2a90*/  IMAD.MOV.U32 R32, RZ, RZ, R33 ;  /* 0x000000ffff207224 */ /* 0x000fc400078e0021 */
[C---:B------:R-:W-:Y:S01]  /*2aa0*/  IMAD R31, R7.reuse, R31, R34 ;  /* 0x0000001f071f7224 */ /* 0x040fe200078e0222 */
[----:B------:R-:W-:Y:S01]  /*2ab0*/  IABS R34, R42 ;  /* 0x0000002a00227213 */ /* 0x000fe20000000000 */
[----:B------:R-:W-:Y:S01]  /*2ac0*/  @!P4 IMAD.IADD R28, R28, 0x1, -R7 ;  /* 0x000000011c1cc824 */ /* 0x000fe200078e0a07 */
[----:B------:R-:W-:Y:S01]  /*2ad0*/  ISETP.GT.U32.AND P4, PT, R7, R30, PT ;  /* 0x0000001e0700720c */ /* 0x000fe20003f84070 */
[----:B------:R-:W-:-:S04]  /*2ae0*/  IMAD.HI.U32 R9, R5, R32, RZ ;  /* 0x0000002005097227 */ /* 0x000fc800078e00ff */
[----:B------:R-:W-:Y:S01]  /*2af0*/  @!P5 IMAD.IADD R29, R29, 0x1, -R7 ;  /* 0x000000011d1dd824 */ /* 0x000fe200078e0a07 */
[----:B------:R-:W-:Y:S01]  /*2b00*/  ISETP.GT.U32.AND P5, PT, R7, R31, PT ;  /* 0x0000001f0700720c */ /* 0x000fe20003fa4070 */
[----:B------:R-:W-:Y:S02]  /*2b10*/  IMAD.MOV R9, RZ, RZ, -R9 ;  /* 0x000000ffff097224 */ /* 0x000fe400078e0a09 */
[----:B------:R-:W-:-:S04]  /*2b20*/  IMAD.HI.U32 R33, R5, R36, RZ ;  /* 0x0000002405217227 */ /* 0x000fc800078e00ff */
[----:B------:R-:W-:Y:S02]  /*2b30*/  IMAD R32, R7, R9, R32 ;  /* 0x0000000907207224 */ /* 0x000fe400078e0220 */
[----:B------:R-:W-:Y:S02]  /*2b40*/  @!P4 IMAD.IADD R30, R30, 0x1, -R7 ;  /* 0x000000011e1ec824 */ /* 0x000fe400078e0a07 */
[----:B------:R-:W-:Y:S01]  /*2b50*/  IMAD.HI.U32 R9, R5, R34, RZ ;  /* 0x0000002205097227 */ /* 0x000fe200078e00ff */
[----:B------:R-:W-:-:S03]  /*2b60*/  ISETP.GT.U32.AND P4, PT, R7, R32, PT ;  /* 0x000000200700720c */ /* 0x000fc60003f84070 */
[----:B------:R-:W-:Y:S01]  /*2b70*/  @!P5 IMAD.IADD R31, R31, 0x1, -R7 ;  /* 0x000000011f1fd824 */ /* 0x000fe200078e0a07 */
[----:B------:R-:W-:Y:S01]  /*2b80*/  ISETP.GT.U32.AND P5, PT, R7, R30, PT ;  /* 0x0000001e0700720c */ /* 0x000fe20003fa4070 */
[----:B------:R-:W-:Y:S01]  /*2b90*/  @!P2 IMAD.MOV R25, RZ, RZ, -R25 ;  /* 0x000000ffff19a224 */ /* 0x000fe200078e0a19 */
[----:B------:R-:W-:Y:S01]  /*2ba0*/  ISETP.GE.AND P2, PT, R35, RZ, PT ;  /* 0x000000ff2300720c */ /* 0x000fe20003f46270 */
[----:B------:R-:W-:Y:S02]  /*2bb0*/  IMAD.MOV R9, RZ, RZ, -R9 ;  /* 0x000000ffff097224 */ /* 0x000fe400078e0a09 */
[----:B------:R-:W-:Y:S02]  /*2bc0*/  IMAD.MOV R35, RZ, RZ, -R33 ;  /* 0x000000ffff237224 */ /* 0x000fe400078e0a21 */
[C---:B------:R-:W-:Y:S02]  /*2bd0*/  IMAD R33, R7.reuse, R9, R34 ;  /* 0x0000000907217224 */ /* 0x040fe400078e0222 */
[----:B------:R-:W-:-:S02]  /*2be0*/  IMAD R34, R7, R35, R36 ;  /* 0x0000002307227224 */ /* 0x000fc400078e0224 */
[----:B------:R-:W-:Y:S01]  /*2bf0*/  @!P4 IMAD.IADD R32, R32, 0x1, -R7 ;  /* 0x000000012020c824 */ /* 0x000fe200078e0a07 */
[----:B------:R-:W-:Y:S01]  /*2c00*/  ISETP.GT.U32.AND P4, PT, R7, R31, PT ;  /* 0x0000001f0700720c */ /* 0x000fe20003f84070 */
[----:B------:R-:W-:-:S04]  /*2c10*/  IMAD.HI.U32 R9, R5, R38, RZ ;  /* 0x0000002605097227 */ /* 0x000fc800078e00ff */
[----:B------:R-:W-:Y:S01]  /*2c20*/  @!P1 IMAD.MOV R27, RZ, RZ, -R27 ;  /* 0x000000ffff1b9224 */ /* 0x000fe200078e0a1b */
[----:B------:R-:W-:Y:S01]  /*2c30*/  ISETP.GE.AND P1, PT, R37, RZ, PT ;  /* 0x000000ff2500720c */ /* 0x000fe20003f26270 */
[----:B------:R-:W-:Y:S01]  /*2c40*/  @!P5 IMAD.IADD R30, R30, 0x1, -R7 ;  /* 0x000000011e1ed824 */ /* 0x000fe200078e0a07 */
[C---:B------:R-:W-:Y:S01]  /*2c50*/  ISETP.GT.U32.AND P5, PT, R7.reuse, R33, PT ;  /* 0x000000210700720c */ /* 0x040fe20003fa4070 */
[----:B------:R-:W-:Y:S01]  /*2c60*/  @!P6 IMAD.MOV R29, RZ, RZ, -R29 ;  /* 0x000000ffff1de224 */ /* 0x000fe200078e0a1d */
[----:B------:R-:W-:Y:S01]  /*2c70*/  IABS R37, R45 ;  /* 0x0000002d00257213 */ /* 0x000fe20000000000 */
[----:B------:R-:W-:Y:S01]  /*2c80*/  IMAD.MOV R9, RZ, RZ, -R9 ;  /* 0x000000ffff097224 */ /* 0x000fe200078e0a09 */
[C---:B------:R-:W-:Y:S01]  /*2c90*/  ISETP.GT.U32.AND P6, PT, R7.reuse, R34, PT ;  /* 0x000000220700720c */ /* 0x040fe20003fc4070 */
[----:B------:R-:W-:Y:S01]  /*2ca0*/  @!P2 IMAD.MOV R28, RZ, RZ, -R28 ;  /* 0x000000ffff1ca224 */ /* 0x000fe200078e0a1c */
[----:B------:R-:W-:Y:S01]  /*2cb0*/  ISETP.GT.U32.AND P2, PT, R7, R32, PT ;  /* 0x000000200700720c */ /* 0x000fe20003f44070 */
[----:B------:R-:W-:-:S02]  /*2cc0*/  IMAD.MOV.U32 R36, RZ, RZ, R37 ;  /* 0x000000ffff247224 */ /* 0x000fc400078e0025 */
[----:B------:R-:W-:Y:S02]  /*2cd0*/  IMAD R35, R7, R9, R38 ;  /* 0x0000000907237224 */ /* 0x000fe400078e0226 */
[----:B------:R-:W-:Y:S01]  /*2ce0*/  @!P3 IMAD.MOV R30, RZ, RZ, -R30 ;  /* 0x000000ffff1eb224 */ /* 0x000fe200078e0a1e */
[----:B------:R-:W-:Y:S01]  /*2cf0*/  ISETP.GE.AND P3, PT, R39, RZ, PT ;  /* 0x000000ff2700720c */ /* 0x000fe20003f66270 */
[----:B------:R-:W-:Y:S01]  /*2d00*/  IMAD.HI.U32 R9, R5, R36, RZ ;  /* 0x0000002405097227 */ /* 0x000fe200078e00ff */
[----:B------:R-:W-:-:S03]  /*2d10*/  LOP3.LUT R39, R8, 0x6c, RZ, 0xfc, !PT ;  /* 0x0000006c08277812 */ /* 0x000fc600078efcff */
[--C-:B------:R-:W-:Y:S01]  /*2d20*/  @!P4 IMAD.IADD R31, R31, 0x1, -R7.reuse ;  /* 0x000000011f1fc824 */ /* 0x100fe200078e0a07 */
[----:B------:R-:W-:Y:S01]  /*2d30*/  ISETP.GT.U32.AND P4, PT, R7, R35, PT ;  /* 0x000000230700720c */ /* 0x000fe20003f84070 */
[----:B------:R-:W-:Y:S01]  /*2d40*/  @!P5 IMAD.IADD R33, R33, 0x1, -R7 ;  /* 0x000000012121d824 */ /* 0x000fe200078e0a07 */
[----:B------:R-:W-:Y:S01]  /*2d50*/  ISETP.GE.AND P5, PT, R43, RZ, PT ;  /* 0x000000ff2b00720c */ /* 0x000fe20003fa6270 */
[----:B------:R-:W-:Y:S01]  /*2d60*/  IMAD.MOV R9, RZ, RZ, -R9 ;  /* 0x000000ffff097224 */ /* 0x000fe200078e0a09 */
[----:B------:R-:W-:Y:S01]  /*2d70*/  IABS R38, R39 ;  /* 0x0000002700267213 */ /* 0x000fe20000000000 */
[--C-:B------:R-:W-:Y:S01]  /*2d80*/  @!P6 IMAD.IADD R34, R34, 0x1, -R7.reuse ;  /* 0x000000012222e824 */ /* 0x100fe200078e0a07 */
[----:B------:R-:W-:Y:S01]  /*2d90*/  LOP3.LUT R43, R8, 0x70, RZ, 0xfc, !PT ;  /* 0x00000070082b7812 */ /* 0x000fe200078efcff */
[----:B------:R-:W-:Y:S01]  /*2da0*/  @!P2 IMAD.IADD R32, R32, 0x1, -R7 ;  /* 0x000000012020a824 */ /* 0x000fe200078e0a07 */
[----:B------:R-:W-:Y:S01]  /*2db0*/  ISETP.GE.AND P2, PT, R42, RZ, PT ;  /* 0x000000ff2a00720c */ /* 0x000fe20003f46270 */
[C---:B------:R-:W-:Y:S01]  /*2dc0*/  IMAD R36, R7.reuse, R9, R36 ;  /* 0x0000000907247224 */ /* 0x040fe200078e0224 */
[----:B------:R-:W-:Y:S01]  /*2dd0*/  IABS R42, R43 ;  /* 0x0000002b002a7213 */ /* 0x000fe20000000000 */
[----:B------:R-:W-:Y:S01]  /*2de0*/  @!P1 IMAD.MOV R31, RZ, RZ, -R31 ;  /* 0x000000ffff1f9224 */ /* 0x000fe200078e0a1f */
[----:B------:R-:W-:Y:S01]  /*2df0*/  ISETP.GT.U32.AND P1, PT, R7, R34, PT ;  /* 0x000000220700720c */ /* 0x000fe20003f24070 */
[----:B------:R-:W-:Y:S01]  /*2e00*/  IMAD.HI.U32 R9, R5, R38, RZ ;  /* 0x0000002605097227 */ /* 0x000fe200078e00ff */
[----:B------:R-:W-:-:S03]  /*2e10*/  ISETP.GT.U32.AND P6, PT, R7, R33, PT ;  /* 0x000000210700720c */ /* 0x000fc60003fc4070 */
[----:B------:R-:W-:Y:S02]  /*2e20*/  IMAD.MOV R37, RZ, RZ, -R9 ;  /* 0x000000ffff257224 */ /* 0x000fe400078e0a09 */
[----:B------:R-:W-:Y:S02]  /*2e30*/  @!P4 IMAD.IADD R35, R35, 0x1, -R7 ;  /* 0x000000012323c824 */ /* 0x000fe400078e0a07 */
[----:B------:R-:W-:-:S03]  /*2e40*/  IMAD.HI.U32 R9, R5, R42, RZ ;  /* 0x0000002a05097227 */ /* 0x000fc600078e00ff */
[C---:B------:R-:W-:Y:S01]  /*2e50*/  ISETP.GT.U32.AND P4, PT, R7.reuse, R35, PT ;  /* 0x000000230700720c */ /* 0x040fe20003f84070 */
[----:B------:R-:W-:Y:S02]  /*2e60*/  IMAD.MOV R9, RZ, RZ, -R9 ;  /* 0x000000ffff097224 */ /* 0x000fe400078e0a09 */
[----:B------:R-:W-:Y:S02]  /*2e70*/  IMAD R37, R7, R37, R38 ;  /* 0x0000002507257224 */ /* 0x000fe400078e0226 */
[--C-:B------:R-:W-:Y:S01]  /*2e80*/  @!P1 IMAD.IADD R34, R34, 0x1, -R7.reuse ;  /* 0x0000000122229824 */ /* 0x100fe200078e0a07 */
[----:B------:R-:W-:Y:S01]  /*2e90*/  ISETP.GE.AND P1, PT, R45, RZ, PT ;  /* 0x000000ff2d00720c */ /* 0x000fe20003f26270 */
[C---:B------:R-:W-:Y:S01]  /*2ea0*/  IMAD R38, R7.reuse, R9, R42 ;  /* 0x0000000907267224 */ /* 0x040fe200078e022a */
[----:B------:R-:W-:Y:S01]  /*2eb0*/  LOP3.LUT R45, R8, 0x78, RZ, 0xfc, !PT ;  /* 0x00000078082d7812 */ /* 0x000fe200078efcff */
[----:B------:R-:W-:Y:S02]  /*2ec0*/  @!P5 IMAD.MOV R34, RZ, RZ, -R34 ;  /* 0x000000ffff22d224 */ /* 0x000fe400078e0a22 */
[----:B------:R-:W-:Y:S01]  /*2ed0*/  @!P3 IMAD.MOV R32, RZ, RZ, -R32 ;  /* 0x000000ffff20b224 */ /* 0x000fe200078e0a20 */
[----:B------:R-:W-:Y:S01]  /*2ee0*/  ISETP.GT.U32.AND P5, PT, R7, R38, PT ;  /* 0x000000260700720c */ /* 0x000fe20003fa4070 */
[--C-:B------:R-:W-:Y:S01]  /*2ef0*/  @!P6 IMAD.IADD R33, R33, 0x1, -R7.reuse ;  /* 0x000000012121e824 */ /* 0x100fe200078e0a07 */
[----:B------:R-:W-:Y:S01]  /*2f00*/  ISETP.GT.U32.AND P3, PT, R7, R36, PT ;  /* 0x000000240700720c */ /* 0x000fe20003f64070 */
[----:B------:R-:W-:Y:S01]  /*2f10*/  @!P4 IMAD.IADD R35, R35, 0x1, -R7 ;  /* 0x000000012323c824 */ /* 0x000fe200078e0a07 */
[----:B------:R-:W-:Y:S01]  /*2f20*/  ISETP.GE.AND P6, PT, R44, RZ, PT ;  /* 0x000000ff2c00720c */ /* 0x000fe20003fc6270 */
[----:B------:R-:W-:Y:S01]  /*2f30*/  IMAD.HI.U32 R42, R5, R48, RZ ;  /* 0x00000030052a7227 */ /* 0x000fe200078e00ff */
[----:B------:R-:W-:-:S02]  /*2f40*/  IABS R44, R47 ;  /* 0x0000002f002c7213 */ /* 0x000fc40000000000 */
[----:B------:R-:W-:Y:S01]  /*2f50*/  ISETP.GT.U32.AND P4, PT, R7, R37, PT ;  /* 0x000000250700720c */ /* 0x000fe20003f84070 */
[----:B------:R-:W-:Y:S01]  /*2f60*/  @!P2 IMAD.MOV R33, RZ, RZ, -R33 ;  /* 0x000000ffff21a224 */ /* 0x000fe200078e0a21 */
[----:B------:R-:W-:Y:S01]  /*2f70*/  IABS R46, R45 ;  /* 0x0000002d002e7213 */ /* 0x000fe20000000000 */
[----:B------:R-:W-:-:S04]  /*2f80*/  IMAD.HI.U32 R9, R5, R44, RZ ;  /* 0x0000002c05097227 */ /* 0x000fc800078e00ff */
[----:B------:R-:W-:Y:S02]  /*2f90*/  IMAD.MOV R9, RZ, RZ, -R9 ;  /* 0x000000ffff097224 */ /* 0x000fe400078e0a09 */
[--C-:B------:R-:W-:Y:S02]  /*2fa0*/  @!P5 IMAD.IADD R38, R38, 0x1, -R7.reuse ;  /* 0x000000012626d824 */ /* 0x100fe400078e0a07 */
[----:B------:R-:W-:Y:S01]  /*2fb0*/  @!P3 IMAD.IADD R36, R36, 0x1, -R7 ;  /* 0x000000012424b824 */ /* 0x000fe200078e0a07 */
[----:B------:R-:W-:Y:S01]  /*2fc0*/  ISETP.GE.AND P3, PT, R39, RZ, PT ;  /* 0x000000ff2700720c */ /* 0x000fe20003f66270 */
[C---:B------:R-:W-:Y:S01]  /*2fd0*/  IMAD R39, R7.reuse, R9, R44 ;  /* 0x0000000907277224 */ /* 0x040fe200078e022c */
[----:B------:R-:W-:Y:S01]  /*2fe0*/  ISETP.GT.U32.AND P5, PT, R7, R38, PT ;  /* 0x000000260700720c */ /* 0x000fe20003fa4070 */
[----:B------:R-:W-:-:S04]  /*2ff0*/  IMAD.HI.U32 R9, R5, R46, RZ ;  /* 0x0000002e05097227 */ /* 0x000fc800078e00ff */
[----:B------:R-:W-:Y:S01]  /*3000*/  @!P4 IMAD.IADD R37, R37, 0x1, -R7 ;  /* 0x000000012525c824 */ /* 0x000fe200078e0a07 */
[----:B------:R-:W-:Y:S01]  /*3010*/  ISETP.GT.U32.AND P4, PT, R7, R36, PT ;  /* 0x000000240700720c */ /* 0x000fe20003f84070 */
[----:B------:R-:W-:Y:S01]  /*3020*/  @!P6 IMAD.MOV R35, RZ, RZ, -R35 ;  /* 0x000000ffff23e224 */ /* 0x000fe200078e0a23 */
[----:B------:R-:W-:Y:S01]  /*3030*/  ISETP.GE.AND P6, PT, R43, RZ, PT ;  /* 0x000000ff2b00720c */ /* 0x000fe20003fc6270 */
[----:B------:R-:W-:Y:S01]  /*3040*/  IMAD.MOV R43, RZ, RZ, -R9 ;  /* 0x000000ffff2b7224 */ /* 0x000fe200078e0a09 */
[----:B------:R-:W-:Y:S01]  /*3050*/  ISETP.GT.U32.AND P2, PT, R7, R37, PT ;  /* 0x000000250700720c */ /* 0x000fe20003f44070 */
[----:B------:R-:W-:-:S04]  /*3060*/  IMAD.HI.U32 R9, R5, R50, RZ ;  /* 0x0000003205097227 */ /* 0x000fc800078e00ff */
[----:B------:R-:W-:Y:S02]  /*3070*/  IMAD.MOV R44, RZ, RZ, -R42 ;  /* 0x000000ffff2c7224 */ /* 0x000fe400078e0a2a */
[C---:B------:R-:W-:Y:S01]  /*3080*/  IMAD R42, R7.reuse, R43, R46 ;  /* 0x0000002b072a7224 */ /* 0x040fe200078e022e */
[----:B------:R-:W-:Y:S01]  /*3090*/  IABS R46, R53 ;  /* 0x00000035002e7213 */ /* 0x000fe20000000000 */
[----:B------:R-:W-:Y:S02]  /*30a0*/  IMAD.MOV R9, RZ, RZ, -R9 ;  /* 0x000000ffff097224 */ /* 0x000fe400078e0a09 */
[C---:B------:R-:W-:Y:S02]  /*30b0*/  IMAD R43, R7.reuse, R44, R48 ;  /* 0x0000002c072b7224 */ /* 0x040fe400078e0230 */
[C---:B------:R-:W-:Y:S01]  /*30c0*/  IMAD R44, R7.reuse, R9, R50 ;  /* 0x00000009072c7224 */ /* 0x040fe200078e0232 */
[----:B------:R-:W-:Y:S01]  /*30d0*/  IABS R50, R55 ;  /* 0x0000003700327213 */ /* 0x000fe20000000000 */
[--C-:B------:R-:W-:Y:S01]  /*30e0*/  @!P5 IMAD.IADD R38, R38, 0x1, -R7.reuse ;  /* 0x000000012626d824 */ /* 0x100fe200078e0a07 */
[C---:B------:R-:W-:Y:S01]  /*30f0*/  ISETP.GT.U32.AND P5, PT, R7.reuse, R43, PT ;  /* 0x0000002b0700720c */ /* 0x040fe20003fa4070 */
[----:B------:R-:W-:Y:S01]  /*3100*/  @!P4 IMAD.IADD R36, R36, 0x1, -R7 ;  /* 0x000000012424c824 */ /* 0x000fe200078e0a07 */
[C---:B------:R-:W-:Y:S01]  /*3110*/  ISETP.GT.U32.AND P4, PT, R7.reuse, R39, PT ;  /* 0x000000270700720c */ /* 0x040fe20003f84070 */
[----:B------:R-:W-:Y:S01]  /*3120*/  @!P6 IMAD.MOV R38, RZ, RZ, -R38 ;  /* 0x000000ffff26e224 */ /* 0x000fe200078e0a26 */
[----:B------:R-:W-:Y:S01]  /*3130*/  ISETP.GT.U32.AND P6, PT, R7, R44, PT ;  /* 0x0000002c0700720c */ /* 0x000fe20003fc4070 */
[----:B------:R-:W-:-:S04]  /*3140*/  IMAD.HI.U32 R9, R5, R46, RZ ;  /* 0x0000002e05097227 */ /* 0x000fc800078e00ff */
[----:B------:R-:W-:Y:S01]  /*3150*/  @!P2 IMAD.IADD R37, R37, 0x1, -R7 ;  /* 0x000000012525a824 */ /* 0x000fe200078e0a07 */
[----:B------:R-:W-:Y:S01]  /*3160*/  ISETP.GE.AND P2, PT, R47, RZ, PT ;  /* 0x000000ff2f00720c */ /* 0x000fe20003f46270 */
[----:B------:R-:W-:Y:S01]  /*3170*/  IMAD.MOV R9, RZ, RZ, -R9 ;  /* 0x000000ffff097224 */ /* 0x000fe200078e0a09 */
[----:B------:R-:W-:Y:S01]  /*3180*/  IABS R47, R54 ;  /* 0x00000036002f7213 */ /* 0x000fe20000000000 */
[----:B------:R-:W-:Y:S01]  /*3190*/  @!P3 IMAD.MOV R37, RZ, RZ, -R37 ;  /* 0x000000ffff25b224 */ /* 0x000fe200078e0a25 */
[----:B------:R-:W-:Y:S01]  /*31a0*/  ISETP.GE.AND P3, PT, R45, RZ, PT ;  /* 0x000000ff2d00720c */ /* 0x000fe20003f66270 */
[--C-:B------:R-:W-:Y:S02]  /*31b0*/  @!P5 IMAD.IADD R43, R43, 0x1, -R7.reuse ;  /* 0x000000012b2bd824 */ /* 0x100fe400078e0a07 */
[----:B------:R-:W-:Y:S02]  /*31c0*/  IMAD R45, R7, R9, R46 ;  /* 0x00000009072d7224 */ /* 0x000fe400078e022e */
[----:B------:R-:W-:Y:S01]  /*31d0*/  @!P4 IMAD.IADD R39, R39, 0x1, -R7 ;  /* 0x000000012727c824 */ /* 0x000fe200078e0a07 */
[----:B------:R-:W-:Y:S01]  /*31e0*/  ISETP.GT.U32.AND P4, PT, R7, R42, PT ;  /* 0x0000002a0700720c */ /* 0x000fe20003f84070 */
[----:B------:R-:W-:-:S02]  /*31f0*/  IMAD.MOV.U32 R46, RZ, RZ, R47 ;  /* 0x000000ffff2e7224 */ /* 0x000fc400078e002f */
[----:B------:R-:W-:Y:S01]  /*3200*/  @!P6 IMAD.IADD R44, R44, 0x1, -R7 ;  /* 0x000000012c2ce824 */ /* 0x000fe200078e0a07 */
[----:B------:R-:W-:Y:S01]  /*3210*/  ISETP.GT.U32.AND P6, PT, R7, R43, PT ;  /* 0x0000002b0700720c */ /* 0x000fe20003fc4070 */
[----:B------:R-:W-:-:S04]  /*3220*/  IMAD.HI.U32 R9, R5, R46, RZ ;  /* 0x0000002e05097227 */ /* 0x000fc800078e00ff */
[----:B------:R-:W-:Y:S02]  /*3230*/  IMAD.MOV R9, RZ, RZ, -R9 ;  /* 0x000000ffff097224 */ /* 0x000fe400078e0a09 */
[----:B------:R-:W-:Y:S01]  /*3240*/  @!P1 IMAD.MOV R36, RZ, RZ, -R36 ;  /* 0x000000ffff249224 */ /* 0x000fe200078e0a24 */
[C---:B------:R-:W-:Y:S01]  /*3250*/  ISETP.GT.U32.AND P1, PT, R7.reuse, R39, PT ;  /* 0x000000270700720c */ /* 0x040fe20003f24070 */
[----:B------:R-:W-:Y:S02]  /*3260*/  IMAD R46, R7, R9, R46 ;  /* 0x00000009072e7224 */ /* 0x000fe400078e022e */
[--C-:B------:R-:W-:Y:S01]  /*3270*/  @!P4 IMAD.IADD R42, R42, 0x1, -R7.reuse ;  /* 0x000000012a2ac824 */ /* 0x100fe200078e0a07 */
[----:B------:R-:W-:Y:S01]  /*3280*/  ISETP.GE.AND P4, PT, R51, RZ, PT ;  /* 0x000000ff3300720c */ /* 0x000fe20003f86270 */
[----:B------:R-:W-:Y:S01]  /*3290*/  @!P6 IMAD.IADD R43, R43, 0x1, -R7 ;  /* 0x000000012b2be824 */ /* 0x000fe200078e0a07 */
[C---:B------:R-:W-:Y:S02]  /*32a0*/  ISETP.GT.U32.AND P6, PT, R7.reuse, R46, PT ;  /* 0x0000002e0700720c */ /* 0x040fe40003fc4070 */
[----:B------:R-:W-:-:S02]  /*32b0*/  ISETP.GT.U32.AND P5, PT, R7, R42, PT ;  /* 0x0000002a0700720c */ /* 0x000fc40003fa4070 */
[----:B------:R-:W-:-:S03]  /*32c0*/  LOP3.LUT R51, R8, 0x8c, RZ, 0xfc, !PT ;  /* 0x0000008c08337812 */ /* 0x000fc600078efcff */
[----:B------:R-:W-:Y:S01]  /*32d0*/  @!P1 IMAD.IADD R39, R39, 0x1, -R7 ;  /* 0x0000000127279824 */ /* 0x000fe200078e0a07 */
[----:B------:R-:W-:Y:S02]  /*32e0*/  IABS R48, R51 ;  /* 0x0000003300307213 */ /* 0x000fe40000000000 */
[----:B------:R-:W-:Y:S01]  /*32f0*/  ISETP.GE.AND P1, PT, R49, RZ, PT ;  /* 0x000000ff3100720c */ /* 0x000fe20003f26270 */
[----:B------:R-:W-:-:S04]  /*3300*/  IMAD.HI.U32 R49, R5, R52, RZ ;  /* 0x0000003405317227 */ /* 0x000fc800078e00ff */
[--C-:B------:R-:W-:Y:S02]  /*3310*/  @!P6 IMAD.IADD R46, R46, 0x1, -R7.reuse ;  /* 0x000000012e2ee824 */ /* 0x100fe400078e0a07 */
[----:B------:R-:W-:Y:S01]  /*3320*/  @!P5 IMAD.IADD R42, R42, 0x1, -R7 ;  /* 0x000000012a2ad824 */ /* 0x000fe200078e0a07 */
[C---:B------:R-:W-:Y:S01]  /*3330*/  ISETP.GT.U32.AND P5, PT, R7.reuse, R45, PT ;  /* 0x0000002d0700720c */ /* 0x040fe20003fa4070 */
[----:B------:R-:W-:Y:S01]  /*3340*/  @!P2 IMAD.MOV R39, RZ, RZ, -R39 ;  /* 0x000000ffff27a224 */ /* 0x000fe200078e0a27 */
[----:B------:R-:W-:Y:S01]  /*3350*/  ISETP.GT.U32.AND P6, PT, R7, R46, PT ;  /* 0x0000002e0700720c */ /* 0x000fe20003fc4070 */
[----:B------:R-:W-:Y:S01]  /*3360*/  IMAD.HI.U32 R9, R5, R48, RZ ;  /* 0x0000003005097227 */ /* 0x000fe200078e00ff */
[----:B------:R-:W-:-:S03]  /*3370*/  ISETP.GT.U32.AND P2, PT, R7, R44, PT ;  /* 0x0000002c0700720c */ /* 0x000fc60003f44070 */
[----:B------:R-:W-:Y:S02]  /*3380*/  IMAD.MOV R49, RZ, RZ, -R49 ;  /* 0x000000ffff317224 */ /* 0x000fe400078e0a31 */
[----:B------:R-:W-:Y:S02]  /*3390*/  IMAD.MOV R47, RZ, RZ, -R9 ;  /* 0x000000ffff2f7224 */ /* 0x000fe400078e0a09 */
[----:B------:R-:W-:Y:S01]  /*33a0*/  IMAD R49, R7, R49, R52 ;  /* 0x0000003107317224 */ /* 0x000fe200078e0234 */
[----:B------:R-:W-:Y:S01]  /*33b0*/  IABS R52, R57 ;  /* 0x0000003900347213 */ /* 0x000fe20000000000 */
[--C-:B------:R-:W-:Y:S01]  /*33c0*/  @!P5 IMAD.IADD R45, R45, 0x1, -R7.reuse ;  /* 0x000000012d2dd824 */ /* 0x100fe200078e0a07 */
[----:B------:R-:W-:Y:S01]  /*33d0*/  ISETP.GE.AND P5, PT, R54, RZ, PT ;  /* 0x000000ff3600720c */ /* 0x000fe20003fa6270 */
[C---:B------:R-:W-:Y:S02]  /*33e0*/  IMAD R47, R7.reuse, R47, R48 ;  /* 0x0000002f072f7224 */ /* 0x040fe400078e0230 */
[----:B------:R-:W-:Y:S01]  /*33f0*/  @!P6 IMAD.IADD R46, R46, 0x1, -R7 ;  /* 0x000000012e2ee824 */ /* 0x000fe200078e0a07 */
[----:B------:R-:W-:Y:S01]  /*3400*/  ISETP.GT.U32.AND P6, PT, R7, R49, PT ;  /* 0x000000310700720c */ /* 0x000fe20003fc4070 */
[----:B------:R-:W-:-:S04]  /*3410*/  IMAD.HI.U32 R9, R5, R50, RZ ;  /* 0x0000003205097227 */ /* 0x000fc800078e00ff */
[----:B------:R-:W-:Y:S01]  /*3420*/  @!P3 IMAD.MOV R42, RZ, RZ, -R42 ;  /* 0x000000ffff2ab224 */ /* 0x000fe200078e0a2a */
[C---:B------:R-:W-:Y:S01]  /*3430*/  ISETP.GT.U32.AND P3, PT, R7.reuse, R45, PT ;  /* 0x0000002d0700720c */ /* 0x040fe20003f64070 */
[----:B------:R-:W-:Y:S01]  /*3440*/  @!P1 IMAD.MOV R43, RZ, RZ, -R43 ;  /* 0x000000ffff2b9224 */ /* 0x000fe200078e0a2b */
[----:B------:R-:W-:Y:S01]  /*3450*/  ISETP.GT.U32.AND P1, PT, R7, R47, PT ;  /* 0x0000002f0700720c */ /* 0x000fe20003f24070 */
[----:B------:R-:W-:Y:S01]  /*3460*/  @!P2 IMAD.IADD R44, R44, 0x1, -R7 ;  /* 0x000000012c2ca824 */ /* 0x000fe200078e0a07 */
[----:B------:R-:W-:Y:S01]  /*3470*/  ISETP.GE.AND P2, PT, R53, RZ, PT ;  /* 0x000000ff3500720c */ /* 0x000fe20003f46270 */
[----:B------:R-:W-:Y:S01]  /*3480*/  IMAD.MOV R9, RZ, RZ, -R9 ;  /* 0x000000ffff097224 */ /* 0x000fe200078e0a09 */
[----:B------:R-:W-:Y:S01]  /*3490*/  LOP3.LUT R53, R8, 0x98, RZ, 0xfc, !PT ;  /* 0x0000009808357812 */ /* 0x000fe200078efcff */
[--C-:B------:R-:W-:Y:S01]  /*34a0*/  @!P6 IMAD.IADD R49, R49, 0x1, -R7.reuse ;  /* 0x000000013131e824 */ /* 0x100fe200078e0a07 */
[----:B------:R-:W-:Y:S01]  /*34b0*/  ISETP.GE.AND P6, PT, R56, RZ, PT ;  /* 0x000000ff3800720c */ /* 0x000fe20003fc6270 */
[----:B------:R-:W-:Y:S01]  /*34c0*/  IMAD R48, R7, R9, R50 ;  /* 0x0000000907307224 */ /* 0x000fe200078e0232 */
[----:B------:R-:W-:Y:S01]  /*34d0*/  IABS R50, R53 ;  /* 0x0000003500327213 */ /* 0x000fe20000000000 */
[----:B------:R-:W-:Y:S01]  /*34e0*/  @!P4 IMAD.MOV R44, RZ, RZ, -R44 ;  /* 0x000000ffff2cc224 */ /* 0x000fe200078e0a2c */
[----:B------:R-:W-:Y:S01]  /*34f0*/  IABS R56, R59 ;  /* 0x0000003b00387213 */ /* 0x000fe20000000000 */
[----:B------:R-:W-:Y:S01]  /*3500*/  @!P3 IMAD.IADD R45, R45, 0x1, -R7 ;  /* 0x000000012d2db824 */ /* 0x000fe200078e0a07 */
[----:B------:R-:W-:Y:S01]  /*3510*/  ISETP.GE.AND P3, PT, R51, RZ, PT ;  /* 0x000000ff3300720c */ /* 0x000fe20003f66270 */
[----:B------:R-:W-:Y:S01]  /*3520*/  IMAD.HI.U32 R9, R5, R50, RZ ;  /* 0x0000003205097227 */ /* 0x000fe200078e00ff */
[----:B------:R-:W-:-:S03]  /*3530*/  ISETP.GT.U32.AND P4, PT, R7, R48, PT ;  /* 0x000000300700720c */ /* 0x000fc60003f84070 */
[----:B------:R-:W-:Y:S01]  /*3540*/  @!P1 IMAD.IADD R47, R47, 0x1, -R7 ;  /* 0x000000012f2f9824 */ /* 0x000fe200078e0a07 */
[----:B------:R-:W-:Y:S01]  /*3550*/  ISETP.GE.AND P1, PT, R55, RZ, PT ;  /* 0x000000ff3700720c */ /* 0x000fe20003f26270 */
[----:B------:R-:W-:Y:S01]  /*3560*/  @!P5 IMAD.MOV R46, RZ, RZ, -R46 ;  /* 0x000000ffff2ed224 */ /* 0x000fe200078e0a2e */
[C---:B------:R-:W-:Y:S01]  /*3570*/  ISETP.GT.U32.AND P5, PT, R7.reuse, R49, PT ;  /* 0x000000310700720c */ /* 0x040fe20003fa4070 */
[----:B------:R-:W-:Y:S01]  /*3580*/  IMAD.MOV R51, RZ, RZ, -R9 ;  /* 0x000000ffff337224 */ /* 0x000fe200078e0a09 */
[----:B------:R-:W-:Y:S01]  /*3590*/  LOP3.LUT R55, R8, 0xa0, RZ, 0xfc, !PT ;  /* 0x000000a008377812 */ /* 0x000fe200078efcff */
[----:B------:R-:W-:Y:S01]  /*35a0*/  @!P2 IMAD.MOV R45, RZ, RZ, -R45 ;  /* 0x000000ffff2da224 */ /* 0x000fe200078e0a2d */
[----:B------:R-:W-:Y:S01]  /*35b0*/  ISETP.GT.U32.AND P2, PT, R7, R47, PT ;  /* 0x0000002f0700720c */ /* 0x000fe20003f44070 */
[----:B------:R-:W-:Y:S01]  /*35c0*/  IMAD.HI.U32 R9, R5, R52, RZ ;  /* 0x0000003405097227 */ /* 0x000fe200078e00ff */
[----:B------:R-:W-:-:S03]  /*35d0*/  IABS R54, R55 ;  /* 0x0000003700367213 */ /* 0x000fc60000000000 */
[----:B------:R-:W-:Y:S02]  /*35e0*/  IMAD.MOV R9, RZ, RZ, -R9 ;  /* 0x000000ffff097224 */ /* 0x000fe400078e0a09 */
[C---:B------:R-:W-:Y:S02]  /*35f0*/  IMAD R50, R7.reuse, R51, R50 ;  /* 0x0000003307327224 */ /* 0x040fe400078e0232 */
[----:B------:R-:W-:Y:S02]  /*3600*/  IMAD R51, R7, R9, R52 ;  /* 0x0000000907337224 */ /* 0x000fe400078e0234 */
[--C-:B------:R-:W-:Y:S02]  /*3610*/  @!P4 IMAD.IADD R48, R48, 0x1, -R7.reuse ;  /* 0x000000013030c824 */ /* 0x100fe400078e0a07 */
[--C-:B------:R-:W-:Y:S01]  /*3620*/  @!P5 IMAD.IADD R49, R49, 0x1, -R7.reuse ;  /* 0x000000013131d824 */ /* 0x100fe200078e0a07 */
[----:B------:R-:W-:Y:S01]  /*3630*/  ISETP.GT.U32.AND P5, PT, R7, R51, PT ;  /* 0x000000330700720c */ /* 0x000fe20003fa4070 */
[----:B------:R-:W-:Y:S01]  /*3640*/  @!P2 IMAD.IADD R47, R47, 0x1, -R7 ;  /* 0x000000012f2fa824 */ /* 0x000fe200078e0a07 */
[----:B------:R-:W-:Y:S01]  /*3650*/  ISETP.GT.U32.AND P2, PT, R7, R50, PT ;  /* 0x000000320700720c */ /* 0x000fe20003f44070 */
[----:B------:R-:W-:Y:S01]  /*3660*/  IMAD.HI.U32 R9, R5, R54, RZ ;  /* 0x0000003605097227 */ /* 0x000fe200078e00ff */
[----:B------:R-:W-:-:S03]  /*3670*/  ISETP.GT.U32.AND P4, PT, R7, R48, PT ;  /* 0x000000300700720c */ /* 0x000fc60003f84070 */
[----:B------:R-:W-:Y:S02]  /*3680*/  IMAD.MOV R9, RZ, RZ, -R9 ;  /* 0x000000ffff097224 */ /* 0x000fe400078e0a09 */
[----:B------:R-:W-:Y:S02]  /*3690*/  @!P3 IMAD.MOV R47, RZ, RZ, -R47 ;  /* 0x000000ffff2fb224 */ /* 0x000fe400078e0a2f */
[----:B------:R-:W-:Y:S02]  /*36a0*/  IMAD R52, R7, R9, R54 ;  /* 0x0000000907347224 */ /* 0x000fe400078e0236 */
[--C-:B------:R-:W-:Y:S02]  /*36b0*/  @!P5 IMAD.IADD R51, R51, 0x1, -R7.reuse ;  /* 0x000000013333d824 */ /* 0x100fe400078e0a07 */
[--C-:B------:R-:W-:Y:S01]  /*36c0*/  @!P2 IMAD.IADD R50, R50, 0x1, -R7.reuse ;  /* 0x000000013232a824 */ /* 0x100fe200078e0a07 */
[----:B------:R-:W-:Y:S01]  /*36d0*/  ISETP.GE.AND P2, PT, R57, RZ, PT ;  /* 0x000000ff3900720c */ /* 0x000fe20003f46270 */
[----:B------:R-:W-:Y:S01]  /*36e0*/  @!P4 IMAD.IADD R48, R48, 0x1, -R7 ;  /* 0x000000013030c824 */ /* 0x000fe200078e0a07 */
[----:B------:R-:W-:Y:S01]  /*36f0*/  ISETP.GE.AND P4, PT, R53, RZ, PT ;  /* 0x000000ff3500720c */ /* 0x000fe20003f86270 */
[----:B------:R-:W-:Y:S01]  /*3700*/  IMAD.HI.U32 R53, R5, R58, RZ ;  /* 0x0000003a05357227 */ /* 0x000fe200078e00ff */
[----:B------:R-:W-:-:S02]  /*3710*/  ISETP.GT.U32.AND P3, PT, R7, R51, PT ;  /* 0x000000330700720c */ /* 0x000fc40003f64070 */
[----:B------:R-:W-:Y:S01]  /*3720*/  ISETP.GT.U32.AND P5, PT, R7, R50, PT ;  /* 0x000000320700720c */ /* 0x000fe20003fa4070 */
[----:B------:R-:W-:-:S04]  /*3730*/  IMAD.HI.U32 R9, R5, R56, RZ ;  /* 0x0000003805097227 */ /* 0x000fc800078e00ff */
[----:B------:R-:W-:Y:S02]  /*3740*/  IMAD.MOV R54, RZ, RZ, -R53 ;  /* 0x000000ffff367224 */ /* 0x000fe400078e0a35 */
[----:B------:R-:W-:Y:S02]  /*3750*/  IMAD.MOV R9, RZ, RZ, -R9 ;  /* 0x000000ffff097224 */ /* 0x000fe400078e0a09 */
[C---:B------:R-:W-:Y:S01]  /*3760*/  IMAD R54, R7.reuse, R54, R58 ;  /* 0x0000003607367224 */ /* 0x040fe200078e023a */
[----:B------:R-:W-:Y:S01]  /*3770*/  IABS R58, R65 ;  /* 0x00000041003a7213 */ /* 0x000fe20000000000 */
[----:B------:R-:W-:Y:S01]  /*3780*/  IMAD R53, R7, R9, R56 ;  /* 0x0000000907357224 */ /* 0x000fe200078e0238 */
[----:B------:R-:W-:Y:S01]  /*3790*/  IABS R56, R63 ;  /* 0x0000003f00387213 */ /* 0x000fe20000000000 */
[--C-:B------:R-:W-:Y:S01]  /*37a0*/  @!P3 IMAD.IADD R51, R51, 0x1, -R7.reuse ;  /* 0x000000013333b824 */ /* 0x100fe200078e0a07 */
[C---:B------:R-:W-:Y:S01]  /*37b0*/  ISETP.GT.U32.AND P3, PT, R7.reuse, R54, PT ;  /* 0x000000360700720c */ /* 0x040fe20003f64070 */
[----:B------:R-:W-:Y:S01]  /*37c0*/  @!P5 IMAD.IADD R50, R50, 0x1, -R7 ;  /* 0x000000013232d824 */ /* 0x000fe200078e0a07 */
[----:B------:R-:W-:Y:S01]  /*37d0*/  ISETP.GT.U32.AND P5, PT, R7, R53, PT ;  /* 0x000000350700720c */ /* 0x000fe20003fa4070 */
[----:B------:R-:W-:-:S04]  /*37e0*/  IMAD.HI.U32 R9, R5, R60, RZ ;  /* 0x0000003c05097227 */ /* 0x000fc800078e00ff */
[----:B------:R-:W-:Y:S01]  /*37f0*/  @!P1 IMAD.MOV R48, RZ, RZ, -R48 ;  /* 0x000000ffff309224 */ /* 0x000fe200078e0a30 */
[----:B------:R-:W-:Y:S01]  /*3800*/  ISETP.GT.U32.AND P1, PT, R7, R52, PT ;  /* 0x000000340700720c */ /* 0x000fe20003f24070 */
[----:B------:R-:W-:Y:S02]  /*3810*/  IMAD.MOV R9, RZ, RZ, -R9 ;  /* 0x000000ffff097224 */ /* 0x000fe400078e0a09 */
[----:B------:R-:W-:Y:S01]  /*3820*/  @!P6 IMAD.MOV R49, RZ, RZ, -R49 ;  /* 0x000000ffff31e224 */ /* 0x000fe200078e0a31 */
[----:B------:R-:W-:Y:S01]  /*3830*/  ISETP.GE.AND P6, PT, R55, RZ, PT ;  /* 0x000000ff3700720c */ /* 0x000fe20003fc6270 */
[--C-:B------:R-:W-:Y:S02]  /*3840*/  @!P3 IMAD.IADD R54, R54, 0x1, -R7.reuse ;  /* 0x000000013636b824 */ /* 0x100fe400078e0a07 */
[----:B------:R-:W-:Y:S01]  /*3850*/  IMAD R55, R7, R9, R60 ;  /* 0x0000000907377224 */ /* 0x000fe200078e023c */
[----:B------:R-:W-:Y:S01]  /*3860*/  IABS R60, R66 ;  /* 0x00000042003c7213 */ /* 0x000fe20000000000 */
[----:B------:R-:W-:-:S02]  /*3870*/  @!P5 IMAD.IADD R53, R53, 0x1, -R7 ;  /* 0x000000013535d824 */ /* 0x000fc400078e0a07 */
[----:B------:R-:W-:-:S03]  /*3880*/  IMAD.HI.U32 R9, R5, R56, RZ ;  /* 0x0000003805097227 */ /* 0x000fc600078e00ff */
[C---:B------:R-:W-:Y:S01]  /*3890*/  ISETP.GT.U32.AND P3, PT, R7.reuse, R53, PT ;  /* 0x000000350700720c */ /* 0x040fe20003f64070 */
[----:B------:R-:W-:Y:S01]  /*38a0*/  @!P4 IMAD.MOV R50, RZ, RZ, -R50 ;  /* 0x000000ffff32c224 */ /* 0x000fe200078e0a32 */
[----:B------:R-:W-:Y:S01]  /*38b0*/  ISETP.GT.U32.AND P4, PT, R7, R54, PT ;  /* 0x000000360700720c */ /* 0x000fe20003f84070 */
[----:B------:R-:W-:Y:S02]  /*38c0*/  IMAD.MOV R9, RZ, RZ, -R9 ;  /* 0x000000ffff097224 */ /* 0x000fe400078e0a09 */
[----:B------:R-:W-:Y:S01]  /*38d0*/  @!P1 IMAD.IADD R52, R52, 0x1, -R7 ;  /* 0x0000000134349824 */ /* 0x000fe200078e0a07 */
[----:B------:R-:W-:Y:S01]  /*38e0*/  ISETP.GE.AND P1, PT, R59, RZ, PT ;  /* 0x000000ff3b00720c */ /* 0x000fe20003f26270 */
[----:B------:R-:W-:Y:S02]  /*38f0*/  IMAD R56, R7, R9, R56 ;  /* 0x0000000907387224 */ /* 0x000fe400078e0238 */
[----:B------:R-:W-:Y:S01]  /*3900*/  IMAD.HI.U32 R9, R5, R58, RZ ;  /* 0x0000003a05097227 */ /* 0x000fe200078e00ff */
[----:B------:R-:W-:-:S03]  /*3910*/  ISETP.GT.U32.AND P5, PT, R7, R52, PT ;  /* 0x000000340700720c */ /* 0x000fc60003fa4070 */
[----:B------:R-:W-:Y:S01]  /*3920*/  @!P2 IMAD.MOV R51, RZ, RZ, -R51 ;  /* 0x000000ffff33a224 */ /* 0x000fe200078e0a33 */
[----:B------:R-:W-:Y:S01]  /*3930*/  ISETP.GT.U32.AND P2, PT, R7, R55, PT ;  /* 0x000000370700720c */ /* 0x000fe20003f44070 */
[----:B------:R-:W-:-:S04]  /*3940*/  IMAD.HI.U32 R57, R5, R60, RZ ;  /* 0x0000003c05397227 */ /* 0x000fc800078e00ff */
[----:B------:R-:W-:Y:S02]  /*3950*/  IMAD.MOV R9, RZ, RZ, -R9 ;  /* 0x000000ffff097224 */ /* 0x000fe400078e0a09 */
[----:B------:R-:W-:Y:S01]  /*3960*/  @!P4 IMAD.IADD R54, R54, 0x1, -R7 ;  /* 0x000000013636c824 */ /* 0x000fe200078e0a07 */
[----:B------:R-:W-:Y:S01]  /*3970*/  ISETP.GT.U32.AND P4, PT, R7, R56, PT ;  /* 0x000000380700720c */ /* 0x000fe20003f84070 */
[----:B------:R-:W-:Y:S02]  /*3980*/  IMAD.MOV R59, RZ, RZ, -R57 ;  /* 0x000000ffff3b7224 */ /* 0x000fe400078e0a39 */
[----:B------:R-:W-:Y:S01]  /*3990*/  @!P3 IMAD.IADD R53, R53, 0x1, -R7 ;  /* 0x000000013535b824 */ /* 0x000fe200078e0a07 */
[----:B------:R-:W-:Y:S01]  /*39a0*/  ISETP.GE.AND P3, PT, R62, RZ, PT ;  /* 0x000000ff3e00720c */ /* 0x000fe20003f66270 */
[----:B------:R-:W-:Y:S02]  /*39b0*/  IMAD R57, R7, R9, R58 ;  /* 0x0000000907397224 */ /* 0x000fe400078e023a */
[----:B------:R-:W-:-:S02]  /*39c0*/  @!P1 IMAD.MOV R53, RZ, RZ, -R53 ;  /* 0x000000ffff359224 */ /* 0x000fc400078e0a35 */
[--C-:B------:R-:W-:Y:S01]  /*39d0*/  @!P5 IMAD.IADD R52, R52, 0x1, -R7.reuse ;  /* 0x000000013434d824 */ /* 0x100fe200078e0a07 */
[----:B------:R-:W-:Y:S01]  /*39e0*/  ISETP.GT.U32.AND P1, PT, R7, R57, PT ;  /* 0x000000390700720c */ /* 0x000fe20003f24070 */
[--C-:B------:R-:W-:Y:S01]  /*39f0*/  @!P2 IMAD.IADD R55, R55, 0x1, -R7.reuse ;  /* 0x000000013737a824 */ /* 0x100fe200078e0a07 */
[----:B------:R-:W-:Y:S01]  /*3a00*/  ISETP.GE.AND P5, PT, R61, RZ, PT ;  /* 0x000000ff3d00720c */ /* 0x000fe20003fa6270 */
[C---:B------:R-:W-:Y:S01]  /*3a10*/  IMAD R58, R7.reuse, R59, R60 ;  /* 0x0000003b073a7224 */ /* 0x040fe200078e023c */
[----:B------:R-:W-:Y:S01]  /*3a20*/  LOP3.LUT R61, R8, 0xbc, RZ, 0xfc, !PT ;  /* 0x000000bc083d7812 */ /* 0x000fe200078efcff */
[----:B------:R-:W-:Y:S01]  /*3a30*/  @!P4 IMAD.IADD R56, R56, 0x1, -R7 ;  /* 0x000000013838c824 */ /* 0x000fe200078e0a07 */
[----:B------:R-:W-:Y:S01]  /*3a40*/  ISETP.GT.U32.AND P4, PT, R7, R55, PT ;  /* 0x000000370700720c */ /* 0x000fe20003f84070 */
[----:B------:R-:W-:Y:S01]  /*3a50*/  @!P6 IMAD.MOV R52, RZ, RZ, -R52 ;  /* 0x000000ffff34e224 */ /* 0x000fe200078e0a34 */
[----:B------:R-:W-:Y:S01]  /*3a60*/  IABS R60, R61 ;  /* 0x0000003d003c7213 */ /* 0x000fe20000000000 */
[----:B------:R-:W-:Y:S01]  /*3a70*/  IMAD.HI.U32 R59, R5, R64, RZ ;  /* 0x00000040053b7227 */ /* 0x000fe200078e00ff */
[----:B------:R-:W-:-:S02]  /*3a80*/  ISETP.GT.U32.AND P6, PT, R7, R56, PT ;  /* 0x000000380700720c */ /* 0x000fc40003fc4070 */
[----:B------:R-:W-:Y:S01]  /*3a90*/  ISETP.GE.AND P2, PT, R63, RZ, PT ;  /* 0x000000ff3f00720c */ /* 0x000fe20003f46270 */
[----:B------:R-:W-:Y:S01]  /*3aa0*/  IMAD.HI.U32 R9, R5, R60, RZ ;  /* 0x0000003c05097227 */ /* 0x000fe200078e00ff */
[----:B------:R-:W-:-:S03]  /*3ab0*/  LOP3.LUT R63, R8, 0xc0, RZ, 0xfc, !PT ;  /* 0x000000c0083f7812 */ /* 0x000fc600078efcff */
[----:B------:R-:W-:Y:S01]  /*3ac0*/  @!P1 IMAD.IADD R57, R57, 0x1, -R7 ;  /* 0x0000000139399824 */ /* 0x000fe200078e0a07 */
[----:B------:R-:W-:Y:S01]  /*3ad0*/  IABS R62, R63 ;  /* 0x0000003f003e7213 */ /* 0x000fe20000000000 */
[----:B------:R-:W-:Y:S02]  /*3ae0*/  IMAD.MOV R9, RZ, RZ, -R9 ;  /* 0x000000ffff097224 */ /* 0x000fe400078e0a09 */
[--C-:B------:R-:W-:Y:S01]  /*3af0*/  @!P4 IMAD.IADD R55, R55, 0x1, -R7.reuse ;  /* 0x000000013737c824 */ /* 0x100fe200078e0a07 */
[C---:B------:R-:W-:Y:S01]  /*3b00*/  ISETP.GT.U32.AND P1, PT, R7.reuse, R57, PT ;  /* 0x000000390700720c */ /* 0x040fe20003f24070 */
[----:B------:R-:W-:Y:S01]  /*3b10*/  IMAD R60, R7, R9, R60 ;  /* 0x00000009073c7224 */ /* 0x000fe200078e023c */
[----:B------:R-:W-:Y:S01]  /*3b20*/  ISETP.GE.AND P4, PT, R65, RZ, PT ;  /* 0x000000ff4100720c */ /* 0x000fe20003f86270 */
[----:B------:R-:W-:Y:S01]  /*3b30*/  @!P6 IMAD.IADD R56, R56, 0x1, -R7 ;  /* 0x000000013838e824 */ /* 0x000fe200078e0a07 */
[C---:B------:R-:W-:Y:S01]  /*3b40*/  LOP3.LUT R65, R8.reuse, 0xc8, RZ, 0xfc, !PT ;  /* 0x000000c808417812 */ /* 0x040fe200078efcff */
[----:B------:R-:W-:Y:S01]  /*3b50*/  IMAD.MOV R59, RZ, RZ, -R59 ;  /* 0x000000ffff3b7224 */ /* 0x000fe200078e0a3b */
[C---:B------:R-:W-:Y:S01]  /*3b60*/  ISETP.GT.U32.AND P6, PT, R7.reuse, R60, PT ;  /* 0x0000003c0700720c */ /* 0x040fe20003fc4070 */
[----:B------:R-:W-:Y:S01]  /*3b70*/  @!P5 IMAD.MOV R54, RZ, RZ, -R54 ;  /* 0x000000ffff36d224 */ /* 0x000fe200078e0a36 */
[C---:B------:R-:W-:Y:S01]  /*3b80*/  ISETP.GT.U32.AND P5, PT, R7.reuse, R58, PT ;  /* 0x0000003a0700720c */ /* 0x040fe20003fa4070 */
[----:B------:R-:W-:Y:S01]  /*3b90*/  IMAD R64, R7, R59, R64 ;  /* 0x0000003b07407224 */ /* 0x000fe200078e0240 */
[----:B------:R-:W-:Y:S01]  /*3ba0*/  LOP3.LUT R59, R8, 0xcc, RZ, 0xfc, !PT ;  /* 0x000000cc083b7812 */ /* 0x000fe200078efcff */
[----:B------:R-:W-:-:S03]  /*3bb0*/  IMAD.HI.U32 R9, R5, R62, RZ ;  /* 0x0000003e05097227 */ /* 0x000fc600078e00ff */
[----:B------:R-:W-:Y:S01]  /*3bc0*/  IABS R68, R59 ;  /* 0x0000003b00447213 */ /* 0x000fe20000000000 */
[----:B------:R-:W-:Y:S02]  /*3bd0*/  @!P1 IMAD.IADD R57, R57, 0x1, -R7 ;  /* 0x0000000139399824 */ /* 0x000fe400078e0a07 */
[----:B------:R-:W-:Y:S02]  /*3be0*/  IMAD.MOV R9, RZ, RZ, -R9 ;  /* 0x000000ffff097224 */ /* 0x000fe400078e0a09 */
[----:B------:R-:W-:Y:S01]  /*3bf0*/  @!P4 IMAD.MOV R57, RZ, RZ, -R57 ;  /* 0x000000ffff39c224 */ /* 0x000fe200078e0a39 */
[C---:B------:R-:W-:Y:S01]  /*3c00*/  ISETP.GT.U32.AND P4, PT, R7.reuse, R64, PT ;  /* 0x000000400700720c */ /* 0x040fe20003f84070 */
[--C-:B------:R-:W-:Y:S02]  /*3c10*/  @!P6 IMAD.IADD R60, R60, 0x1, -R7.reuse ;  /* 0x000000013c3ce824 */ /* 0x100fe400078e0a07 */
[----:B------:R-:W-:Y:S01]  /*3c20*/  @!P5 IMAD.IADD R58, R58, 0x1, -R7 ;  /* 0x000000013a3ad824 */ /* 0x000fe200078e0a07 */
[----:B------:R-:W-:Y:S01]  /*3c30*/  ISETP.GE.AND P5, PT, R66, RZ, PT ;  /* 0x000000ff4200720c */ /* 0x000fe20003fa6270 */
[C---:B------:R-:W-:Y:S01]  /*3c40*/  IMAD R62, R7.reuse, R9, R62 ;  /* 0x00000009073e7224 */ /* 0x040fe200078e023e */
[C---:B------:R-:W-:Y:S01]  /*3c50*/  ISETP.GT.U32.AND P6, PT, R7.reuse, R60, PT ;  /* 0x0000003c0700720c */ /* 0x040fe20003fc4070 */
[----:B------:R-:W-:Y:S01]  /*3c60*/  @!P3 IMAD.MOV R55, RZ, RZ, -R55 ;  /* 0x000000ffff37b224 */ /* 0x000fe200078e0a37 */
[----:B------:R-:W-:Y:S01]  /*3c70*/  IABS R66, R65 ;  /* 0x0000004100427213 */ /* 0x000fe20000000000 */
[----:B------:R-:W-:Y:S01]  /*3c80*/  @!P2 IMAD.MOV R56, RZ, RZ, -R56 ;  /* 0x000000ffff38a224 */ /* 0x000fe200078e0a38 */
[----:B------:R-:W-:-:S02]  /*3c90*/  ISETP.GT.U32.AND P3, PT, R7, R58, PT ;  /* 0x0000003a0700720c */ /* 0x000fc40003f64070 */
[----:B------:R-:W-:Y:S01]  /*3ca0*/  ISETP.GT.U32.AND P1, PT, R7, R62, PT ;  /* 0x0000003e0700720c */ /* 0x000fe20003f24070 */
[----:B------:R-:W-:Y:S01]  /*3cb0*/  @!P4 IMAD.IADD R64, R64, 0x1, -R7 ;  /* 0x000000014040c824 */ /* 0x000fe200078e0a07 */
[----:B------:R-:W-:Y:S01]  /*3cc0*/  ISETP.GE.AND P2, PT, R61, RZ, PT ;  /* 0x000000ff3d00720c */ /* 0x000fe20003f46270 */
[----:B------:R-:W-:-:S03]  /*3cd0*/  IMAD.HI.U32 R9, R5, R66, RZ ;  /* 0x0000004205097227 */ /* 0x000fc600078e00ff */
[----:B------:R-:W-:Y:S01]  /*3ce0*/  ISETP.GT.U32.AND P4, PT, R7, R64, PT ;  /* 0x000000400700720c */ /* 0x000fe20003f84070 */
[----:B------:R-:W-:Y:S02]  /*3cf0*/  IMAD.MOV R9, RZ, RZ, -R9 ;  /* 0x000000ffff097224 */ /* 0x000fe400078e0a09 */
[----:B------:R-:W-:Y:S01]  /*3d00*/  @!P6 IMAD.IADD R60, R60, 0x1, -R7 ;  /* 0x000000013c3ce824 */ /* 0x000fe200078e0a07 */
[----:B------:R-:W-:Y:S01]  /*3d10*/  ISETP.GE.AND P6, PT, R67, RZ, PT ;  /* 0x000000ff4300720c */ /* 0x000fe20003fc6270 */
[----:B------:R-:W-:Y:S01]  /*3d20*/  IMAD R66, R7, R9, R66 ;  /* 0x0000000907427224 */ /* 0x000fe200078e0242 */
[----:B------:R-:W-:Y:S01]  /*3d30*/  LOP3.LUT R67, R8, 0xd4, RZ, 0xfc, !PT ;  /* 0x000000d408437812 */ /* 0x000fe200078efcff */
[----:B------:R-:W-:-:S03]  /*3d40*/  IMAD.HI.U32 R9, R5, R68, RZ ;  /* 0x0000004405097227 */ /* 0x000fc600078e00ff */
[----:B------:R-:W-:Y:S01]  /*3d50*/  IABS R72, R67 ;  /* 0x0000004300487213 */ /* 0x000fe20000000000 */
[----:B------:R-:W-:Y:S02]  /*3d60*/  IMAD.MOV R61, RZ, RZ, -R9 ;  /* 0x000000ffff3d7224 */ /* 0x000fe400078e0a09 */
[--C-:B------:R-:W-:Y:S01]  /*3d70*/  @!P3 IMAD.IADD R58, R58, 0x1, -R7.reuse ;  /* 0x000000013a3ab824 */ /* 0x100fe200078e0a07 */
[----:B------:R-:W-:Y:S01]  /*3d80*/  ISETP.GE.AND P3, PT, R63, RZ, PT ;  /* 0x000000ff3f00720c */ /* 0x000fe20003f66270 */
[--C-:B------:R-:W-:Y:S01]  /*3d90*/  @!P4 IMAD.IADD R64, R64, 0x1, -R7.reuse ;  /* 0x000000014040c824 */ /* 0x100fe200078e0a07 */
[----:B------:R-:W-:Y:S01]  /*3da0*/  LOP3.LUT R63, R8, 0xd0, RZ, 0xfc, !PT ;  /* 0x000000d0083f7812 */ /* 0x000fe200078efcff */
[C---:B------:R-:W-:Y:S02]  /*3db0*/  IMAD R68, R7.reuse, R61, R68 ;  /* 0x0000003d07447224 */ /* 0x040fe400078e0244 */
[----:B------:R-:W-:Y:S01]  /*3dc0*/  @!P5 IMAD.MOV R58, RZ, RZ, -R58 ;  /* 0x000000ffff3ad224 */ /* 0x000fe200078e0a3a */
[C---:B------:R-:W-:Y:S01]  /*3dd0*/  ISETP.GT.U32.AND P5, PT, R7.reuse, R66, PT ;  /* 0x000000420700720c */ /* 0x040fe20003fa4070 */
[----:B------:R-:W-:Y:S01]  /*3de0*/  @!P6 IMAD.MOV R64, RZ, RZ, -R64 ;  /* 0x000000ffff40e224 */ /* 0x000fe200078e0a40 */
[----:B------:R-:W-:Y:S01]  /*3df0*/  ISETP.GT.U32.AND P6, PT, R7, R68, PT ;  /* 0x000000440700720c */ /* 0x000fe20003fc4070 */
[----:B------:R-:W-:Y:S01]  /*3e00*/  @!P1 IMAD.IADD R62, R62, 0x1, -R7 ;  /* 0x000000013e3e9824 */ /* 0x000fe200078e0a07 */
[----:B------:R-:W-:Y:S01]  /*3e10*/  IABS R70, R63 ;  /* 0x0000003f00467213 */ /* 0x000fe20000000000 */
[----:B------:R-:W-:Y:S01]  /*3e20*/  IMAD.HI.U32 R9, R5, R72, RZ ;  /* 0x0000004805097227 */ /* 0x000fe200078e00ff */
[----:B------:R-:W-:-:S02]  /*3e30*/  ISETP.GE.AND P4, PT, R63, RZ, PT ;  /* 0x000000ff3f00720c */ /* 0x000fc40003f86270 */
[----:B------:R-:W-:Y:S01]  /*3e40*/  ISETP.GT.U32.AND P1, PT, R7, R62, PT ;  /* 0x0000003e0700720c */ /* 0x000fe20003f24070 */
[----:B------:R-:W-:Y:S01]  /*3e50*/  @!P2 IMAD.MOV R60, RZ, RZ, -R60 ;  /* 0x000000ffff3ca224 */ /* 0x000fe200078e0a3c */
[----:B------:R-:W-:Y:S01]  /*3e60*/  ISETP.GE.AND P2, PT, R65, RZ, PT ;  /* 0x000000ff4100720c */ /* 0x000fe20003f46270 */
[----:B------:R-:W-:Y:S01]  /*3e70*/  IMAD.MOV R9, RZ, RZ, -R9 ;  /* 0x000000ffff097224 */ /* 0x000fe200078e0a09 */
[----:B------:R-:W-:Y:S01]  /*3e80*/  LOP3.LUT R65, R8, 0xdc, RZ, 0xfc, !PT ;  /* 0x000000dc08417812 */ /* 0x000fe200078efcff */
[--C-:B------:R-:W-:Y:S02]  /*3e90*/  @!P5 IMAD.IADD R66, R66, 0x1, -R7.reuse ;  /* 0x000000014242d824 */ /* 0x100fe400078e0a07 */
[----:B------:R-:W-:Y:S01]  /*3ea0*/  @!P6 IMAD.IADD R68, R68, 0x1, -R7 ;  /* 0x000000014444e824 */ /* 0x000fe200078e0a07 */
[----:B------:R-:W-:Y:S01]  /*3eb0*/  IABS R76, R65 ;  /* 0x00000041004c7213 */ /* 0x000fe20000000000 */
[C---:B------:R-:W-:Y:S01]  /*3ec0*/  IMAD R72, R7.reuse, R9, R72 ;  /* 0x0000000907487224 */ /* 0x040fe200078e0248 */
[----:B------:R-:W-:-:S02]  /*3ed0*/  ISETP.GT.U32.AND P5, PT, R7, R66, PT ;  /* 0x000000420700720c */ /* 0x000fc40003fa4070 */
[----:B------:R-:W-:Y:S01]  /*3ee0*/  ISETP.GT.U32.AND P6, PT, R7, R68, PT ;  /* 0x000000440700720c */ /* 0x000fe20003fc4070 */
[----:B------:R-:W-:Y:S01]  /*3ef0*/  @!P1 IMAD.IADD R62, R62, 0x1, -R7 ;  /* 0x000000013e3e9824 */ /* 0x000fe200078e0a07 */
[----:B------:R-:W-:Y:S01]  /*3f00*/  ISETP.GE.AND P1, PT, R59, RZ, PT ;  /* 0x000000ff3b00720c */ /* 0x000fe20003f26270 */
[----:B------:R-:W-:Y:S01]  /*3f10*/  IMAD.HI.U32 R59, R5, R70, RZ ;  /* 0x00000046053b7227 */ /* 0x000fe200078e00ff */
[----:B------:R-:W-:-:S03]  /*3f20*/  LOP3.LUT R9, R8, 0xd8, RZ, 0xfc, !PT ;  /* 0x000000d808097812 */ /* 0x000fc600078efcff */
[----:B------:R-:W-:Y:S01]  /*3f30*/  IMAD.MOV R59, RZ, RZ, -R59 ;  /* 0x000000ffff3b7224 */ /* 0x000fe200078e0a3b */
[----:B------:R-:W-:Y:S01]  /*3f40*/  IABS R74, R9 ;  /* 0x00000009004a7213 */ /* 0x000fe20000000000 */
[----:B------:R-:W-:Y:S01]  /*3f50*/  @!P3 IMAD.MOV R62, RZ, RZ, -R62 ;  /* 0x000000ffff3eb224 */ /* 0x000fe200078e0a3e */
[----:B------:R-:W-:Y:S01]  /*3f60*/  ISETP.GE.AND P3, PT, R67, RZ, PT ;  /* 0x000000ff4300720c */ /* 0x000fe20003f66270 */
[----:B------:R-:W-:Y:S01]  /*3f70*/  IMAD R70, R7, R59, R70 ;  /* 0x0000003b07467224 */ /* 0x000fe200078e0246 */
[----:B------:R-:W-:Y:S01]  /*3f80*/  LOP3.LUT R67, R8, 0xe0, RZ, 0xfc, !PT ;  /* 0x000000e008437812 */ /* 0x000fe200078efcff */
[--C-:B------:R-:W-:Y:S01]  /*3f90*/  @!P5 IMAD.IADD R66, R66, 0x1, -R7.reuse ;  /* 0x000000014242d824 */ /* 0x100fe200078e0a07 */
[----:B------:R-:W-:Y:S01]  /*3fa0*/  ISETP.GE.AND P5, PT, R9, RZ, PT ;  /* 0x000000ff0900720c */ /* 0x000fe20003fa6270 */
[----:B------:R-:W-:Y:S01]  /*3fb0*/  @!P6 IMAD.IADD R68, R68, 0x1, -R7 ;  /* 0x000000014444e824 */ /* 0x000fe200078e0a07 */
[C---:B------:R-:W-:Y:S01]  /*3fc0*/  ISETP.GT.U32.AND P6, PT, R7.reuse, R72, PT ;  /* 0x000000480700720c */ /* 0x040fe20003fc4070 */
[----:B------:R-:W-:Y:S01]  /*3fd0*/  @!P2 IMAD.MOV R66, RZ, RZ, -R66 ;  /* 0x000000ffff42a224 */ /* 0x000fe200078e0a42 */
[----:B------:R-:W-:Y:S01]  /*3fe0*/  ISETP.GT.U32.AND P2, PT, R7, R70, PT ;  /* 0x000000460700720c */ /* 0x000fe20003f44070 */
[----:B------:R-:W-:Y:S01]  /*3ff0*/  IMAD.HI.U32 R9, R5, R74, RZ ;  /* 0x0000004a05097227 */ /* 0x000fe200078e00ff */
[----:B------:R-:W-:-:S03]  /*4000*/  IABS R78, R67 ;  /* 0x00000043004e7213 */ /* 0x000fc60000000000 */
[----:B------:R-:W-:Y:S02]  /*4010*/  IMAD.MOV R63, RZ, RZ, -R9 ;  /* 0x000000ffff3f7224 */ /* 0x000fe400078e0a09 */
[----:B------:R-:W-:Y:S02]  /*4020*/  @!P1 IMAD.MOV R68, RZ, RZ, -R68 ;  /* 0x000000ffff449224 */ /* 0x000fe400078e0a44 */
[C---:B------:R-:W-:Y:S02]  /*4030*/  IMAD R74, R7.reuse, R63, R74 ;  /* 0x0000003f074a7224 */ /* 0x040fe400078e024a */
[--C-:B------:R-:W-:Y:S02]  /*4040*/  @!P6 IMAD.IADD R72, R72, 0x1, -R7.reuse ;  /* 0x000000014848e824 */ /* 0x100fe400078e0a07 */
[----:B------:R-:W-:Y:S01]  /*4050*/  @!P2 IMAD.IADD R70, R70, 0x1, -R7 ;  /* 0x000000014646a824 */ /* 0x000fe200078e0a07 */
[----:B------:R-:W-:Y:S01]  /*4060*/  ISETP.GT.U32.AND P1, PT, R7, R74, PT ;  /* 0x0000004a0700720c */ /* 0x000fe20003f24070 */
[----:B------:R-:W-:Y:S01]  /*4070*/  IMAD.HI.U32 R61, R5, R78, RZ ;  /* 0x0000004e053d7227 */ /* 0x000fe200078e00ff */
[----:B------:R-:W-:-:S02]  /*4080*/  ISETP.GT.U32.AND P6, PT, R7, R72, PT ;  /* 0x000000480700720c */ /* 0x000fc40003fc4070 */
[----:B------:R-:W-:Y:S01]  /*4090*/  ISETP.GT.U32.AND P2, PT, R7, R70, PT ;  /* 0x000000460700720c */ /* 0x000fe20003f44070 */
[----:B------:R-:W-:-:S04]  /*40a0*/  IMAD.HI.U32 R9, R5, R80, RZ ;  /* 0x0000005005097227 */ /* 0x000fc800078e00ff */
[----:B------:R-:W-:-:S04]  /*40b0*/  IMAD.HI.U32 R59, R5, R76, RZ ;  /* 0x0000004c053b7227 */ /* 0x000fc800078e00ff */
[----:B------:R-:W-:Y:S02]  /*40c0*/  IMAD.MOV R61, RZ, RZ, -R61 ;  /* 0x000000ffff3d7224 */ /* 0x000fe400078e0a3d */
[----:B------:R-:W-:Y:S02]  /*40d0*/  IMAD.MOV R9, RZ, RZ, -R9 ;  /* 0x000000ffff097224 */ /* 0x000fe400078e0a09 */
[----:B------:R-:W-:Y:S02]  /*40e0*/  IMAD.MOV R59, RZ, RZ, -R59 ;  /* 0x000000ffff3b7224 */ /* 0x000fe400078e0a3b */
[C---:B------:R-:W-:Y:S02]  /*40f0*/  IMAD R78, R7.reuse, R61, R78 ;  /* 0x0000003d074e7224 */ /* 0x040fe400078e024e */
[C---:B------:R-:W-:Y:S02]  /*4100*/  IMAD R80, R7.reuse, R9, R80 ;  /* 0x0000000907507224 */ /* 0x040fe400078e0250 */
[----:B------:R-:W-:-:S02]  /*4110*/  IMAD R76, R7, R59, R76 ;  /* 0x0000003b074c7224 */ /* 0x000fc400078e024c */
[--C-:B------:R-:W-:Y:S01]  /*4120*/  @!P6 IMAD.IADD R72, R72, 0x1, -R7.reuse ;  /* 0x000000014848e824 */ /* 0x100fe200078e0a07 */
[C---:B------:R-:W-:Y:S01]  /*4130*/  ISETP.GT.U32.AND P6, PT, R7.reuse, R78, PT ;  /* 0x0000004e0700720c */ /* 0x040fe20003fc4070 */
[--C-:B------:R-:W-:Y:S01]  /*4140*/  @!P1 IMAD.IADD R74, R74, 0x1, -R7.reuse ;  /* 0x000000014a4a9824 */ /* 0x100fe200078e0a07 */
[C---:B------:R-:W-:Y:S01]  /*4150*/  ISETP.GT.U32.AND P1, PT, R7.reuse, R80, PT ;  /* 0x000000500700720c */ /* 0x040fe20003f24070 */
[----:B------:R-:W-:Y:S01]  /*4160*/  @!P2 IMAD.IADD R70, R70, 0x1, -R7 ;  /* 0x000000014646a824 */ /* 0x000fe200078e0a07 */
[----:B------:R-:W-:Y:S01]  /*4170*/  ISETP.GT.U32.AND P2, PT, R7, R76, PT ;  /* 0x0000004c0700720c */ /* 0x000fe20003f44070 */
[----:B------:R-:W-:-:S04]  /*4180*/  IMAD.HI.U32 R9, R5, R82, RZ ;  /* 0x0000005205097227 */ /* 0x000fc800078e00ff */
[----:B------:R-:W-:-:S04]  /*4190*/  IMAD.HI.U32 R59, R5, R84, RZ ;  /* 0x00000054053b7227 */ /* 0x000fc800078e00ff */
[--C-:B------:R-:W-:Y:S01]  /*41a0*/  @!P6 IMAD.IADD R78, R78, 0x1, -R7.reuse ;  /* 0x000000014e4ee824 */ /* 0x100fe200078e0a07 */
[C---:B------:R-:W-:Y:S01]  /*41b0*/  ISETP.GT.U32.AND P6, PT, R7.reuse, R74, PT ;  /* 0x0000004a0700720c */ /* 0x040fe20003fc4070 */
[--C-:B------:R-:W-:Y:S02]  /*41c0*/  @!P1 IMAD.IADD R80, R80, 0x1, -R7.reuse ;  /* 0x0000000150509824 */ /* 0x100fe400078e0a07 */
[----:B------:R-:W-:Y:S02]  /*41d0*/  @!P2 IMAD.IADD R76, R76, 0x1, -R7 ;  /* 0x000000014c4ca824 */ /* 0x000fe400078e0a07 */
[----:B------:R-:W-:Y:S01]  /*41e0*/  @!P3 IMAD.MOV R72, RZ, RZ, -R72 ;  /* 0x000000ffff48b224 */ /* 0x000fe200078e0a48 */
[----:B------:R-:W-:Y:S01]  /*41f0*/  ISETP.GT.U32.AND P3, PT, R7, R80, PT ;  /* 0x000000500700720c */ /* 0x000fe20003f64070 */
[----:B------:R-:W-:Y:S01]  /*4200*/  IMAD.HI.U32 R63, R5, R88, RZ ;  /* 0x00000058053f7227 */ /* 0x000fe200078e00ff */
[----:B------:R-:W-:-:S03]  /*4210*/  ISETP.GT.U32.AND P1, PT, R7, R76, PT ;  /* 0x0000004c0700720c */ /* 0x000fc60003f24070 */
[----:B------:R-:W-:Y:S02]  /*4220*/  IMAD.MOV R9, RZ, RZ, -R9 ;  /* 0x000000ffff097224 */ /* 0x000fe400078e0a09 */
[----:B------:R-:W-:Y:S02]  /*4230*/  IMAD.MOV R59, RZ, RZ, -R59 ;  /* 0x000000ffff3b7224 */ /* 0x000fe400078e0a3b */
[----:B------:R-:W-:-:S04]  /*4240*/  IMAD.HI.U32 R61, R5, R86, RZ ;  /* 0x00000056053d7227 */ /* 0x000fc800078e00ff */
[C---:B------:R-:W-:Y:S02]  /*4250*/  IMAD R82, R7.reuse, R9, R82 ;  /* 0x0000000907527224 */ /* 0x040fe400078e0252 */
[----:B------:R-:W-:Y:S02]  /*4260*/  IMAD.MOV R63, RZ, RZ, -R63 ;  /* 0x000000ffff3f7224 */ /* 0x000fe400078e0a3f */
[C---:B------:R-:W-:Y:S01]  /*4270*/  IMAD R84, R7.reuse, R59, R84 ;  /* 0x0000003b07547224 */ /* 0x040fe200078e0254 */
[C---:B------:R-:W-:Y:S01]  /*4280*/  ISETP.GT.U32.AND P2, PT, R7.reuse, R82, PT ;  /* 0x000000520700720c */ /* 0x040fe20003f44070 */
[----:B------:R-:W-:Y:S01]  /*4290*/  IMAD.MOV R61, RZ, RZ, -R61 ;  /* 0x000000ffff3d7224 */ /* 0x000fe200078e0a3d */
[----:B------:R-:W-:Y:S01]  /*42a0*/  LOP3.LUT R59, R8, 0xfc, RZ, 0xfc, !PT ;  /* 0x000000fc083b7812 */ /* 0x000fe200078efcff */
[C---:B------:R-:W-:Y:S02]  /*42b0*/  IMAD R88, R7.reuse, R63, R88 ;  /* 0x0000003f07587224 */ /* 0x040fe400078e0258 */
[--C-:B------:R-:W-:Y:S01]  /*42c0*/  @!P6 IMAD.IADD R74, R74, 0x1, -R7.reuse ;  /* 0x000000014a4ae824 */ /* 0x100fe200078e0a07 */
[C---:B------:R-:W-:Y:S01]  /*42d0*/  ISETP.GT.U32.AND P6, PT, R7.reuse, R84, PT ;  /* 0x000000540700720c */ /* 0x040fe20003fc4070 */
[----:B------:R-:W-:Y:S01]  /*42e0*/  @!P4 IMAD.MOV R70, RZ, RZ, -R70 ;  /* 0x000000ffff46c224 */ /* 0x000fe200078e0a46 */
[C---:B------:R-:W-:Y:S01]  /*42f0*/  ISETP.GT.U32.AND P4, PT, R7.reuse, R78, PT ;  /* 0x0000004e0700720c */ /* 0x040fe20003f84070 */
[C---:B------:R-:W-:Y:S01]  /*4300*/  IMAD R86, R7.reuse, R61, R86 ;  /* 0x0000003d07567224 */ /* 0x040fe200078e0256 */
[----:B------:R-:W-:Y:S01]  /*4310*/  LOP3.LUT R61, R8, 0xf8, RZ, 0xfc, !PT ;  /* 0x000000f8083d7812 */ /* 0x000fe200078efcff */
[--C-:B------:R-:W-:Y:S01]  /*4320*/  @!P3 IMAD.IADD R80, R80, 0x1, -R7.reuse ;  /* 0x000000015050b824 */ /* 0x100fe200078e0a07 */
[C---:B------:R-:W-:Y:S01]  /*4330*/  ISETP.GT.U32.AND P3, PT, R7.reuse, R88, PT ;  /* 0x000000580700720c */ /* 0x040fe20003f64070 */
[--C-:B------:R-:W-:Y:S01]  /*4340*/  @!P1 IMAD.IADD R76, R76, 0x1, -R7.reuse ;  /* 0x000000014c4c9824 */ /* 0x100fe200078e0a07 */
[----:B------:R-:W-:Y:S01]  /*4350*/  ISETP.GT.U32.AND P1, PT, R7, R86, PT ;  /* 0x000000560700720c */ /* 0x000fe20003f24070 */
[--C-:B------:R-:W-:Y:S01]  /*4360*/  @!P2 IMAD.IADD R82, R82, 0x1, -R7.reuse ;  /* 0x000000015252a824 */ /* 0x100fe200078e0a07 */
[----:B------:R-:W-:Y:S01]  /*4370*/  IABS R90, R61 ;  /* 0x0000003d005a7213 */ /* 0x000fe20000000000 */
[----:B------:R-:W-:Y:S01]  /*4380*/  @!P5 IMAD.MOV R74, RZ, RZ, -R74 ;  /* 0x000000ffff4ad224 */ /* 0x000fe200078e0a4a */
[----:B------:R-:W-:Y:S01]  /*4390*/  IABS R92, R59 ;  /* 0x0000003b005c7213 */ /* 0x000fe20000000000 */
[--C-:B------:R-:W-:Y:S01]  /*43a0*/  @!P6 IMAD.IADD R84, R84, 0x1, -R7.reuse ;  /* 0x000000015454e824 */ /* 0x100fe200078e0a07 */
[----:B------:R-:W-:Y:S01]  /*43b0*/  ISETP.GE.AND P6, PT, R69, RZ, PT ;  /* 0x000000ff4500720c */ /* 0x000fe20003fc6270 */
[----:B------:R-:W-:Y:S01]  /*43c0*/  @!P4 IMAD.IADD R78, R78, 0x1, -R7 ;  /* 0x000000014e4ec824 */ /* 0x000fe200078e0a07 */
[----:B------:R-:W-:Y:S01]  /*43d0*/  ISETP.GE.AND P4, PT, R65, RZ, PT ;  /* 0x000000ff4100720c */ /* 0x000fe20003f86270 */
[----:B------:R-:W-:Y:S01]  /*43e0*/  IMAD.HI.U32 R8, R5, R90, RZ ;  /* 0x0000005a05087227 */ /* 0x000fe200078e00ff */
[----:B------:R-:W-:-:S03]  /*43f0*/  ISETP.GT.U32.AND P2, PT, R7, R82, PT ;  /* 0x000000520700720c */ /* 0x000fc60003f44070 */
[----:B------:R-:W-:Y:S01]  /*4400*/  @!P3 IMAD.IADD R88, R88, 0x1, -R7 ;  /* 0x000000015858b824 */ /* 0x000fe200078e0a07 */
[----:B------:R-:W-:Y:S01]  /*4410*/  ISETP.GT.U32.AND P3, PT, R7, R84, PT ;  /* 0x000000540700720c */ /* 0x000fe20003f64070 */
[----:B------:R-:W-:-:S03]  /*4420*/  IMAD.HI.U32 R5, R5, R92, RZ ;  /* 0x0000005c05057227 */ /* 0x000fc600078e00ff */
[----:B------:R-:W-:Y:S01]  /*4430*/  ISETP.GT.U32.AND P5, PT, R7, R88, PT ;  /* 0x000000580700720c */ /* 0x000fe20003fa4070 */
[----:B------:R-:W-:Y:S02]  /*4440*/  IMAD.MOV R8, RZ, RZ, -R8 ;  /* 0x000000ffff087224 */ /* 0x000fe400078e0a08 */
[----:B------:R-:W-:Y:S01]  /*4450*/  @!P1 IMAD.IADD R86, R86, 0x1, -R7 ;  /* 0x0000000156569824 */ /* 0x000fe200078e0a07 */
[----:B------:R-:W-:Y:S01]  /*4460*/  ISETP.GE.AND P1, PT, R71, RZ, PT ;  /* 0x000000ff4700720c */ /* 0x000fe20003f26270 */
[----:B------:R-:W-:Y:S02]  /*4470*/  IMAD.MOV R5, RZ, RZ, -R5 ;  /* 0x000000ffff057224 */ /* 0x000fe400078e0a05 */
[C---:B------:R-:W-:Y:S02]  /*4480*/  IMAD R90, R7.reuse, R8, R90 ;  /* 0x00000008075a7224 */ /* 0x040fe400078e025a */
[C---:B------:R-:W-:Y:S02]  /*4490*/  IMAD R92, R7.reuse, R5, R92 ;  /* 0x00000005075c7224 */ /* 0x040fe400078e025c */
[----:B------:R-:W-:Y:S01]  /*44a0*/  @!P4 IMAD.MOV R76, RZ, RZ, -R76 ;  /* 0x000000ffff4cc224 */ /* 0x000fe200078e0a4c */
[C---:B------:R-:W-:Y:S01]  /*44b0*/  ISETP.GT.U32.AND P4, PT, R7.reuse, R86, PT ;  /* 0x000000560700720c */ /* 0x040fe20003f84070 */
[----:B------:R-:W-:Y:S01]  /*44c0*/  @!P6 IMAD.MOV R80, RZ, RZ, -R80 ;  /* 0x000000ffff50e224 */ /* 0x000fe200078e0a50 */
[----:B------:R-:W-:Y:S01]  /*44d0*/  ISETP.GT.U32.AND P6, PT, R7, R90, PT ;  /* 0x0000005a0700720c */ /* 0x000fe20003fc4070 */
[--C-:B------:R-:W-:Y:S01]  /*44e0*/  @!P2 IMAD.IADD R82, R82, 0x1, -R7.reuse ;  /* 0x000000015252a824 */ /* 0x100fe200078e0a07 */
[----:B------:R-:W-:Y:S01]  /*44f0*/  ISETP.GE.AND P2, PT, R67, RZ, PT ;  /* 0x000000ff4300720c */ /* 0x000fe20003f46270 */
[----:B------:R-:W-:Y:S01]  /*4500*/  @!P3 IMAD.IADD R84, R84, 0x1, -R7 ;  /* 0x000000015454b824 */ /* 0x000fe200078e0a07 */
[----:B------:R-:W-:Y:S01]  /*4510*/  ISETP.GT.U32.AND P3, PT, R7, R92, PT ;  /* 0x0000005c0700720c */ /* 0x000fe20003f64070 */
[----:B------:R-:W-:Y:S01]  /*4520*/  @!P1 IMAD.MOV R82, RZ, RZ, -R82 ;  /* 0x000000ffff529224 */ /* 0x000fe200078e0a52 */
[----:B------:R-:W-:Y:S01]  /*4530*/  ISETP.GE.AND P1, PT, R73, RZ, PT ;  /* 0x000000ff4900720c */ /* 0x000fe20003f26270 */
[----:B------:R-:W-:-:S02]  /*4540*/  IMAD.MOV.U32 R5, RZ, RZ, 0x1f ;  /* 0x0000001fff057424 */ /* 0x000fc400078e00ff */
[--C-:B------:R-:W-:Y:S01]  /*4550*/  @!P5 IMAD.IADD R88, R88, 0x1, -R7.reuse ;  /* 0x000000015858d824 */ /* 0x100fe200078e0a07 */
[----:B------:R-:W-:Y:S01]  /*4560*/  ISETP.GE.AND P5, PT, R77, RZ, PT ;  /* 0x000000ff4d00720c */ /* 0x000fe20003fa6270 */
[--C-:B------:R-:W-:Y:S01]  /*4570*/  @!P4 IMAD.IADD R86, R86, 0x1, -R7.reuse ;  /* 0x000000015656c824 */ /* 0x100fe200078e0a07 */
[----:B------:R-:W-:Y:S01]  /*4580*/  IADD3 R5, R5, c[0x0][0x180], RZ ;  /* 0x0000600005057a10 */ /* 0x000fe20007ffe0ff */
[--C-:B------:R-:W-:Y:S01]  /*4590*/  @!P6 IMAD.IADD R90, R90, 0x1, -R7.reuse ;  /* 0x000000015a5ae824 */ /* 0x100fe200078e0a07 */
[----:B------:R-:W-:Y:S01]  /*45a0*/  ISETP.GE.AND P4, PT, R75, RZ, PT ;  /* 0x000000ff4b00720c */ /* 0x000fe20003f86270 */
[----:B------:R-:W-:Y:S01]  /*45b0*/  IMAD R9, R4, 0x3c, RZ ;  /* 0x0000003c04097824 */ /* 0x000fe200078e02ff */
[----:B------:R-:W-:Y:S01]  /*45c0*/  ISETP.GT.AND P6, PT, R5, 0x1f, PT ;  /* 0x0000001f0500780c */ /* 0x000fe20003fc4270 */
[----:B------:R-:W-:Y:S02]  /*45d0*/  @!P3 IMAD.IADD R92, R92, 0x1, -R7 ;  /* 0x000000015c5cb824 */ /* 0x000fe400078e0a07 */
[----:B------:R-:W-:Y:S01]  /*45e0*/  @!P2 IMAD.MOV R78, RZ, RZ, -R78 ;  /* 0x000000ffff4ea224 */ /* 0x000fe200078e0a4e */
[----:B------:R-:W-:Y:S01]  /*45f0*/  ISETP.GE.U32.AND P2, PT, R0, 0x7fffffd1, PT ;  /* 0x7fffffd10000780c */ /* 0x000fe20003f46070 */
[----:B------:R-:W-:Y:S01]  /*4600*/  @!P1 IMAD.MOV R84, RZ, RZ, -R84 ;  /* 0x000000ffff549224 */ /* 0x000fe200078e0a54 */
[----:B------:R-:W-:Y:S01]  /*4610*/  SEL R0, RZ, 0x4, !P6 ;  /* 0x00000004ff007807 */ /* 0x000fe20007000000 */
[----:B------:R-:W-:Y:S01]  /*4620*/  @!P5 IMAD.MOV R88, RZ, RZ, -R88 ;  /* 0x000000ffff58d224 */ /* 0x000fe200078e0a58 */
[----:B------:R-:W-:-:S02]  /*4630*/  IADD3 R8, P6, R9, R40, RZ ;  /* 0x0000002809087210 */ /* 0x000fc40007fde0ff */
[C---:B------:R-:W-:Y:S01]  /*4640*/  ISETP.GT.U32.AND P1, PT, R7.reuse, R90, PT ;  /* 0x0000005a0700720c */ /* 0x040fe20003f24070 */
[----:B------:R-:W-:Y:S01]  /*4650*/  @!P4 IMAD.MOV R86, RZ, RZ, -R86 ;  /* 0x000000ffff56c224 */ /* 0x000fe200078e0a56 */
[----:B------:R-:W-:Y:S02]  /*4660*/  ISETP.GT.U32.AND P3, PT, R7, R92, PT ;  /* 0x0000005c0700720c */ /* 0x000fe40003f64070 */
[----:B------:R-:W-:Y:S01]  /*4670*/  LEA.HI.X.SX32 R9, R3, R41, 0x2, P6 ;  /* 0x0000002903097211 */ /* 0x000fe200030f16ff */
[----:B------:R-:W-:Y:S01]  /*4680*/  IMAD R3, R4, 0x17, RZ ;  /* 0x0000001704037824 */ /* 0x000fe200078e02ff */
[----:B------:R-:W-:Y:S02]  /*4690*/  ISETP.GE.AND P5, PT, R61, RZ, PT ;  /* 0x000000ff3d00720c */ /* 0x000fe40003fa6270 */
[----:B------:R-:W-:Y:S01]  /*46a0*/  ISETP.GE.AND P6, PT, R59, RZ, PT ;  /* 0x000000ff3b00720c */ /* 0x000fe20003fc6270 */
[----:B------:R1:W-:Y:S01]  /*46b0*/  LDGSTS.E [R106+0x9e00], [R8.64], !P2 ;  /* 0x09e00000086a7fae */ /* 0x0003e2000d121844 */
[----:B------:R-:W-:-:S02]  /*46c0*/  ISETP.GE.AND P4, PT, R2, c[0x0][0x180], PT ;  /* 0x0000600002007a0c */ /* 0x000fc40003f86270 */
[--C-:B------:R-:W-:Y:S01]  /*46d0*/  SHF.R.U32.HI R61, RZ, 0xc, R6.reuse ;  /* 0x0000000cff3d7819 */ /* 0x100fe20000011606 */
[--C-:B------:R-:W-:Y:S01]  /*46e0*/  @!P1 IMAD.IADD R90, R90, 0x1, -R7.reuse ;  /* 0x000000015a5a9824 */ /* 0x100fe200078e0a07 */
[----:B------:R-:W-:Y:S01]  /*46f0*/  SEL R0, R0, RZ, !P4 ;  /* 0x000000ff00007207 */ /* 0x000fe20006000000 */
[----:B------:R-:W-:Y:S01]  /*4700*/  @!P3 IMAD.IADD R92, R92, 0x1, -R7 ;  /* 0x000000015c5cb824 */ /* 0x000fe200078e0a07 */
[----:B------:R-:W-:Y:S02]  /*4710*/  SHF.R.U32.HI R7, RZ, 0x8, R6 ;  /* 0x00000008ff077819 */ /* 0x000fe40000011606 */
[----:B------:R-:W-:Y:S01]  /*4720*/  ISETP.NE.U32.AND P4, PT, R0, RZ, PT ;  /* 0x000000ff0000720c */ /* 0x000fe20003f85070 */
[----:B------:R-:W-:Y:S01]  /*4730*/  @!P5 IMAD.MOV R90, RZ, RZ, -R90 ;  /* 0x000000ffff5ad224 */ /* 0x000fe200078e0a5a */
[----:B------:R-:W-:Y:S01]  /*4740*/  ISETP.NE.AND P3, PT, RZ, c[0x0][0x17c], PT ;  /* 0x00005f00ff007a0c */ /* 0x000fe20003f65270 */
[----:B------:R-:W-:Y:S01]  /*4750*/  @!P6 IMAD.MOV R92, RZ, RZ, -R92 ;  /* 0x000000ffff5ce224 */ /* 0x000fe200078e0a5c */
[----:B------:R-:W-:-:S02]  /*4760*/  LOP3.LUT R0, RZ, c[0x0][0x17c], RZ, 0x33, !PT ;  /* 0x00005f00ff007a12 */ /* 0x000fc400078e33ff */
[----:B------:R-:W-:Y:S02]  /*4770*/  SHF.R.U32.HI R6, RZ, 0x4, R6 ;  /* 0x00000004ff067819 */ /* 0x000fe40000011606 */
[----:B------:R-:W-:Y:S02]  /*4780*/  LOP3.LUT P5, RZ, R7, 0x1, RZ, 0xc0, !PT ;  /* 0x0000000107ff7812 */ /* 0x000fe400078ac0ff */
[----:B------:R-:W-:Y:S02]  /*4790*/  LOP3.LUT P1, RZ, R61, 0x1, RZ, 0xc0, !PT ;  /* 0x000000013dff7812 */ /* 0x000fe4000782c0ff */
[----:B------:R-:W-:Y:S02]  /*47a0*/  LOP3.LUT P6, RZ, R6, 0x1, RZ, 0xc0, !PT ;  /* 0x0000000106ff7812 */ /* 0x000fe400078cc0ff */
[C---:B------:R-:W-:Y:S02]  /*47b0*/  SEL R7, R0.reuse, R10, !P3 ;  /* 0x0000000a00077207 */ /* 0x040fe40005800000 */
[----:B------:R-:W-:-:S02]  /*47c0*/  SEL R105, R0, R49, !P3 ;  /* 0x0000003100697207 */ /* 0x000fc40005800000 */
[C---:B------:R-:W-:Y:S01]  /*47d0*/  SEL R107, R0.reuse, R50, !P3 ;  /* 0x00000032006b7207 */ /* 0x040fe20005800000 */
[----:B------:R-:W-:Y:S01]  /*47e0*/  IMAD R7, R7, c[0x0][0x190], RZ ;  /* 0x0000640007077a24 */ /* 0x000fe200078e02ff */
        /* <DEDUP_REMOVED lines=12> */
[----:B------:R-:W-:-:S02]  /*48b0*/  SEL R98, R0, R57, !P3 ;  /* 0x0000003900627207 */ /* 0x000fc40005800000 */
[C---:B------:R-:W-:Y:S02]  /*48c0*/  SEL R100, R0.reuse, R58, !P3 ;  /* 0x0000003a00647207 */ /* 0x040fe40005800000 */
[C---:B------:R-:W-:Y:S02]  /*48d0*/  SEL R102, R0.reuse, R60, !P3 ;  /* 0x0000003c00667207 */ /* 0x040fe40005800000 */
[C---:B------:R-:W-:Y:S02]  /*48e0*/  SEL R104, R0.reuse, R62, !P3 ;  /* 0x0000003e00687207 */ /* 0x040fe40005800000 */
[C---:B------:R-:W-:Y:S02]  /*48f0*/  SEL R11, R0.reuse, R11, !P3 ;  /* 0x0000000b000b7207 */ /* 0x040fe40005800000 */
[C---:B------:R-:W-:Y:S02]  /*4900*/  SEL R12, R0.reuse, R12, !P3 ;  /* 0x0000000c000c7207 */ /* 0x040fe40005800000 */
[C---:B------:R-:W-:Y:S01]  /*4910*/  SEL R6, R0.reuse, R13, !P3 ;  /* 0x0000000d00067207 */ /* 0x040fe20005800000 */
[----:B------:R-:W-:Y:S01]  /*4920*/  IMAD R11, R11, c[0x0][0x190], RZ ;  /* 0x000064000b0b7a24 */ /* 0x000fe200078e02ff */
[----:B------:R-:W-:Y:S01]  /*4930*/  SEL R14, R0, R14, !P3 ;  /* 0x0000000e000e7207 */ /* 0x000fe20005800000 */
[----:B------:R-:W-:Y:S01]  /*4940*/  IMAD R13, R12, c[0x0][0x190], RZ ;  /* 0x000064000c0d7a24 */ /* 0x000fe200078e02ff */
[----:B------:R-:W-:Y:S01]  /*4950*/  SEL R10, R0, R15, !P3 ;  /* 0x0000000f000a7207 */ /* 0x000fe20005800000 */
[----:B------:R-:W-:Y:S01]  /*4960*/  IMAD R15, R6, c[0x0][0x190], RZ ;  /* 0x00006400060f7a24 */ /* 0x000fe200078e02ff */
[----:B------:R-:W-:-:S02]  /*4970*/  SEL R16, R0, R16, !P3 ;  /* 0x0000001000107207 */ /* 0x000fc40005800000 */
[----:B------:R-:W-:Y:S01]  /*4980*/  SEL R63, R0, R17, !P3 ;  /* 0x00000011003f7207 */ /* 0x000fe20005800000 */
[----:B------:R-:W-:Y:S01]  /*4990*/  IMAD R17, R14, c[0x0][0x190], RZ ;  /* 0x000064000e117a24 */ /* 0x000fe200078e02ff */
[C---:B------:R-:W-:Y:S02]  /*49a0*/  SEL R18, R0.reuse, R18, !P3 ;  /* 0x0000001200127207 */ /* 0x040fe40005800000 */
[----:B------:R-:W-:Y:S01]  /*49b0*/  SEL R65, R0, R19, !P3 ;  /* 0x0000001300417207 */ /* 0x000fe20005800000 */
[----:B------:R-:W-:Y:S01]  /*49c0*/  IMAD R19, R10, c[0x0][0x190], RZ ;  /* 0x000064000a137a24 */ /* 0x000fe200078e02ff */
[C---:B------:R-:W-:Y:S02]  /*49d0*/  SEL R20, R0.reuse, R20, !P3 ;  /* 0x0000001400147207 */ /* 0x040fe40005800000 */
[----:B------:R-:W-:Y:S01]  /*49e0*/  SEL R67, R0, R21, !P3 ;  /* 0x0000001500437207 */ /* 0x000fe20005800000 */
[----:B------:R-:W-:Y:S01]  /*49f0*/  IMAD R21, R16, c[0x0][0x190], RZ ;  /* 0x0000640010157a24 */ /* 0x000fe200078e02ff */
[----:B------:R-:W-:-:S02]  /*4a00*/  SEL R22, R0, R22, !P3 ;  /* 0x0000001600167207 */ /* 0x000fc40005800000 */
[C---:B------:R-:W-:Y:S01]  /*4a10*/  SEL R69, R0.reuse, R23, !P3 ;  /* 0x0000001700457207 */ /* 0x040fe20005800000 */
[----:B------:R-:W-:Y:S01]  /*4a20*/  IMAD R23, R63, c[0x0][0x190], RZ ;  /* 0x000064003f177a24 */ /* 0x000fe200078e02ff */
[C---:B------:R-:W-:Y:S02]  /*4a30*/  SEL R24, R0.reuse, R24, !P3 ;  /* 0x0000001800187207 */ /* 0x040fe40005800000 */
[----:B------:R-:W-:Y:S01]  /*4a40*/  SEL R71, R0, R25, !P3 ;  /* 0x0000001900477207 */ /* 0x000fe20005800000 */
[----:B------:R-:W-:Y:S01]  /*4a50*/  IMAD R25, R18, c[0x0][0x190], RZ ;  /* 0x0000640012197a24 */ /* 0x000fe200078e02ff */
[C---:B------:R-:W-:Y:S02]  /*4a60*/  SEL R26, R0.reuse, R26, !P3 ;  /* 0x0000001a001a7207 */ /* 0x040fe40005800000 */
[C---:B------:R-:W-:Y:S01]  /*4a70*/  SEL R73, R0.reuse, R27, !P3 ;  /* 0x0000001b00497207 */ /* 0x040fe20005800000 */
[----:B------:R-:W-:Y:S01]  /*4a80*/  IMAD R27, R65, c[0x0][0x190], RZ ;  /* 0x00006400411b7a24 */ /* 0x000fe200078e02ff */
[----:B------:R-:W-:Y:S01]  /*4a90*/  SEL R28, R0, R28, !P3 ;  /* 0x0000001c001c7207 */ /* 0x000fe20005800000 */
[----:B------:R-:W-:Y:S01]  /*4aa0*/  IMAD R63, R26, c[0x0][0x190], RZ ;  /* 0x000064001a3f7a24 */ /* 0x000fe200078e02ff */
[----:B------:R-:W-:Y:S01]  /*4ab0*/  SEL R75, R0, R29, !P3 ;  /* 0x0000001d004b7207 */ /* 0x000fe20005800000 */
[----:B------:R-:W-:Y:S01]  /*4ac0*/  IMAD R29, R20, c[0x0][0x190], RZ ;  /* 0x00006400141d7a24 */ /* 0x000fe200078e02ff */
[C---:B------:R-:W-:Y:S01]  /*4ad0*/  SEL R30, R0.reuse, R30, !P3 ;  /* 0x0000001e001e7207 */ /* 0x040fe20005800000 */
[----:B------:R-:W-:Y:S01]  /*4ae0*/  IMAD R65, R73, c[0x0][0x190], RZ ;  /* 0x0000640049417a24 */ /* 0x000fe200078e02ff */
        /* <DEDUP_REMOVED lines=11> */
[----:B------:R-:W-:Y:S01]  /*4ba0*/  IMAD R36, R4, 0x13, RZ ;  /* 0x0000001304247824 */ /* 0x000fe200078e02ff */
        /* <DEDUP_REMOVED lines=9> */
[----:B------:R-:W-:Y:S01]  /*4c40*/  IMAD R43, R4, 0x4c, RZ ;  /* 0x0000004c042b7824 */ /* 0x000fe200078e02ff */
[----:B------:R-:W-:Y:S01]  /*4c50*/  SEL R95, R0, R44, !P3 ;  /* 0x0000002c005f7207 */ /* 0x000fe20005800000 */
[----:B------:R-:W-:Y:S01]  /*4c60*/  IMAD R75, R32, c[0x0][0x190], RZ ;  /* 0x00006400204b7a24 */ /* 0x000fe200078e02ff */
[----:B------:R-:W-:Y:S01]  /*4c70*/  SEL R97, R0, R45, !P3 ;  /* 0x0000002d00617207 */ /* 0x000fe20005800000 */
[----:B------:R-:W-:Y:S01]  /*4c80*/  IMAD R45, R4, 0x5c, RZ ;  /* 0x0000005c042d7824 */ /* 0x000fe200078e02ff */
        /* <DEDUP_REMOVED lines=34> */
[----:B------:R-:W-:Y:S01]  /*4eb0*/  SEL R49, R0, R92, !P3 ;  /* 0x0000005c00317207 */ /* 0x000fe20005800000 */
[----:B------:R-:W-:-:S02]  /*4ec0*/  IMAD R0, R2, c[0x0][0x18c], RZ ;  /* 0x0000630002007a24 */ /* 0x000fc400078e02ff */
[----:B------:R-:W-:Y:S02]  /*4ed0*/  IMAD R2, R4, 0x1b, RZ ;  /* 0x0000001b04027824 */ /* 0x000fe400078e02ff */
[----:B------:R-:W-:Y:S01]  /*4ee0*/  IMAD R57, R57, c[0x0][0x190], RZ ;  /* 0x0000640039397a24 */ /* 0x000fe200078e02ff */
[C---:B------:R-:W-:Y:S01]  /*4ef0*/  LEA R48, P2, R0.reuse, c[0x0][0x168], 0x2 ;  /* 0x00005a0000307a11 */ /* 0x040fe200078410ff */
[----:B------:R-:W-:Y:S02]  /*4f00*/  IMAD R55, R55, c[0x0][0x190], RZ ;  /* 0x0000640037377a24 */ /* 0x000fe400078e02ff */
[----:B------:R-:W-:Y:S01]  /*4f10*/  IMAD R53, R53, c[0x0][0x190], RZ ;  /* 0x0000640035357a24 */ /* 0x000fe200078e02ff */
[----:B------:R-:W-:Y:S01]  /*4f20*/  LEA.HI.X.SX32 R0, R0, c[0x0][0x16c], 0x2, P2 ;  /* 0x00005b0000007a11 */ /* 0x000fe200010f16ff */
[----:B------:R-:W-:Y:S01]  /*4f30*/  IMAD R51, R51, c[0x0][0x190], RZ ;  /* 0x0000640033337a24 */ /* 0x000fe200078e02ff */
[----:B------:R-:W-:Y:S01]  /*4f40*/  IADD3 R42, P2, R43, R40, RZ ;  /* 0x000000282b2a7210 */ /* 0x000fe20007f5e0ff */
[----:B------:R-:W-:Y:S01]  /*4f50*/  IMAD R49, R49, c[0x0][0x190], RZ ;  /* 0x0000640031317a24 */ /* 0x000fe200078e02ff */
[----:B-1----:R-:W-:-:S02]  /*4f60*/  LEA R8, P3, R11, R48, 0x2 ;  /* 0x000000300b087211 */ /* 0x002fc400078610ff */
[-C--:B------:R-:W-:Y:S02]  /*4f70*/  LEA.HI.X.SX32 R43, R36, R41.reuse, 0x2, P2 ;  /* 0x00000029242b7211 */ /* 0x080fe400010f16ff */
[----:B------:R-:W-:Y:S02]  /*4f80*/  IADD3 R44, P2, R45, R40, RZ ;  /* 0x000000282d2c7210 */ /* 0x000fe40007f5e0ff */
[----:B------:R-:W-:Y:S01]  /*4f90*/  LEA.HI.X.SX32 R9, R11, R0, 0x2, P3 ;  /* 0x000000000b097211 */ /* 0x000fe200018f16ff */
[----:B------:R1:W-:Y:S01]  /*4fa0*/  LDGSTS.E [R106+0xa600], [R42.64], P1 ;  /* 0x0a6000002a6a7fae */ /* 0x0003e20008921844 */
[-C--:B------:R-:W-:Y:S02]  /*4fb0*/  LEA.HI.X.SX32 R45, R3, R41.reuse, 0x2, P2 ;  /* 0x00000029032d7211 */ /* 0x080fe400010f16ff */
[----:B------:R-:W-:Y:S02]  /*4fc0*/  IADD3 R46, P2, R47, R40, RZ ;  /* 0x000000282f2e7210 */ /* 0x000fe40007f5e0ff */
[----:B------:R-:W-:Y:S01]  /*4fd0*/  LEA R12, P3, R15, R48, 0x2 ;  /* 0x000000300f0c7211 */ /* 0x000fe200078610ff */
[----:B------:R2:W-:Y:S01]  /*4fe0*/  LDGSTS.E [R106+0xae00], [R44.64], P5 ;  /* 0x0ae000002c6a7fae */ /* 0x0005e2000a921844 */
[----:B------:R-:W-:-:S02]  /*4ff0*/  LEA.HI.X.SX32 R47, R2, R41, 0x2, P2 ;  /* 0x00000029022f7211 */ /* 0x000fc400010f16ff */
[----:B------:R-:W-:-:S03]  /*5000*/  LEA R6, P2, R7, R48, 0x2 ;  /* 0x0000003007067211 */ /* 0x000fc600078410ff */
[----:B------:R3:W-:Y:S01]  /*5010*/  LDGSTS.E [R106+0xb600], [R46.64], P6 ;  /* 0x0b6000002e6a7fae */ /* 0x0007e2000b121844 */
[----:B------:R-:W-:Y:S01]  /*5020*/  LEA.HI.X.SX32 R7, R7, R0, 0x2, P2 ;  /* 0x0000000007077211 */ /* 0x000fe200010f16ff */
[----:B-1----:R-:W-:Y:S01]  /*5030*/  CS2R R42, SRZ ;  /* 0x00000000002a7805 */ /* 0x002fe2000001ff00 */
[----:B------:R-:W-:-:S03]  /*5040*/  LEA R10, P2, R13, R48, 0x2 ;  /* 0x000000300d0a7211 */ /* 0x000fc600078410ff */
[----:B------:R-:W-:Y:S01]  /*5050*/  STL.64 [R1+0x578], R6 ;  /* 0x0005780601007387 */ /* 0x000fe20000100a00 */
[----:B------:R-:W-:Y:S01]  /*5060*/  LEA.HI.X.SX32 R11, R13, R0, 0x2, P2 ;  /* 0x000000000d0b7211 */ /* 0x000fe200010f16ff */
[----:B--2---:R-:W-:Y:S01]  /*5070*/  CS2R R44, SRZ ;  /* 0x00000000002c7805 */ /* 0x004fe2000001ff00 */
[----:B------:R-:W-:Y:S01]  /*5080*/  LEA R14, P2, R17, R48, 0x2 ;  /* 0x00000030110e7211 */ /* 0x000fe200078410ff */
[----:B------:R-:W-:Y:S01]  /*5090*/  STL.64 [R1+0x548], R8 ;  /* 0x0005480801007387 */ /* 0x000fe20000100a00 */
[----:B------:R-:W-:Y:S01]  /*50a0*/  LEA.HI.X.SX32 R13, R15, R0, 0x2, P3 ;  /* 0x000000000f0d7211 */ /* 0x000fe200018f16ff */
[----:B---3--:R-:W-:Y:S01]  /*50b0*/  CS2R R46, SRZ ;  /* 0x00000000002e7805 */ /* 0x008fe2000001ff00 */
[----:B------:R-:W-:Y:S01]  /*50c0*/  LEA R16, P3, R19, R48, 0x2 ;  /* 0x0000003013107211 */ /* 0x000fe200078610ff */
[----:B------:R1:W-:Y:S01]  /*50d0*/  STL.64 [R1+0x580], R10 ;  /* 0x0005800a01007387 */ /* 0x0003e20000100a00 */
[----:B------:R-:W-:Y:S02]  /*50e0*/  LEA.HI.X.SX32 R15, R17, R0, 0x2, P2 ;  /* 0x00000000110f7211 */ /* 0x000fe400010f16ff */
[----:B------:R-:W-:Y:S01]  /*50f0*/  LEA R18, P2, R21, R48, 0x2 ;  /* 0x0000003015127211 */ /* 0x000fe200078410ff */
[----:B------:R-:W-:Y:S01]  /*5100*/  STL.64 [R1+0x550], R12 ;  /* 0x0005500c01007387 */ /* 0x000fe20000100a00 */
[----:B------:R-:W-:-:S02]  /*5110*/  LEA.HI.X.SX32 R17, R19, R0, 0x2, P3 ;  /* 0x0000000013117211 */ /* 0x000fc400018f16ff */
[----:B------:R-:W-:Y:S01]  /*5120*/  LEA R20, P3, R23, R48, 0x2 ;  /* 0x0000003017147211 */ /* 0x000fe200078610ff */
[----:B------:R-:W-:Y:S01]  /*5130*/  STL.64 [R1+0x588], R14 ;  /* 0x0005880e01007387 */ /* 0x000fe20000100a00 */
[----:B------:R-:W-:Y:S02]  /*5140*/  LEA.HI.X.SX32 R19, R21, R0, 0x2, P2 ;  /* 0x0000000015137211 */ /* 0x000fe400010f16ff */
[----:B------:R-:W-:Y:S01]  /*5150*/  LEA R22, P2, R25, R48, 0x2 ;  /* 0x0000003019167211 */ /* 0x000fe200078410ff */
[----:B------:R-:W-:Y:S01]  /*5160*/  STL.64 [R1+0x558], R16 ;  /* 0x0005581001007387 */ /* 0x000fe20000100a00 */
        /* <DEDUP_REMOVED lines=19> */
[----:B------:R-:W-:Y:S02]  /*52a0*/  LEA R36, P3, R39, R48, 0x2 ;  /* 0x0000003027247211 */ /* 0x000fe400078610ff */
[----:B------:R-:W-:-:S02]  /*52b0*/  LEA.HI.X.SX32 R35, R37, R0, 0x2, P2 ;  /* 0x0000000025237211 */ /* 0x000fc400010f16ff */
[----:B------:R-:W-:Y:S02]  /*52c0*/  LEA.HI.X.SX32 R37, R39, R0, 0x2, P3 ;  /* 0x0000000027257211 */ /* 0x000fe400018f16ff */
[-C--:B------:R-:W-:Y:S02]  /*52d0*/  LEA R196, P3, R65, R48.reuse, 0x2 ;  /* 0x0000003041c47211 */ /* 0x080fe400078610ff */
[----:B------:R-:W-:Y:S02]  /*52e0*/  LEA R38, P2, R63, R48, 0x2 ;  /* 0x000000303f267211 */ /* 0x000fe400078410ff */
[----:B------:R-:W-:Y:S01]  /*52f0*/  LEA.HI.X.SX32 R197, R65, R0, 0x2, P3 ;  /* 0x0000000041c57211 */ /* 0x000fe200018f16ff */
[----:B------:R-:W-:Y:S01]  /*5300*/  IMAD R65, R96, c[0x0][0x190], RZ ;  /* 0x0000640060417a24 */ /* 0x000fe200078e02ff */
[----:B------:R-:W-:Y:S02]  /*5310*/  LEA R200, P3, R69, R48, 0x2 ;  /* 0x0000003045c87211 */ /* 0x000fe400078610ff */
[-C--:B------:R-:W-:Y:S01]  /*5320*/  LEA.HI.X.SX32 R39, R63, R0.reuse, 0x2, P2 ;  /* 0x000000003f277211 */ /* 0x080fe200010f16ff */
[----:B------:R-:W-:Y:S01]  /*5330*/  IMAD R63, R94, c[0x0][0x190], RZ ;  /* 0x000064005e3f7a24 */ /* 0x000fe200078e02ff */
[----:B------:R-:W-:Y:S01]  /*5340*/  LEA.HI.X.SX32 R201, R69, R0, 0x2, P3 ;  /* 0x0000000045c97211 */ /* 0x000fe200018f16ff */
[----:B------:R-:W-:Y:S01]  /*5350*/  IMAD R69, R100, c[0x0][0x190], RZ ;  /* 0x0000640064457a24 */ /* 0x000fe200078e02ff */
[----:B------:R-:W-:-:S02]  /*5360*/  LEA R204, P3, R73, R48, 0x2 ;  /* 0x0000003049cc7211 */ /* 0x000fc400078610ff */
        /* <DEDUP_REMOVED lines=13> */
[----:B------:R-:W-:Y:S01]  /*5440*/  LEA.HI.X.SX32 R203, R71, R0, 0x2, P2 ;  /* 0x0000000047cb7211 */ /* 0x000fe200010f16ff */
[----:B------:R-:W-:Y:S01]  /*5450*/  IMAD R71, R102, c[0x0][0x190], RZ ;  /* 0x0000640066477a24 */ /* 0x000fe200078e02ff */
[----:B------:R-:W-:Y:S02]  /*5460*/  LEA R206, P2, R75, R48, 0x2 ;  /* 0x000000304bce7211 */ /* 0x000fe400078410ff */
[----:B------:R-:W-:-:S02]  /*5470*/  LEA.HI.X.SX32 R217, R85, R0, 0x2, P3 ;  /* 0x0000000055d97211 */ /* 0x000fc400018f16ff */
[----:B------:R-:W-:Y:S01]  /*5480*/  LEA R232, P3, R89, R48, 0x2 ;  /* 0x0000003059e87211 */ /* 0x000fe200078610ff */
[----:B------:R-:W-:Y:S01]  /*5490*/  CS2R R84, SRZ ;  /* 0x0000000000547805 */ /* 0x000fe2000001ff00 */
[----:B------:R-:W-:Y:S01]  /*54a0*/  LEA.HI.X.SX32 R207, R75, R0, 0x2, P2 ;  /* 0x000000004bcf7211 */ /* 0x000fe200010f16ff */
[----:B------:R-:W-:Y:S01]  /*54b0*/  IMAD R75, R64, c[0x0][0x190], RZ ;  /* 0x00006400404b7a24 */ /* 0x000fe200078e02ff */
[----:B------:R-:W-:Y:S02]  /*54c0*/  LEA R210, P2, R79, R48, 0x2 ;  /* 0x000000304fd27211 */ /* 0x000fe400078410ff */
[----:B------:R-:W-:Y:S02]  /*54d0*/  LEA.HI.X.SX32 R233, R89, R0, 0x2, P3 ;  /* 0x0000000059e97211 */ /* 0x000fe400018f16ff */
[----:B------:R-:W-:Y:S01]  /*54e0*/  LEA R240, P3, R93, R48, 0x2 ;  /* 0x000000305df07211 */ /* 0x000fe200078610ff */
[----:B------:R-:W-:Y:S01]  /*54f0*/  CS2R R88, SRZ ;  /* 0x0000000000587805 */ /* 0x000fe2000001ff00 */
[----:B------:R-:W-:Y:S01]  /*5500*/  LEA.HI.X.SX32 R211, R79, R0, 0x2, P2 ;  /* 0x000000004fd37211 */ /* 0x000fe200010f16ff */
[----:B------:R-:W-:Y:S01]  /*5510*/  IMAD R79, R60, c[0x0][0x190], RZ ;  /* 0x000064003c4f7a24 */ /* 0x000fe200078e02ff */
[----:B------:R-:W-:-:S02]  /*5520*/  LEA R214, P2, R83, R48, 0x2 ;  /* 0x0000003053d67211 */ /* 0x000fc400078410ff */
[----:B------:R-:W-:Y:S02]  /*5530*/  LEA.HI.X.SX32 R241, R93, R0, 0x2, P3 ;  /* 0x000000005df17211 */ /* 0x000fe400018f16ff */
[----:B------:R-:W-:Y:S01]  /*5540*/  LEA R244, P3, R97, R48, 0x2 ;  /* 0x0000003061f47211 */ /* 0x000fe200078610ff */
[----:B------:R-:W-:Y:S01]  /*5550*/  CS2R R92, SRZ ;  /* 0x00000000005c7805 */ /* 0x000fe2000001ff00 */
[----:B------:R-:W-:Y:S02]  /*5560*/  LEA.HI.X.SX32 R215, R83, R0, 0x2, P2 ;  /* 0x0000000053d77211 */ /* 0x000fe400010f16ff */
[----:B------:R-:W-:Y:S01]  /*5570*/  LEA R218, P2, R87, R48, 0x2 ;  /* 0x0000003057da7211 */ /* 0x000fe200078410ff */
[----:B------:R-:W-:Y:S01]  /*5580*/  CS2R R82, SRZ ;  /* 0x0000000000527805 */ /* 0x000fe2000001ff00 */
[----:B------:R-:W-:Y:S02]  /*5590*/  LEA.HI.X.SX32 R245, R97, R0, 0x2, P3 ;  /* 0x0000000061f57211 */ /* 0x000fe400018f16ff */
[----:B------:R-:W-:Y:S01]  /*55a0*/  LEA R248, P3, R101, R48, 0x2 ;  /* 0x0000003065f87211 */ /* 0x000fe200078610ff */
[----:B------:R-:W-:Y:S01]  /*55b0*/  CS2R R96, SRZ ;  /* 0x0000000000607805 */ /* 0x000fe2000001ff00 */
[----:B------:R-:W-:-:S02]  /*55c0*/  LEA.HI.X.SX32 R219, R87, R0, 0x2, P2 ;  /* 0x0000000057db7211 */ /* 0x000fc400010f16ff */
        /* <DEDUP_REMOVED lines=9> */
[----:B------:R-:W-:Y:S01]  /*5660*/  LEA.HI.X.SX32 R243, R95, R0, 0x2, P2 ;  /* 0x000000005ff37211 */ /* 0x000fe200010f16ff */
[----:B------:R-:W-:Y:S01]  /*5670*/  CS2R R104, SRZ ;  /* 0x0000000000687805 */ /* 0x000fe2000001ff00 */
[C---:B------:R-:W-:Y:S01]  /*5680*/  LEA R246, P2, R99.reuse, R48, 0x2 ;  /* 0x0000003063f67211 */ /* 0x040fe200078410ff */
[----:B------:R2:W-:Y:S01]  /*5690*/  STL.64 [R1+0x40], R2 ;  /* 0x0000400201007387 */ /* 0x0005e20000100a00 */
[----:B------:R-:W-:Y:S02]  /*56a0*/  CS2R R94, SRZ ;  /* 0x00000000005e7805 */ /* 0x000fe4000001ff00 */
[----:B------:R-:W-:Y:S02]  /*56b0*/  LEA.HI.X.SX32 R247, R99, R0, 0x2, P2 ;  /* 0x0000000063f77211 */ /* 0x000fe400010f16ff */
[----:B------:R-:W-:Y:S01]  /*56c0*/  LEA R250, P2, R103, R48, 0x2 ;  /* 0x0000003067fa7211 */ /* 0x000fe200078410ff */
[----:B------:R-:W-:-:S03]  /*56d0*/  CS2R R98, SRZ ;  /* 0x0000000000627805 */ /* 0x000fc6000001ff00 */
[----:B------:R-:W-:Y:S02]  /*56e0*/  LEA.HI.X.SX32 R251, R103, R0, 0x2, P2 ;  /* 0x0000000067fb7211 */ /* 0x000fe400010f16ff */
[-C--:B-1----:R-:W-:Y:S01]  /*56f0*/  LEA R10, P2, R107, R48.reuse, 0x2 ;  /* 0x000000306b0a7211 */ /* 0x082fe200078410ff */
[----:B------:R-:W-:Y:S01]  /*5700*/  CS2R R102, SRZ ;  /* 0x0000000000667805 */ /* 0x000fe2000001ff00 */
[----:B--2---:R-:W-:Y:S02]  /*5710*/  LEA R2, P3, R109, R48, 0x2 ;  /* 0x000000306d027211 */ /* 0x004fe400078610ff */
[-C--:B------:R-:W-:Y:S02]  /*5720*/  LEA.HI.X.SX32 R11, R107, R0.reuse, 0x2, P2 ;  /* 0x000000006b0b7211 */ /* 0x080fe400010f16ff */
[----:B------:R-:W-:Y:S02]  /*5730*/  LEA.HI.X.SX32 R3, R109, R0, 0x2, P3 ;  /* 0x000000006d037211 */ /* 0x000fe400018f16ff */
[----:B------:R-:W-:Y:S01]  /*5740*/  LEA R6, P2, R111, R48, 0x2 ;  /* 0x000000306f067211 */ /* 0x000fe200078410ff */
[----:B------:R-:W-:-:S02]  /*5750*/  CS2R R108, SRZ ;  /* 0x00000000006c7805 */ /* 0x000fc4000001ff00 */
[----:B------:R1:W-:Y:S01]  /*5760*/  STL.64 [R1+0x60], R2 ;  /* 0x0000600201007387 */ /* 0x0003e20000100a00 */
[----:B------:R-:W-:Y:S02]  /*5770*/  LEA.HI.X.SX32 R7, R111, R0, 0x2, P2 ;  /* 0x000000006f077211 */ /* 0x000fe400010f16ff */
[C---:B------:R-:W-:Y:S01]  /*5780*/  LEA R18, P2, R115.reuse, R48, 0x2 ;  /* 0x0000003073127211 */ /* 0x040fe200078410ff */
[----:B------:R-:W-:Y:S01]  /*5790*/  STL.64 [R1+0x48], R10 ;  /* 0x0000480a01007387 */ /* 0x000fe20000100a00 */
[----:B------:R-:W-:Y:S02]  /*57a0*/  CS2R R110, SRZ ;  /* 0x00000000006e7805 */ /* 0x000fe4000001ff00 */
[----:B------:R-:W-:Y:S02]  /*57b0*/  LEA.HI.X.SX32 R19, R115, R0, 0x2, P2 ;  /* 0x0000000073137211 */ /* 0x000fe400010f16ff */
[-C--:B------:R-:W-:Y:S01]  /*57c0*/  LEA R22, P2, R65, R48.reuse, 0x2 ;  /* 0x0000003041167211 */ /* 0x080fe200078410ff */
[----:B------:R-:W-:Y:S01]  /*57d0*/  CS2R R114, SRZ ;  /* 0x0000000000727805 */ /* 0x000fe2000001ff00 */
[----:B-1----:R-:W-:-:S02]  /*57e0*/  LEA R2, P3, R113, R48, 0x2 ;  /* 0x0000003071027211 */ /* 0x002fc400078610ff */
[-C--:B------:R-:W-:Y:S01]  /*57f0*/  LEA.HI.X.SX32 R23, R65, R0.reuse, 0x2, P2 ;  /* 0x0000000041177211 */ /* 0x080fe200010f16ff */
[----:B------:R-:W-:Y:S01]  /*5800*/  IMAD R65, R54, c[0x0][0x190], RZ ;  /* 0x0000640036417a24 */ /* 0x000fe200078e02ff */
[----:B------:R-:W-:Y:S01]  /*5810*/  LEA.HI.X.SX32 R3, R113, R0, 0x2, P3 ;  /* 0x0000000071037211 */ /* 0x000fe200018f16ff */
[----:B------:R-:W-:Y:S01]  /*5820*/  IMAD R54, R4, 0x1f, RZ ;  /* 0x0000001f04367824 */ /* 0x000fe200078e02ff */
[C---:B------:R-:W-:Y:S01]  /*5830*/  LEA R26, P2, R69.reuse, R48, 0x2 ;  /* 0x00000030451a7211 */ /* 0x040fe200078410ff */
[----:B------:R-:W-:Y:S02]  /*5840*/  CS2R R112, SRZ ;  /* 0x0000000000707805 */ /* 0x000fe4000001ff00 */
[----:B------:R1:W-:Y:S01]  /*5850*/  STL.64 [R1+0x70], R2 ;  /* 0x0000700201007387 */ /* 0x0003e20000100a00 */
[----:B------:R-:W-:Y:S02]  /*5860*/  LEA.HI.X.SX32 R27, R69, R0, 0x2, P2 ;  /* 0x00000000451b7211 */ /* 0x000fe400010f16ff */
[----:B------:R-:W-:Y:S01]  /*5870*/  LEA R220, P2, R73, R48, 0x2 ;  /* 0x0000003049dc7211 */ /* 0x000fe200078410ff */
[----:B------:R-:W-:Y:S01]  /*5880*/  STL.64 [R1+0x68], R6 ;  /* 0x0000680601007387 */ /* 0x000fe20000100a00 */
[----:B------:R-:W-:-:S02]  /*5890*/  CS2R R68, SRZ ;  /* 0x0000000000447805 */ /* 0x000fc4000001ff00 */
[----:B------:R-:W-:Y:S02]  /*58a0*/  LEA.HI.X.SX32 R221, R73, R0, 0x2, P2 ;  /* 0x0000000049dd7211 */ /* 0x000fe400010f16ff */
[-C--:B------:R-:W-:Y:S01]  /*58b0*/  LEA R14, P2, R77, R48.reuse, 0x2 ;  /* 0x000000304d0e7211 */ /* 0x080fe200078410ff */
[----:B------:R-:W-:Y:S01]  /*58c0*/  CS2R R72, SRZ ;  /* 0x0000000000487805 */ /* 0x000fe2000001ff00 */
[----:B-1----:R-:W-:Y:S02]  /*58d0*/  LEA R2, P3, R63, R48, 0x2 ;  /* 0x000000303f027211 */ /* 0x002fe400078610ff */
[-C--:B------:R-:W-:Y:S02]  /*58e0*/  LEA.HI.X.SX32 R15, R77, R0.reuse, 0x2, P2 ;  /* 0x000000004d0f7211 */ /* 0x080fe400010f16ff */
[----:B------:R-:W-:Y:S01]  /*58f0*/  LEA.HI.X.SX32 R3, R63, R0, 0x2, P3 ;  /* 0x000000003f037211 */ /* 0x000fe200018f16ff */
[----:B------:R-:W-:Y:S01]  /*5900*/  IMAD R63, R56, c[0x0][0x190], RZ ;  /* 0x00006400383f7a24 */ /* 0x000fe200078e02ff */
        /* <DEDUP_REMOVED lines=11> */
[-C--:B------:R-:W-:Y:S02]  /*59c0*/  LEA.HI.X.SX32 R21, R63, R0.reuse, 0x2, P2 ;  /* 0x000000003f157211 */ /* 0x080fe400010f16ff */
[----:B------:R-:W-:Y:S01]  /*59d0*/  LEA.HI.X.SX32 R3, R67, R0, 0x2, P3 ;  /* 0x0000000043037211 */ /* 0x000fe200018f16ff */
[----:B------:R-:W-:Y:S01]  /*59e0*/  CS2R R62, SRZ ;  /* 0x00000000003e7805 */ /* 0x000fe2000001ff00 */
[C---:B------:R-:W-:Y:S01]  /*59f0*/  LEA R16, P2, R65.reuse, R48, 0x2 ;  /* 0x0000003041107211 */ /* 0x040fe200078410ff */
[----:B------:R-:W-:Y:S02]  /*5a00*/  CS2R R66, SRZ ;  /* 0x0000000000427805 */ /* 0x000fe4000001ff00 */
[----:B------:R1:W-:Y:S01]  /*5a10*/  STL.64 [R1+0x190], R2 ;  /* 0x0001900201007387 */ /* 0x0003e20000100a00 */
[----:B------:R-:W-:Y:S02]  /*5a20*/  LEA.HI.X.SX32 R17, R65, R0, 0x2, P2 ;  /* 0x0000000041117211 */ /* 0x000fe400010f16ff */
[----:B------:R-:W-:Y:S01]  /*5a30*/  CS2R R64, SRZ ;  /* 0x0000000000407805 */ /* 0x000fe2000001ff00 */
[----:B------:R-:W-:Y:S01]  /*5a40*/  STL.64 [R1+0x178], R22 ;  /* 0x0001781601007387 */ /* 0x000fe20000100a00 */
[----:B-1----:R-:W-:-:S04]  /*5a50*/  LEA R2, P3, R71, R48, 0x2 ;  /* 0x0000003047027211 */ /* 0x002fc800078610ff */
[----:B------:R-:W-:Y:S02]  /*5a60*/  LEA.HI.X.SX32 R3, R71, R0, 0x2, P3 ;  /* 0x0000000047037211 */ /* 0x000fe400018f16ff */
[----:B------:R-:W-:-:S03]  /*5a70*/  CS2R R70, SRZ ;  /* 0x0000000000467805 */ /* 0x000fc6000001ff00 */
[----:B------:R1:W-:Y:S04]  /*5a80*/  STL.64 [R1+0x1a0], R2 ;  /* 0x0001a00201007387 */ /* 0x0003e80000100a00 */
[----:B------:R-:W-:Y:S01]  /*5a90*/  STL.64 [R1+0x198], R26 ;  /* 0x0001981a01007387 */ /* 0x000fe20000100a00 */
[----:B-1----:R-:W-:-:S04]  /*5aa0*/  LEA R2, P3, R75, R48, 0x2 ;  /* 0x000000304b027211 */ /* 0x002fc800078610ff */
[----:B------:R-:W-:Y:S02]  /*5ab0*/  LEA.HI.X.SX32 R3, R75, R0, 0x2, P3 ;  /* 0x000000004b037211 */ /* 0x000fe400018f16ff */
[----:B------:R-:W-:-:S03]  /*5ac0*/  CS2R R74, SRZ ;  /* 0x00000000004a7805 */ /* 0x000fc6000001ff00 */
[----:B------:R1:W-:Y:S04]  /*5ad0*/  STL.64 [R1+0x1b0], R2 ;  /* 0x0001b00201007387 */ /* 0x0003e80000100a00 */
[----:B------:R-:W-:Y:S01]  /*5ae0*/  STL.64 [R1+0x1a8], R220 ;  /* 0x0001a8dc01007387 */ /* 0x000fe20000100a00 */
[----:B-1----:R-:W-:-:S04]  /*5af0*/  LEA R2, P3, R61, R48, 0x2 ;  /* 0x000000303d027211 */ /* 0x002fc800078610ff */
[----:B------:R-:W-:Y:S01]  /*5b00*/  LEA.HI.X.SX32 R3, R61, R0, 0x2, P3 ;  /* 0x000000003d037211 */ /* 0x000fe200018f16ff */
[----:B------:R-:W-:-:S04]  /*5b10*/  IMAD R61, R52, c[0x0][0x190], RZ ;  /* 0x00006400343d7a24 */ /* 0x000fc800078e02ff */
[----:B------:R1:W-:Y:S01]  /*5b20*/  STL.64 [R1+0x1c0], R2 ;  /* 0x0001c00201007387 */ /* 0x0003e20000100a00 */
[----:B------:R-:W-:-:S03]  /*5b30*/  LEA R12, P2, R61, R48, 0x2 ;  /* 0x000000303d0c7211 */ /* 0x000fc600078410ff */
[----:B------:R-:W-:Y:S01]  /*5b40*/  STL.64 [R1+0x1b8], R14 ;  /* 0x0001b80e01007387 */ /* 0x000fe20000100a00 */
[----:B------:R-:W-:Y:S02]  /*5b50*/  LEA.HI.X.SX32 R13, R61, R0, 0x2, P2 ;  /* 0x000000003d0d7211 */ /* 0x000fe400010f16ff */
[----:B------:R-:W-:Y:S01]  /*5b60*/  CS2R R60, SRZ ;  /* 0x00000000003c7805 */ /* 0x000fe2000001ff00 */
[----:B------:R-:W-:Y:S01]  /*5b70*/  STL.64 [R1+0x1c8], R28 ;  /* 0x0001c81c01007387 */ /* 0x000fe20000100a00 */
[----:B-1----:R-:W-:-:S04]  /*5b80*/  LEA R2, P3, R59, R48, 0x2 ;  /* 0x000000303b027211 */ /* 0x002fc800078610ff */
[----:B------:R-:W-:Y:S02]  /*5b90*/  LEA.HI.X.SX32 R3, R59, R0, 0x2, P3 ;  /* 0x000000003b037211 */ /* 0x000fe400018f16ff */
[C---:B------:R-:W-:Y:S01]  /*5ba0*/  LEA R230, P3, R57.reuse, R48, 0x2 ;  /* 0x0000003039e67211 */ /* 0x040fe200078610ff */
[----:B------:R-:W-:Y:S02]  /*5bb0*/  CS2R R58, SRZ ;  /* 0x00000000003a7805 */ /* 0x000fe4000001ff00 */
[----:B------:R-:W-:Y:S01]  /*5bc0*/  STL.64 [R1+0x1d0], R2 ;  /* 0x0001d00201007387 */ /* 0x000fe20000100a00 */
[----:B------:R-:W-:Y:S01]  /*5bd0*/  LEA.HI.X.SX32 R231, R57, R0, 0x2, P3 ;  /* 0x0000000039e77211 */ /* 0x000fe200018f16ff */
[----:B------:R-:W-:Y:S01]  /*5be0*/  IMAD R57, R50, c[0x0][0x190], RZ ;  /* 0x0000640032397a24 */ /* 0x000fe200078e02ff */
[C---:B------:R-:W-:Y:S01]  /*5bf0*/  LEA R228, P3, R55.reuse, R48, 0x2 ;  /* 0x0000003037e47211 */ /* 0x040fe200078610ff */
[----:B------:R1:W-:Y:S03]  /*5c00*/  STL.64 [R1+0x508], R2 ;  /* 0x0005080201007387 */ /* 0x0003e60000100a00 */
[----:B------:R-:W-:Y:S01]  /*5c10*/  LEA.HI.X.SX32 R229, R55, R0, 0x2, P3 ;  /* 0x0000000037e57211 */ /* 0x000fe200018f16ff */
[----:B------:R-:W-:Y:S01]  /*5c20*/  STL.64 [R1+0x1d8], R24 ;  /* 0x0001d81801007387 */ /* 0x000fe20000100a00 */
[----:B------:R-:W-:-:S02]  /*5c30*/  LEA R226, P3, R53, R48, 0x2 ;  /* 0x0000003035e27211 */ /* 0x000fc400078610ff */
[----:B------:R-:W-:Y:S01]  /*5c40*/  LEA R8, P2, R57, R48, 0x2 ;  /* 0x0000003039087211 */ /* 0x000fe200078410ff */
[----:B------:R-:W-:Y:S01]  /*5c50*/  STL.64 [R1+0x1e0], R230 ;  /* 0x0001e0e601007387 */ /* 0x000fe20000100a00 */
[----:B------:R-:W-:Y:S01]  /*5c60*/  LEA.HI.X.SX32 R227, R53, R0, 0x2, P3 ;  /* 0x0000000035e37211 */ /* 0x000fe200018f16ff */
[----:B------:R-:W-:Y:S01]  /*5c70*/  IMAD R53, R4, 0x7c, RZ ;  /* 0x0000007c04357824 */ /* 0x000fe200078e02ff */
[----:B------:R-:W-:Y:S01]  /*5c80*/  LEA R224, P3, R51, R48, 0x2 ;  /* 0x0000003033e07211 */ /* 0x000fe200078610ff */
[----:B------:R2:W-:Y:S01]  /*5c90*/  STL.64 [R1+0x510], R230 ;  /* 0x000510e601007387 */ /* 0x0005e20000100a00 */
[-C--:B------:R-:W-:Y:S02]  /*5ca0*/  LEA.HI.X.SX32 R9, R57, R0.reuse, 0x2, P2 ;  /* 0x0000000039097211 */ /* 0x080fe400010f16ff */
[----:B------:R-:W-:Y:S01]  /*5cb0*/  LEA.HI.X.SX32 R225, R51, R0, 0x2, P3 ;  /* 0x0000000033e17211 */ /* 0x000fe200018f16ff */
[----:B------:R-:W-:Y:S01]  /*5cc0*/  STL.64 [R1+0x1e8], R20 ;  /* 0x0001e81401007387 */ /* 0x000fe20000100a00 */
[----:B------:R-:W-:Y:S01]  /*5cd0*/  LEA R222, P3, R49, R48, 0x2 ;  /* 0x0000003031de7211 */ /* 0x000fe200078610ff */
[----:B-1----:R-:W-:Y:S01]  /*5ce0*/  IMAD.MOV.U32 R2, RZ, RZ, R14 ;  /* 0x000000ffff027224 */ /* 0x002fe200078e000e */
[----:B------:R-:W-:Y:S01]  /*5cf0*/  IADD3 R40, P2, R53, R40, RZ ;  /* 0x0000002835287210 */ /* 0x000fe20007f5e0ff */
[----:B------:R-:W-:Y:S01]  /*5d00*/  STL.64 [R1+0x1f0], R228 ;  /* 0x0001f0e401007387 */ /* 0x000fe20000100a00 */
[----:B------:R-:W-:Y:S01]  /*5d10*/  LEA.HI.X.SX32 R223, R49, R0, 0x2, P3 ;  /* 0x0000000031df7211 */ /* 0x000fe200018f16ff */
[----:B------:R-:W-:Y:S01]  /*5d20*/  IMAD.MOV.U32 R3, RZ, RZ, R15 ;  /* 0x000000ffff037224 */ /* 0x000fe200078e000f */
[----:B------:R-:W-:Y:S01]  /*5d30*/  LEA.HI.X.SX32 R41, R54, R41, 0x2, P2 ;  /* 0x0000002936297211 */ /* 0x000fe200010f16ff */
[----:B------:R1:W-:Y:S01]  /*5d40*/  STL.64 [R1+0x518], R228 ;  /* 0x000518e401007387 */ /* 0x0003e20000100a00 */
[----:B--2---:R-:W-:Y:S01]  /*5d50*/  IMAD.MOV.U32 R230, RZ, RZ, R26 ;  /* 0x000000ffffe67224 */ /* 0x004fe200078e001a */
[----:B------:R-:W-:Y:S01]  /*5d60*/  CS2R R56, SRZ ;  /* 0x0000000000387805 */ /* 0x000fe2000001ff00 */
[----:B------:R-:W-:Y:S01]  /*5d70*/  IMAD.MOV.U32 R231, RZ, RZ, R27 ;  /* 0x000000ffffe77224 */ /* 0x000fe200078e001b */
[----:B------:R-:W-:Y:S01]  /*5d80*/  STL.64 [R1+0x1f8], R16 ;  /* 0x0001f81001007387 */ /* 0x000fe20000100a00 */
[----:B------:R-:W-:Y:S01]  /*5d90*/  CS2R R52, SRZ ;  /* 0x0000000000347805 */ /* 0x000fe2000001ff00 */
[----:B------:R-:W-:Y:S01]  /*5da0*/  CS2R R54, SRZ ;  /* 0x0000000000367805 */ /* 0x000fe2000001ff00 */
[----:B------:R-:W-:Y:S01]  /*5db0*/  CS2R R48, SRZ ;  /* 0x0000000000307805 */ /* 0x000fe2000001ff00 */
[----:B------:R-:W-:Y:S01]  /*5dc0*/  STL.64 [R1+0x200], R226 ;  /* 0x000200e201007387 */ /* 0x000fe20000100a00 */
[----:B------:R-:W-:-:S03]  /*5dd0*/  CS2R R50, SRZ ;  /* 0x0000000000327805 */ /* 0x000fc6000001ff00 */
[----:B------:R2:W-:Y:S04]  /*5de0*/  STL.64 [R1+0x520], R226 ;  /* 0x000520e201007387 */ /* 0x0005e80000100a00 */
[----:B------:R-:W-:Y:S04]  /*5df0*/  STL.64 [R1+0x208], R12 ;  /* 0x0002080c01007387 */ /* 0x000fe80000100a00 */
[----:B------:R-:W-:Y:S04]  /*5e00*/  STL.64 [R1+0x210], R224 ;  /* 0x000210e001007387 */ /* 0x000fe80000100a00 */
[----:B------:R-:W-:Y:S04]  /*5e10*/  STL.64 [R1+0x528], R224 ;  /* 0x000528e001007387 */ /* 0x000fe80000100a00 */
[----:B------:R-:W-:Y:S04]  /*5e20*/  STL.64 [R1+0x218], R8 ;  /* 0x0002180801007387 */ /* 0x000fe80000100a00 */
[----:B------:R-:W-:Y:S04]  /*5e30*/  STL.64 [R1+0x220], R222 ;  /* 0x000220de01007387 */ /* 0x000fe80000100a00 */
[----:B------:R3:W-:Y:S04]  /*5e40*/  STL.64 [R1+0x530], R222 ;  /* 0x000530de01007387 */ /* 0x0007e80000100a00 */
[----:B------:R4:W-:Y:S04]  /*5e50*/  STL.64 [R1+0x538], R68 ;  /* 0x0005384401007387 */ /* 0x0009e80000100a00 */
[----:B------:R1:W-:Y:S04]  /*5e60*/  STL.64 [R1+0x540], R70 ;  /* 0x0005404601007387 */ /* 0x0003e80000100a00 */
[----:B------:R1:W-:Y:S04]  /*5e70*/  STL [R1+0x10], RZ ;  /* 0x000010ff01007387 */ /* 0x0003e80000100800 */
        /* <DEDUP_REMOVED lines=35> */
[----:B------:R2:W-:Y:S01]  /*60b0*/  STL [R1+0x110], RZ ;  /* 0x000110ff01007387 */ /* 0x0005e20000100800 */
[----:B-1----:R-:W-:-:S03]  /*60c0*/  IMAD.MOV.U32 R228, RZ, RZ, R22 ;  /* 0x000000ffffe47224 */ /* 0x002fc600078e0016 */
[----:B------:R1:W-:Y:S01]  /*60d0*/  STL [R1+0x114], RZ ;  /* 0x000114ff01007387 */ /* 0x0003e20000100800 */
[----:B------:R-:W-:-:S03]  /*60e0*/  IMAD.MOV.U32 R229, RZ, RZ, R23 ;  /* 0x000000ffffe57224 */ /* 0x000fc600078e0017 */
[----:B------:R1:W-:Y:S01]  /*60f0*/  STL [R1+0x118], RZ ;  /* 0x000118ff01007387 */ /* 0x0003e20000100800 */
[----:B--2---:R-:W-:-:S03]  /*6100*/  IMAD.MOV.U32 R226, RZ, RZ, R18 ;  /* 0x000000ffffe27224 */ /* 0x004fc600078e0012 */
[----:B------:R1:W-:Y:S01]  /*6110*/  STL [R1+0x11c], RZ ;  /* 0x00011cff01007387 */ /* 0x0003e20000100800 */
[----:B------:R-:W-:-:S03]  /*6120*/  IMAD.MOV.U32 R227, RZ, RZ, R19 ;  /* 0x000000ffffe37224 */ /* 0x000fc600078e0013 */
[----:B------:R-:W2:Y:S01]  /*6130*/  LDL.LU.64 R26, [R1+0x5a0] ;  /* 0x0005a000011a7983 */ /* 0x000ea20000300a00 */
[----:B---3--:R-:W-:-:S03]  /*6140*/  IMAD.MOV.U32 R222, RZ, RZ, R10 ;  /* 0x000000ffffde7224 */ /* 0x008fc600078e000a */
[----:B------:R-:W3:Y:S01]  /*6150*/  LDL.LU.64 R22, [R1+0x598] ;  /* 0x0005980001167983 */ /* 0x000ee20000300a00 */
[----:B------:R-:W-:-:S03]  /*6160*/  IMAD.MOV.U32 R223, RZ, RZ, R11 ;  /* 0x000000ffffdf7224 */ /* 0x000fc600078e000b */
[----:B------:R-:W2:Y:S01]  /*6170*/  LDL.LU.64 R18, [R1+0x590] ;  /* 0x0005900001127983 */ /* 0x000ea20000300a00 */
[----:B------:R-:W-:Y:S02]  /*6180*/  IMAD.MOV.U32 R224, RZ, RZ, R6 ;  /* 0x000000ffffe07224 */ /* 0x000fe400078e0006 */
[----:B------:R-:W-:Y:S01]  /*6190*/  IMAD.MOV.U32 R225, RZ, RZ, R7 ;  /* 0x000000ffffe17224 */ /* 0x000fe200078e0007 */
[----:B------:R-:W2:Y:S04]  /*61a0*/  LDL.LU.64 R14, [R1+0x588] ;  /* 0x00058800010e7983 */ /* 0x000ea80000300a00 */
[----:B------:R-:W2:Y:S04]  /*61b0*/  LDL.LU.64 R10, [R1+0x580] ;  /* 0x00058000010a7983 */ /* 0x000ea80000300a00 */
[----:B------:R-:W2:Y:S04]  /*61c0*/  LDL.LU.64 R6, [R1+0x578] ;  /* 0x0005780001067983 */ /* 0x000ea80000300a00 */
[----:B----4-:R-:W4:Y:S04]  /*61d0*/  S2R R69, SR_TID.X ;  /* 0x0000000000457919 */ /* 0x010f280000002100 */
[----:B------:R1:W-:Y:S04]  /*61e0*/  LDGSTS.E [R106+0xbe00], [R40.64], !P0 ;  /* 0x0be00000286a7fae */ /* 0x0003e8000c121844 */
[----:B------:R-:W0:Y:S01]  /*61f0*/  LDGDEPBAR ;  /* 0x00000000000079af */ /* 0x000e220000000000 */
[----:B----4-:R-:W-:-:S03]  /*6200*/  LOP3.LUT R0, R69, 0x60, RZ, 0xc0, !PT ;  /* 0x0000006045007812 */ /* 0x010fc600078ec0ff */
[----:B------:R4:W-:Y:S01]  /*6210*/  STL [R1+0x100], RZ ;  /* 0x000100ff01007387 */ /* 0x0009e20000100800 */
[----:B------:R-:W-:Y:S01]  /*6220*/  LOP3.LUT R69, R69, 0x7f, RZ, 0xc0, !PT ;  /* 0x0000007f45457812 */ /* 0x000fe200078ec0ff */
[----:B------:R-:W-:Y:S01]  /*6230*/  IMAD.MOV.U32 R68, RZ, RZ, R222 ;  /* 0x000000ffff447224 */ /* 0x000fe200078e00de */
[----:B------:R-:W-:Y:S01]  /*6240*/  SHF.R.U32.HI R0, RZ, 0x1, R0 ;  /* 0x00000001ff007819 */ /* 0x000fe20000011600 */
[----:B-1----:R-:W-:Y:S01]  /*6250*/  CS2R R106, SRZ ;  /* 0x00000000006a7805 */ /* 0x002fe2000001ff00 */
[----:B------:R-:W-:Y:S01]  /*6260*/  CS2R R40, SRZ ;  /* 0x0000000000287805 */ /* 0x000fe2000001ff00 */
[----:B------:R-:W-:-:S05]  /*6270*/  IMAD.SHL.U32 R69, R69, 0x4, RZ ;  /* 0x0000000445457824 */ /* 0x000fca00078e00ff */
[----:B------:R-:W-:Y:S01]  /*6280*/  LOP3.LUT R0, R69, R0, RZ, 0x3c, !PT ;  /* 0x0000000045007212 */ /* 0x000fe200078e3cff */
        /* <DEDUP_REMOVED lines=10> */
[----:B------:R-:W-:-:S03]  /*6330*/  IMAD.MOV.U32 R69, RZ, RZ, R223 ;  /* 0x000000ffff457224 */ /* 0x000fc600078e00df */
        /* <DEDUP_REMOVED lines=9> */
[----:B------:R-:W-:Y:S02]  /*63d0*/  IMAD.MOV.U32 R226, RZ, RZ, R228 ;  /* 0x000000ffffe27224 */ /* 0x000fe400078e00e4 */
[----:B------:R-:W-:Y:S01]  /*63e0*/  IMAD.MOV.U32 R227, RZ, RZ, R229 ;  /* 0x000000ffffe37224 */ /* 0x000fe200078e00e5 */
[----:B------:R4:W-:Y:S01]  /*63f0*/  STL [R1+0xc0], RZ ;  /* 0x0000c0ff01007387 */ /* 0x0009e20000100800 */
[----:B------:R-:W-:Y:S02]  /*6400*/  IMAD.MOV.U32 R228, RZ, RZ, R230 ;  /* 0x000000ffffe47224 */ /* 0x000fe400078e00e6 */
[----:B------:R-:W-:Y:S01]  /*6410*/  IMAD.MOV.U32 R229, RZ, RZ, R231 ;  /* 0x000000ffffe57224 */ /* 0x000fe200078e00e7 */
[----:B------:R4:W-:Y:S01]  /*6420*/  STL [R1+0xc4], RZ ;  /* 0x0000c4ff01007387 */ /* 0x0009e20000100800 */
[----:B------:R-:W-:Y:S02]  /*6430*/  IMAD.MOV.U32 R230, RZ, RZ, R220 ;  /* 0x000000ffffe67224 */ /* 0x000fe400078e00dc */
[----:B------:R-:W-:Y:S01]  /*6440*/  IMAD.MOV.U32 R231, RZ, RZ, R221 ;  /* 0x000000ffffe77224 */ /* 0x000fe200078e00dd */
        /* <DEDUP_REMOVED lines=9> */
[----:B--2---:R4:W-:Y:S04]  /*64e0*/  LDGSTS.E [R0], [R6.64], P4 ;  /* 0x0000000006007fae */ /* 0x0049e8000a121844 */
[----:B------:R4:W-:Y:S04]  /*64f0*/  LDGSTS.E [R0+0x400], [R10.64], P4 ;  /* 0x004000000a007fae */ /* 0x0009e8000a121844 */
[----:B------:R4:W-:Y:S04]  /*6500*/  LDGSTS.E [R0+0x800], [R14.64], P4 ;  /* 0x008000000e007fae */ /* 0x0009e8000a121844 */
[----:B------:R4:W-:Y:S04]  /*6510*/  LDGSTS.E [R0+0xc00], [R18.64], P4 ;  /* 0x00c0000012007fae */ /* 0x0009e8000a121844 */
[----:B---3--:R4:W-:Y:S04]  /*6520*/  LDGSTS.E [R0+0x1000], [R22.64], P4 ;  /* 0x0100000016007fae */ /* 0x0089e8000a121844 */
[----:B------:R4:W-:Y:S04]  /*6530*/  LDGSTS.E [R0+0x1400], [R26.64], P4 ;  /* 0x014000001a007fae */ /* 0x0009e8000a121844 */
        /* <DEDUP_REMOVED lines=23> */
[----:B-1----:R-:W4:Y:S04]  /*66b0*/  LDL.LU.64 R28, [R1+0x570] ;  /* 0x00057000011c7983 */ /* 0x002f280000300a00 */
[----:B------:R-:W4:Y:S04]  /*66c0*/  LDL.64 R70, [R1+0x40] ;  /* 0x0000400001467983 */ /* 0x000f280000100a00 */
[----:B------:R-:W4:Y:S04]  /*66d0*/  LDL.64 R68, [R1+0x60] ;  /* 0x0000600001447983 */ /* 0x000f280000100a00 */
[----:B--2---:R-:W2:Y:S04]  /*66e0*/  LDL.64 R222, [R1+0x70] ;  /* 0x0000700001de7983 */ /* 0x004ea80000100a00 */
[----:B---3--:R-:W3:Y:S04]  /*66f0*/  LDL.64 R224, [R1+0x170] ;  /* 0x0001700001e07983 */ /* 0x008ee80000100a00 */
[----:B------:R-:W2:Y:S04]  /*6700*/  LDL.64 R226, [R1+0x190] ;  /* 0x0001900001e27983 */ /* 0x000ea80000100a00 */
[----:B------:R-:W2:Y:S04]  /*6710*/  LDL.64 R228, [R1+0x1a0] ;  /* 0x0001a00001e47983 */ /* 0x000ea80000100a00 */
[----:B------:R-:W2:Y:S04]  /*6720*/  LDL.64 R230, [R1+0x1b0] ;  /* 0x0001b00001e67983 */ /* 0x000ea80000100a00 */
[----:B------:R-:W2:Y:S04]  /*6730*/  LDL.64 R2, [R1+0x1c0] ;  /* 0x0001c00001027983 */ /* 0x000ea80000100a00 */
[----:B------:R-:W2:Y:S04]  /*6740*/  LDL.LU.64 R24, [R1+0x568] ;  /* 0x0005680001187983 */ /* 0x000ea80000300a00 */
[----:B------:R-:W2:Y:S04]  /*6750*/  LDL.LU.64 R20, [R1+0x560] ;  /* 0x0005600001147983 */ /* 0x000ea80000300a00 */
[----:B------:R1:W-:Y:S04]  /*6760*/  LDGSTS.E [R0+0x7400], [R16.64], P4 ;  /* 0x0740000010007fae */ /* 0x0003e8000a121844 */
[----:B------:R1:W-:Y:S04]  /*6770*/  LDGSTS.E [R0+0x7800], [R12.64], P4 ;  /* 0x078000000c007fae */ /* 0x0003e8000a121844 */
[----:B------:R1:W-:Y:S04]  /*6780*/  LDGSTS.E [R0+0x7c00], [R8.64], P4 ;  /* 0x07c0000008007fae */ /* 0x0003e8000a121844 */
[----:B-1----:R-:W2:Y:S04]  /*6790*/  LDL.LU.64 R16, [R1+0x558] ;  /* 0x0005580001107983 */ /* 0x002ea80000300a00 */
[----:B------:R-:W2:Y:S04]  /*67a0*/  LDL.LU.64 R12, [R1+0x550] ;  /* 0x00055000010c7983 */ /* 0x000ea80000300a00 */
[----:B------:R-:W2:Y:S01]  /*67b0*/  LDL.LU.64 R8, [R1+0x548] ;  /* 0x0005480001087983 */ /* 0x000ea20000300a00 */
[----:B------:R-:W-:-:S05]  /*67c0*/  LOP3.LUT R220, R0, 0x40, RZ, 0x3c, !PT ;  /* 0x0000004000dc7812 */ /* 0x000fca00078e3cff */
[----:B--2---:R1:W-:Y:S04]  /*67d0*/  LDGSTS.E [R220+0x200], [R8.64], P4 ;  /* 0x0020000008dc7fae */ /* 0x0043e8000a121844 */
[----:B------:R1:W-:Y:S04]  /*67e0*/  LDGSTS.E [R220+0x600], [R12.64], P4 ;  /* 0x006000000cdc7fae */ /* 0x0003e8000a121844 */
[----:B------:R1:W-:Y:S04]  /*67f0*/  LDGSTS.E [R220+0xa00], [R16.64], P4 ;  /* 0x00a0000010dc7fae */ /* 0x0003e8000a121844 */
[----:B------:R1:W-:Y:S04]  /*6800*/  LDGSTS.E [R220+0xe00], [R20.64], P4 ;  /* 0x00e0000014dc7fae */ /* 0x0003e8000a121844 */
[----:B------:R1:W-:Y:S04]  /*6810*/  LDGSTS.E [R220+0x1200], [R24.64], P4 ;  /* 0x0120000018dc7fae */ /* 0x0003e8000a121844 */
[----:B----4-:R1:W-:Y:S04]  /*6820*/  LDGSTS.E [R220+0x1600], [R28.64], P4 ;  /* 0x016000001cdc7fae */ /* 0x0103e8000a121844 */
        /* <DEDUP_REMOVED lines=15> */
[----:B--2---:R2:W5:Y:S04]  /*6920*/  LDL.LU.64 R70, [R1+0x540] ;  /* 0x0005400001467983 */ /* 0x0045680000300a00 */
[----:B----4-:R2:W5:Y:S04]  /*6930*/  LDL.LU.64 R68, [R1+0x538] ;  /* 0x0005380001447983 */ /* 0x0105680000300a00 */
[----:B-1----:R-:W4:Y:S04]  /*6940*/  LDL.LU.64 R222, [R1+0x530] ;  /* 0x0005300001de7983 */ /* 0x002f280000300a00 */
[----:B---3--:R1:W-:Y:S04]  /*6950*/  LDGSTS.E [R220+0x5600], [R224.64], P4 ;  /* 0x05600000e0dc7fae */ /* 0x0083e8000a121844 */
[----:B------:R3:W-:Y:S04]  /*6960*/  LDGSTS.E [R220+0x5a00], [R226.64], P4 ;  /* 0x05a00000e2dc7fae */ /* 0x0007e8000a121844 */
[----:B------:R2:W-:Y:S04]  /*6970*/  LDGSTS.E [R220+0x5e00], [R228.64], P4 ;  /* 0x05e00000e4dc7fae */ /* 0x0005e8000a121844 */
[----:B-1----:R-:W4:Y:S04]  /*6980*/  LDL.LU.64 R224, [R1+0x528] ;  /* 0x0005280001e07983 */ /* 0x002f280000300a00 */
[----:B---3--:R-:W3:Y:S04]  /*6990*/  LDL.LU.64 R226, [R1+0x520] ;  /* 0x0005200001e27983 */ /* 0x008ee80000300a00 */
[----:B--2---:R-:W2:Y:S04]  /*69a0*/  LDL.LU.64 R228, [R1+0x518] ;  /* 0x0005180001e47983 */ /* 0x004ea80000300a00 */
[----:B------:R1:W-:Y:S04]  /*69b0*/  LDGSTS.E [R220+0x6200], [R230.64], P4 ;  /* 0x06200000e6dc7fae */ /* 0x0003e8000a121844 */
[----:B------:R1:W-:Y:S04]  /*69c0*/  LDGSTS.E [R220+0x6600], [R2.64], P4 ;  /* 0x0660000002dc7fae */ /* 0x0003e8000a121844 */
[----:B-1----:R-:W2:Y:S04]  /*69d0*/  LDL.LU.64 R230, [R1+0x510] ;  /* 0x0005100001e67983 */ /* 0x002ea80000300a00 */
[----:B------:R-:W2:Y:S01]  /*69e0*/  LDL.LU.64 R2, [R1+0x508] ;  /* 0x0005080001027983 */ /* 0x000ea20000300a00 */
[----:B------:R-:W-:-:S03]  /*69f0*/  ISETP.GE.AND P0, PT, R5, 0x20, PT ;  /* 0x000000200500780c */ /* 0x000fc60003f06270 */
[----:B--2---:R1:W-:Y:S04]  /*6a00*/  LDGSTS.E [R220+0x6a00], [R2.64], P4 ;  /* 0x06a0000002dc7fae */ /* 0x0043e8000a121844 */
[----:B------:R2:W-:Y:S04]  /*6a10*/  LDGSTS.E [R220+0x6e00], [R230.64], P4 ;  /* 0x06e00000e6dc7fae */ /* 0x0005e8000a121844 */
[----:B------:R2:W-:Y:S04]  /*6a20*/  LDGSTS.E [R220+0x7200], [R228.64], P4 ;  /* 0x07200000e4dc7fae */ /* 0x0005e8000a121844 */
[----:B-1----:R1:W5:Y:S04]  /*6a30*/  LDL.LU.64 R2, [R1+0x500] ;  /* 0x0005000001027983 */ /* 0x0023680000300a00 */
        /* <DEDUP_REMOVED lines=13> */
[----:B------:R1:W-:Y:S04]  /*6b10*/  STL [R1], RZ ;  /* 0x000000ff01007387 */ /* 0x0003e80000100800 */
[----:B------:R1:W-:Y:S04]  /*6b20*/  STL [R1+0x4], RZ ;  /* 0x000004ff01007387 */ /* 0x0003e80000100800 */
[----:B------:R1:W-:Y:S04]  /*6b30*/  STL [R1+0x8], RZ ;  /* 0x000008ff01007387 */ /* 0x0003e80000100800 */
[----:B------:R1:W-:Y:S04]  /*6b40*/  STL [R1+0xc], RZ ;  /* 0x00000cff01007387 */ /* 0x0003e80000100800 */
[----:B---3--:R3:W-:Y:S04]  /*6b50*/  LDGSTS.E [R220+0x7600], [R226.64], P4 ;  /* 0x07600000e2dc7fae */ /* 0x0087e8000a121844 */
[----:B----4-:R4:W-:Y:S04]  /*6b60*/  LDGSTS.E [R220+0x7a00], [R224.64], P4 ;  /* 0x07a00000e0dc7fae */ /* 0x0109e8000a121844 */
[----:B------:R1:W-:Y:S01]  /*6b70*/  LDGSTS.E [R220+0x7e00], [R222.64], P4 ;  /* 0x07e00000dedc7fae */ /* 0x0003e2000a121844 */
[----:B--2---:R-:W-:-:S03]  /*6b80*/  CS2R R228, SRZ ;  /* 0x0000000000e47805 */ /* 0x004fc6000001ff00 */
[----:B------:R-:W0:Y:S01]  /*6b90*/  LDGDEPBAR ;  /* 0x00000000000079af */ /* 0x000e220000000000 */
[----:B------:R-:W-:Y:S01]  /*6ba0*/  CS2R R230, SRZ ;  /* 0x0000000000e67805 */ /* 0x000fe2000001ff00 */
[----:B---3--:R-:W-:Y:S01]  /*6bb0*/  CS2R R226, SRZ ;  /* 0x0000000000e27805 */ /* 0x008fe2000001ff00 */
[----:B----4-:R-:W-:Y:S01]  /*6bc0*/  CS2R R224, SRZ ;  /* 0x0000000000e07805 */ /* 0x010fe2000001ff00 */
[----:B-1----:R-:W-:Y:S01]  /*6bd0*/  CS2R R220, SRZ ;  /* 0x0000000000dc7805 */ /* 0x002fe2000001ff00 */
[----:B------:R-:W-:Y:S01]  /*6be0*/  CS2R R222, SRZ ;  /* 0x0000000000de7805 */ /* 0x000fe2000001ff00 */
[----:B------:R-:W-:Y:S05]  /*6bf0*/  @!P0 BRA `(.L_x_0) ;  /* 0x0000a6a000008947 */ /* 0x000fea0003800000 */
[----:B------:R-:W1:Y:S01]  /*6c00*/  S2R R222, SR_TID.X ;  /* 0x0000000000de7919 */ /* 0x000e620000002100 */
[----:B------:R-:W-:Y:S01]  /*6c10*/  SHF.R.S32.HI R220, RZ, 0x1f, R5 ;  /* 0x0000001fffdc7819 */ /* 0x000fe20000011405 */
[----:B------:R-:W-:Y:S01]  /*6c20*/  IMAD.SHL.U32 R41, R4, 0x20, RZ ;  /* 0x0000002004297824 */ /* 0x000fe200078e00ff */
[----:B-----5:R-:W-:Y:S01]  /*6c30*/  SHF.R.S32.HI R40, RZ, 0x1f, R3 ;  /* 0x0000001fff287819 */ /* 0x020fe20000011403 */
[----:B------:R2:W-:Y:S01]  /*6c40*/  STL.64 [R1+0x440], R6 ;  /* 0x0004400601007387 */ /* 0x0005e20000100a00 */
[----:B------:R-:W-:-:S02]  /*6c50*/  LEA.HI R220, R220, R5, RZ, 0x5 ;  /* 0x00000005dcdc7211 */ /* 0x000fc400078f28ff */
[----:B------:R-:W-:Y:S01]  /*6c60*/  SHF.L.U64.HI R3, R3, 0x2, R40 ;  /* 0x0000000203037819 */ /* 0x000fe20000010228 */
[----:B------:R3:W-:Y:S01]  /*6c70*/  STL.64 [R1+0x438], R8 ;  /* 0x0004380801007387 */ /* 0x0007e20000100a00 */
[----:B------:R-:W-:Y:S01]  /*6c80*/  IMAD.MOV.U32 R230, RZ, RZ, c[0x0][0x188] ;  /* 0x00006200ffe67624 */ /* 0x000fe200078e00ff */
[----:B------:R-:W-:Y:S01]  /*6c90*/  SHF.R.S32.HI R45, RZ, 0x1f, R4 ;  /* 0x0000001fff2d7819 */ /* 0x000fe20000011404 */
[----:B------:R-:W-:Y:S02]  /*6ca0*/  IMAD.MOV.U32 R225, RZ, RZ, c[0x0][0x188] ;  /* 0x00006200ffe17624 */ /* 0x000fe400078e00ff */
[----:B------:R-:W-:Y:S01]  /*6cb0*/  IMAD.WIDE R40, R41, 0x4, R2 ;  /* 0x0000000429287825 */ /* 0x000fe200078e0202 */
[----:B------:R-:W-:Y:S02]  /*6cc0*/  SHF.L.U64.HI R4, R4, 0x2, R45 ;  /* 0x0000000204047819 */ /* 0x000fe4000001022d */
[C---:B-1----:R-:W-:Y:S01]  /*6cd0*/  LOP3.LUT R42, R222.reuse, 0x7, RZ, 0xc0, !PT ;  /* 0x00000007de2a7812 */ /* 0x042fe200078ec0ff */
[C---:B------:R-:W-:Y:S01]  /*6ce0*/  IMAD.SHL.U32 R44, R222.reuse, 0x2, RZ ;  /* 0x00000002de2c7824 */ /* 0x040fe200078e00ff */
[----:B------:R-:W-:-:S02]  /*6cf0*/  LOP3.LUT R223, R222, 0x60, RZ, 0xc0, !PT ;  /* 0x00000060dedf7812 */ /* 0x000fc400078ec0ff */
[----:B------:R-:W-:Y:S01]  /*6d00*/  LOP3.LUT R3, R222, 0x3, RZ, 0xc0, !PT ;  /* 0x00000003de037812 */ /* 0x000fe200078ec0ff */
[----:B------:R-:W-:Y:S01]  /*6d10*/  IMAD.SHL.U32 R5, R42, 0x10, RZ ;  /* 0x000000102a057824 */ /* 0x000fe200078e00ff */
[----:B------:R-:W-:Y:S01]  /*6d20*/  LOP3.LUT R2, R222, 0x1c, RZ, 0xc0, !PT ;  /* 0x0000001cde027812 */ /* 0x000fe200078ec0ff */
[----:B------:R-:W-:-:S03]  /*6d30*/  IMAD R43, R42, 0x4, R223 ;  /* 0x000000042a2b7824 */ /* 0x000fc600078e02df */
[----:B------:R-:W-:Y:S01]  /*6d40*/  LOP3.LUT R44, R5, 0x30, R44, 0x78, !PT ;  /* 0x00000030052c7812 */ /* 0x000fe200078e782c */
[----:B------:R-:W-:Y:S01]  /*6d50*/  IMAD.MOV.U32 R223, RZ, RZ, c[0x0][0x180] ;  /* 0x00006000ffdf7624 */ /* 0x000fe200078e00ff */
[----:B------:R-:W-:Y:S01]  /*6d60*/  IADD3 R5, P0, R40, c[0x0][0x160], RZ ;  /* 0x0000580028057a10 */ /* 0x000fe20007f1e0ff */
[----:B------:R-:W-:Y:S02]  /*6d70*/  IMAD.MOV.U32 R222, RZ, RZ, c[0x0][0x188] ;  /* 0x00006200ffde7624 */ /* 0x000fe400078e00ff */
[----:B------:R-:W-:Y:S02]  /*6d80*/  IMAD.U32 R221, R43, 0x20, R44 ;  /* 0x000000202bdd7824 */ /* 0x000fe400078e002c */
[----:B------:R-:W-:Y:S02]  /*6d90*/  IMAD R230, R230, 0x9, RZ ;  /* 0x00000009e6e67824 */ /* 0x000fe400078e02ff */
[----:B------:R-:W-:Y:S01]  /*6da0*/  IMAD R225, R225, 0x6, RZ ;  /* 0x00000006e1e17824 */ /* 0x000fe200078e02ff */
[----:B------:R-:W-:Y:S01]  /*6db0*/  STL [R1+0x238], R221 ;  /* 0x000238dd01007387 */ /* 0x000fe20000100800 */
[----:B------:R-:W-:-:S02]  /*6dc0*/  IMAD.MOV.U32 R228, RZ, RZ, c[0x0][0x188] ;  /* 0x00006200ffe47624 */ /* 0x000fc400078e00ff */
[----:B------:R-:W-:Y:S01]  /*6dd0*/  IMAD.MOV.U32 R231, RZ, RZ, c[0x0][0x188] ;  /* 0x00006200ffe77624 */ /* 0x000fe200078e00ff */
[----:B------:R-:W-:Y:S01]  /*6de0*/  STL.64 [R1+0x430], R10 ;  /* 0x0004300a01007387 */ /* 0x000fe20000100a00 */
[----:B------:R-:W-:Y:S02]  /*6df0*/  IMAD.MOV.U32 R226, RZ, RZ, c[0x0][0x188] ;  /* 0x00006200ffe27624 */ /* 0x000fe400078e00ff */
[----:B------:R-:W-:Y:S01]  /*6e00*/  IMAD R3, R3, 0x220, R2 ;  /* 0x0000022003037824 */ /* 0x000fe200078e0202 */
[----:B------:R-:W-:Y:S01]  /*6e10*/  STL.64 [R1+0x428], R12 ;  /* 0x0004280c01007387 */ /* 0x000fe20000100a00 */
[----:B------:R-:W-:Y:S01]  /*6e20*/  IADD3 R223, R223, -0x20, RZ ;  /* 0xffffffe0dfdf7810 */ /* 0x000fe20007ffe0ff */
[----:B------:R-:W-:Y:S01]  /*6e30*/  IMAD R222, R222, 0x3, RZ ;  /* 0x00000003dede7824 */ /* 0x000fe200078e02ff */
[----:B------:R-:W-:Y:S01]  /*6e40*/  IADD3.X R2, R41, c[0x0][0x164], RZ, P0, !PT ;  /* 0x0000590029027a10 */ /* 0x000fe200007fe4ff */
[----:B------:R-:W-:Y:S04]  /*6e50*/  STL.64 [R1+0x420], R14 ;  /* 0x0004200e01007387 */ /* 0x000fe80000100a00 */
        /* <DEDUP_REMOVED lines=32> */
[----:B--2---:R-:W2:Y:S04]  /*7060*/  LDL.LU.64 R6, [R1+0x40] ;  /* 0x0000400001067983 */ /* 0x004ea80000300a00 */
[----:B---3--:R-:W3:Y:S04]  /*7070*/  LDL.LU.64 R8, [R1+0x48] ;  /* 0x0000480001087983 */ /* 0x008ee80000300a00 */
[----:B--2---:R1:W-:Y:S04]  /*7080*/  STL.64 [R1+0x310], R6 ;  /* 0x0003100601007387 */ /* 0x0043e80000100a00 */
[----:B-1----:R-:W2:Y:S04]  /*7090*/  LDL.LU.64 R6, [R1+0x60] ;  /* 0x0000600001067983 */ /* 0x002ea80000300a00 */
[----:B---3--:R1:W-:Y:S04]  /*70a0*/  STL.64 [R1+0x308], R8 ;  /* 0x0003080801007387 */ /* 0x0083e80000100a00 */
[----:B-1----:R-:W3:Y:S04]  /*70b0*/  LDL.LU.64 R8, [R1+0x68] ;  /* 0x0000680001087983 */ /* 0x002ee80000300a00 */
        /* <DEDUP_REMOVED lines=45> */
[----:B-1----:R-:W2:Y:S01]  /*7390*/  LDL.LU.64 R6, [R1+0x220] ;  /* 0x0002200001067983 */ /* 0x002ea20000300a00 */
[----:B------:R-:W-:Y:S01]  /*73a0*/  IMAD.MOV.U32 R213, RZ, RZ, c[0x0][0x188] ;  /* 0x00006200ffd57624 */ /* 0x000fe200078e00ff */
[----:B------:R-:W-:Y:S01]  /*73b0*/  SHF.R.S32.HI R28, RZ, 0x1f, R230 ;  /* 0x0000001fff1c7819 */ /* 0x000fe200000114e6 */
[----:B------:R-:W-:Y:S01]  /*73c0*/  IMAD.MOV.U32 R210, RZ, RZ, c[0x0][0x188] ;  /* 0x00006200ffd27624 */ /* 0x000fe200078e00ff */
[----:B---3--:R1:W-:Y:S01]  /*73d0*/  STL.64 [R1+0x248], R8 ;  /* 0x0002480801007387 */ /* 0x0083e20000100a00 */
[----:B------:R-:W-:Y:S01]  /*73e0*/  IMAD.MOV.U32 R209, RZ, RZ, c[0x0][0x188] ;  /* 0x00006200ffd17624 */ /* 0x000fe200078e00ff */
[----:B------:R-:W-:Y:S01]  /*73f0*/  SHF.R.S32.HI R31, RZ, 0x1f, R225 ;  /* 0x0000001fff1f7819 */ /* 0x000fe200000114e1 */
[----:B------:R-:W-:Y:S01]  /*7400*/  IMAD.MOV.U32 R204, RZ, RZ, c[0x0][0x188] ;  /* 0x00006200ffcc7624 */ /* 0x000fe200078e00ff */
[----:B------:R-:W-:Y:S01]  /*7410*/  SHF.R.S32.HI R34, RZ, 0x1f, R222 ;  /* 0x0000001fff227819 */ /* 0x000fe200000114de */
[----:B------:R-:W-:Y:S01]  /*7420*/  IMAD R213, R213, 0x1f, RZ ;  /* 0x0000001fd5d57824 */ /* 0x000fe200078e02ff */
[----:B------:R-:W-:Y:S01]  /*7430*/  CS2R R68, SRZ ;  /* 0x0000000000447805 */ /* 0x000fe2000001ff00 */
[----:B------:R-:W-:Y:S01]  /*7440*/  IMAD.MOV.U32 R203, RZ, RZ, c[0x0][0x188] ;  /* 0x00006200ffcb7624 */ /* 0x000fe200078e00ff */
[----:B------:R-:W-:Y:S01]  /*7450*/  CS2R R70, SRZ ;  /* 0x0000000000467805 */ /* 0x000fe2000001ff00 */
        /* <DEDUP_REMOVED lines=9> */
[----:B------:R-:W-:Y:S01]  /*74f0*/  SHF.R.S32.HI R10, RZ, 0x1f, R209 ;  /* 0x0000001fff0a7819 */ /* 0x000fe200000114d1 */
[----:B------:R-:W-:Y:S01]  /*7500*/  IMAD.MOV.U32 R37, RZ, RZ, c[0x0][0x188] ;  /* 0x00006200ff257624 */ /* 0x000fe200078e00ff */
[----:B------:R-:W-:Y:S01]  /*7510*/  CS2R R80, SRZ ;  /* 0x0000000000507805 */ /* 0x000fe2000001ff00 */
[----:B------:R-:W-:Y:S01]  /*7520*/  IMAD R203, R203, 0x15, RZ ;  /* 0x00000015cbcb7824 */ /* 0x000fe200078e02ff */
[----:B------:R-:W-:Y:S01]  /*7530*/  SHF.R.S32.HI R13, RZ, 0x1f, R204 ;  /* 0x0000001fff0d7819 */ /* 0x000fe200000114cc */
[----:B------:R-:W-:Y:S01]  /*7540*/  IMAD R198, R198, 0x12, RZ ;  /* 0x00000012c6c67824 */ /* 0x000fe200078e02ff */
[----:B------:R-:W-:Y:S01]  /*7550*/  CS2R R82, SRZ ;  /* 0x0000000000527805 */ /* 0x000fe2000001ff00 */
[----:B------:R-:W-:Y:S01]  /*7560*/  IMAD.MOV.U32 R211, RZ, RZ, c[0x0][0x188] ;  /* 0x00006200ffd37624 */ /* 0x000fe200078e00ff */
[----:B------:R-:W-:Y:S01]  /*7570*/  SHF.R.S32.HI R16, RZ, 0x1f, R203 ;  /* 0x0000001fff107819 */ /* 0x000fe200000114cb */
[----:B------:R-:W-:Y:S01]  /*7580*/  IMAD R197, R197, 0xf, RZ ;  /* 0x0000000fc5c57824 */ /* 0x000fe200078e02ff */
[----:B------:R-:W-:Y:S01]  /*7590*/  SHF.R.S32.HI R19, RZ, 0x1f, R198 ;  /* 0x0000001fff137819 */ /* 0x000fe200000114c6 */
[----:B------:R-:W-:Y:S01]  /*75a0*/  IMAD.MOV.U32 R206, RZ, RZ, c[0x0][0x188] ;  /* 0x00006200ffce7624 */ /* 0x000fe200078e00ff */
[----:B------:R-:W-:Y:S01]  /*75b0*/  CS2R R84, SRZ ;  /* 0x0000000000547805 */ /* 0x000fe2000001ff00 */
[----:B------:R-:W-:Y:S01]  /*75c0*/  IMAD R37, R37, 0xc, RZ ;  /* 0x0000000c25257824 */ /* 0x000fe200078e02ff */
[----:B------:R-:W-:Y:S01]  /*75d0*/  SHF.R.S32.HI R22, RZ, 0x1f, R197 ;  /* 0x0000001fff167819 */ /* 0x000fe200000114c5 */
[----:B------:R-:W-:Y:S01]  /*75e0*/  IMAD.MOV.U32 R205, RZ, RZ, c[0x0][0x188] ;  /* 0x00006200ffcd7624 */ /* 0x000fe200078e00ff */
[----:B------:R-:W-:Y:S01]  /*75f0*/  CS2R R86, SRZ ;  /* 0x0000000000567805 */ /* 0x000fe2000001ff00 */
[----:B------:R-:W-:Y:S01]  /*7600*/  IMAD.MOV.U32 R200, RZ, RZ, c[0x0][0x188] ;  /* 0x00006200ffc87624 */ /* 0x000fe200078e00ff */
[----:B------:R-:W-:Y:S01]  /*7610*/  SHF.R.S32.HI R25, RZ, 0x1f, R37 ;  /* 0x0000001fff197819 */ /* 0x000fe20000011425 */
[----:B------:R-:W-:Y:S01]  /*7620*/  IMAD R211, R211, 0x1d, RZ ;  /* 0x0000001dd3d37824 */ /* 0x000fe200078e02ff */
[----:B------:R-:W-:Y:S01]  /*7630*/  CS2R R88, SRZ ;  /* 0x0000000000587805 */ /* 0x000fe2000001ff00 */
[----:B------:R-:W-:Y:S01]  /*7640*/  IMAD.MOV.U32 R199, RZ, RZ, c[0x0][0x188] ;  /* 0x00006200ffc77624 */ /* 0x000fe200078e00ff */
[----:B------:R-:W-:Y:S01]  /*7650*/  CS2R R90, SRZ ;  /* 0x00000000005a7805 */ /* 0x000fe2000001ff00 */
[----:B------:R-:W-:Y:S01]  /*7660*/  IMAD R206, R206, 0x1a, RZ ;  /* 0x0000001acece7824 */ /* 0x000fe200078e02ff */
[----:B-1----:R-:W-:Y:S01]  /*7670*/  SHF.R.S32.HI R8, RZ, 0x1f, R211 ;  /* 0x0000001fff087819 */ /* 0x002fe200000114d3 */
[----:B------:R-:W-:Y:S01]  /*7680*/  IMAD.MOV.U32 R38, RZ, RZ, c[0x0][0x188] ;  /* 0x00006200ff267624 */ /* 0x000fe200078e00ff */
[----:B------:R-:W-:Y:S01]  /*7690*/  CS2R R92, SRZ ;  /* 0x00000000005c7805 */ /* 0x000fe2000001ff00 */
[----:B------:R-:W-:Y:S01]  /*76a0*/  IMAD R205, R205, 0x17, RZ ;  /* 0x00000017cdcd7824 */ /* 0x000fe200078e02ff */
[----:B------:R-:W-:Y:S01]  /*76b0*/  SHF.R.S32.HI R11, RZ, 0x1f, R206 ;  /* 0x0000001fff0b7819 */ /* 0x000fe200000114ce */
[----:B------:R-:W-:Y:S01]  /*76c0*/  IMAD R200, R200, 0x14, RZ ;  /* 0x00000014c8c87824 */ /* 0x000fe200078e02ff */
[----:B------:R-:W-:Y:S01]  /*76d0*/  CS2R R94, SRZ ;  /* 0x00000000005e7805 */ /* 0x000fe2000001ff00 */
[----:B------:R-:W-:Y:S01]  /*76e0*/  IMAD.MOV.U32 R4, RZ, RZ, R223 ;  /* 0x000000ffff047224 */ /* 0x000fe200078e00df */
[----:B------:R-:W-:Y:S01]  /*76f0*/  SHF.R.S32.HI R14, RZ, 0x1f, R205 ;  /* 0x0000001fff0e7819 */ /* 0x000fe200000114cd */
        /* <DEDUP_REMOVED lines=8> */
[----:B------:R-:W-:Y:S01]  /*7780*/  IMAD.SHL.U32 R231, R231, 0x8, RZ ;  /* 0x00000008e7e77824 */ /* 0x000fe200078e00ff */
[----:B------:R-:W-:Y:S01]  /*7790*/  CS2R R98, SRZ ;  /* 0x0000000000627805 */ /* 0x000fe2000001ff00 */
[----:B------:R-:W-:Y:S01]  /*77a0*/  IMAD R226, R226, 0x5, RZ ;  /* 0x00000005e2e27824 */ /* 0x000fe200078e02ff */
[----:B------:R-:W-:Y:S01]  /*77b0*/  SHF.R.S32.HI R26, RZ, 0x1f, R228 ;  /* 0x0000001fff1a7819 */ /* 0x000fe200000114e4 */
[----:B------:R-:W-:Y:S01]  /*77c0*/  IMAD.SHL.U32 R223, R223, 0x2, RZ ;  /* 0x00000002dfdf7824 */ /* 0x000fe200078e00ff */
[----:B------:R-:W-:Y:S01]  /*77d0*/  SHF.R.S32.HI R29, RZ, 0x1f, R231 ;  /* 0x0000001fff1d7819 */ /* 0x000fe200000114e7 */
[----:B------:R-:W-:Y:S01]  /*77e0*/  IMAD.MOV.U32 R208, RZ, RZ, c[0x0][0x188] ;  /* 0x00006200ffd07624 */ /* 0x000fe200078e00ff */
[----:B------:R-:W-:Y:S01]  /*77f0*/  SHF.R.S32.HI R32, RZ, 0x1f, R226 ;  /* 0x0000001fff207819 */ /* 0x000fe200000114e2 */
[----:B------:R-:W-:Y:S01]  /*7800*/  IMAD.MOV.U32 R207, RZ, RZ, c[0x0][0x188] ;  /* 0x00006200ffcf7624 */ /* 0x000fe200078e00ff */
[----:B------:R-:W-:Y:S01]  /*7810*/  SHF.R.S32.HI R35, RZ, 0x1f, R223 ;  /* 0x0000001fff237819 */ /* 0x000fe200000114df */
[----:B------:R-:W-:Y:S01]  /*7820*/  IMAD.MOV.U32 R202, RZ, RZ, c[0x0][0x188] ;  /* 0x00006200ffca7624 */ /* 0x000fe200078e00ff */
        /* <DEDUP_REMOVED lines=19> */
[----:B------:R-:W-:Y:S01]  /*7960*/  IMAD.SHL.U32 R196, R196, 0x10, RZ ;  /* 0x00000010c4c47824 */ /* 0x000fe200078e00ff */
[----:B------:R-:W-:Y:S01]  /*7970*/  SHF.R.S32.HI R18, RZ, 0x1f, R201 ;  /* 0x0000001fff127819 */ /* 0x000fe200000114c9 */
[----:B------:R-:W-:Y:S01]  /*7980*/  IMAD.MOV.U32 R227, RZ, RZ, c[0x0][0x188] ;  /* 0x00006200ffe37624 */ /* 0x000fe200078e00ff */
[----:B------:R-:W-:Y:S01]  /*7990*/  CS2R R114, SRZ ;  /* 0x0000000000727805 */ /* 0x000fe2000001ff00 */
[----:B------:R-:W-:Y:S01]  /*79a0*/  IMAD R39, R39, 0xd, RZ ;  /* 0x0000000d27277824 */ /* 0x000fe200078e02ff */
[----:B------:R-:W-:Y:S01]  /*79b0*/  SHF.R.S32.HI R21, RZ, 0x1f, R196 ;  /* 0x0000001fff157819 */ /* 0x000fe200000114c4 */
[----:B------:R-:W-:Y:S01]  /*79c0*/  IMAD R229, R229, 0xa, RZ ;  /* 0x0000000ae5e57824 */ /* 0x000fe200078e02ff */
[----:B------:R-:W-:Y:S01]  /*79d0*/  CS2R R116, SRZ ;  /* 0x0000000000747805 */ /* 0x000fe2000001ff00 */
[----:B------:R-:W-:Y:S01]  /*79e0*/  IMAD R224, R224, 0x7, RZ ;  /* 0x00000007e0e07824 */ /* 0x000fe200078e02ff */
[----:B------:R-:W-:Y:S01]  /*79f0*/  SHF.R.S32.HI R24, RZ, 0x1f, R39 ;  /* 0x0000001fff187819 */ /* 0x000fe20000011427 */
[----:B------:R-:W-:Y:S01]  /*7a00*/  IMAD.SHL.U32 R227, R227, 0x4, RZ ;  /* 0x00000004e3e37824 */ /* 0x000fe200078e00ff */
[----:B------:R-:W-:Y:S01]  /*7a10*/  SHF.R.S32.HI R27, RZ, 0x1f, R229 ;  /* 0x0000001fff1b7819 */ /* 0x000fe200000114e5 */
[----:B------:R-:W-:Y:S01]  /*7a20*/  CS2R R118, SRZ ;  /* 0x0000000000767805 */ /* 0x000fe2000001ff00 */
[----:B------:R-:W-:Y:S01]  /*7a30*/  SHF.R.S32.HI R30, RZ, 0x1f, R224 ;  /* 0x0000001fff1e7819 */ /* 0x000fe200000114e0 */
[----:B------:R-:W-:Y:S01]  /*7a40*/  CS2R R120, SRZ ;  /* 0x0000000000787805 */ /* 0x000fe2000001ff00 */
[----:B------:R-:W-:Y:S01]  /*7a50*/  SHF.R.S32.HI R33, RZ, 0x1f, R227 ;  /* 0x0000001fff217819 */ /* 0x000fe200000114e3 */
        /* <DEDUP_REMOVED lines=53> */
[----:B--2---:R1:W-:Y:S04]  /*7db0*/  STL.64 [R1+0x240], R6 ;  /* 0x0002400601007387 */ /* 0x0043e80000100a00 */
[----:B------:R-:W-:Y:S04]  /*7dc0*/  STL [R1+0x44c], RZ ;  /* 0x00044cff01007387 */ /* 0x000fe80000100800 */
[----:B------:R-:W-:Y:S04]  /*7dd0*/  STL [R1+0x10], RZ ;  /* 0x000010ff01007387 */ /* 0x000fe80000100800 */
[----:B------:R-:W-:Y:S01]  /*7de0*/  STL [R1+0x14], RZ ;  /* 0x000014ff01007387 */ /* 0x000fe20000100800 */
[----:B-1----:R-:W-:-:S02]  /*7df0*/  SHF.R.S32.HI R6, RZ, 0x1f, R213 ;  /* 0x0000001fff067819 */ /* 0x002fc400000114d5 */
[----:B------:R-:W-:Y:S01]  /*7e00*/  SHF.R.S32.HI R7, RZ, 0x1f, R210 ;  /* 0x0000001fff077819 */ /* 0x000fe200000114d2 */
[----:B------:R-:W-:Y:S01]  /*7e10*/  STL [R1+0x18], RZ ;  /* 0x000018ff01007387 */ /* 0x000fe20000100800 */
[----:B------:R-:W-:Y:S02]  /*7e20*/  SHF.L.U64.HI R36, R213, 0x2, R6 ;  /* 0x00000002d5247819 */ /* 0x000fe40000010206 */
[----:B------:R-:W-:Y:S01]  /*7e30*/  SHF.L.U64.HI R6, R210, 0x2, R7 ;  /* 0x00000002d2067819 */ /* 0x000fe20000010207 */
[----:B------:R-:W-:Y:S01]  /*7e40*/  STL [R1+0x1c], RZ ;  /* 0x00001cff01007387 */ /* 0x000fe20000100800 */
[----:B------:R-:W-:Y:S02]  /*7e50*/  SHF.L.U64.HI R6, R209, 0x2, R10 ;  /* 0x00000002d1067819 */ /* 0x000fe4000001020a */
[----:B------:R-:W-:Y:S01]  /*7e60*/  SHF.L.U64.HI R6, R204, 0x2, R13 ;  /* 0x00000002cc067819 */ /* 0x000fe2000001020d */
[----:B------:R-:W-:Y:S01]  /*7e70*/  STL [R1+0x30], RZ ;  /* 0x000030ff01007387 */ /* 0x000fe20000100800 */
[----:B------:R-:W-:-:S02]  /*7e80*/  SHF.L.U64.HI R6, R203, 0x2, R16 ;  /* 0x00000002cb067819 */ /* 0x000fc40000010210 */
[----:B------:R-:W-:Y:S01]  /*7e90*/  SHF.L.U64.HI R6, R198, 0x2, R19 ;  /* 0x00000002c6067819 */ /* 0x000fe20000010213 */
[----:B------:R-:W-:Y:S01]  /*7ea0*/  STL [R1+0x34], RZ ;  /* 0x000034ff01007387 */ /* 0x000fe20000100800 */
[----:B------:R-:W-:Y:S02]  /*7eb0*/  SHF.L.U64.HI R6, R197, 0x2, R22 ;  /* 0x00000002c5067819 */ /* 0x000fe40000010216 */
[----:B------:R-:W-:Y:S01]  /*7ec0*/  SHF.L.U64.HI R6, R37, 0x2, R25 ;  /* 0x0000000225067819 */ /* 0x000fe20000010219 */
[----:B------:R-:W-:Y:S01]  /*7ed0*/  STL [R1+0x38], RZ ;  /* 0x000038ff01007387 */ /* 0x000fe20000100800 */
[----:B------:R-:W-:Y:S01]  /*7ee0*/  SHF.L.U64.HI R6, R230, 0x2, R28 ;  /* 0x00000002e6067819 */ /* 0x000fe2000001021c */
[----:B------:R-:W-:Y:S01]  /*7ef0*/  IMAD.MOV.U32 R37, RZ, RZ, R221 ;  /* 0x000000ffff257224 */ /* 0x000fe200078e00dd */
[----:B------:R-:W-:Y:S01]  /*7f00*/  SHF.L.U64.HI R6, R225, 0x2, R31 ;  /* 0x00000002e1067819 */ /* 0x000fe2000001021f */
[----:B------:R-:W-:Y:S01]  /*7f10*/  STL [R1+0x3c], RZ ;  /* 0x00003cff01007387 */ /* 0x000fe20000100800 */
[----:B------:R-:W-:-:S02]  /*7f20*/  SHF.L.U64.HI R7, R211, 0x2, R8 ;  /* 0x00000002d3077819 */ /* 0x000fc40000010208 */
[----:B------:R-:W-:Y:S01]  /*7f30*/  SHF.L.U64.HI R6, R222, 0x2, R34 ;  /* 0x00000002de067819 */ /* 0x000fe20000010222 */
[----:B------:R-:W-:Y:S01]  /*7f40*/  STL [R1+0x180], RZ ;  /* 0x000180ff01007387 */ /* 0x000fe20000100800 */
[----:B------:R-:W-:Y:S02]  /*7f50*/  SHF.L.U64.HI R7, R206, 0x2, R11 ;  /* 0x00000002ce077819 */ /* 0x000fe4000001020b */
[----:B------:R-:W-:Y:S01]  /*7f60*/  SHF.R.S32.HI R6, RZ, 0x5, R220 ;  /* 0x00000005ff067819 */ /* 0x000fe200000114dc */
[----:B------:R-:W-:Y:S01]  /*7f70*/  STL [R1+0x184], RZ ;  /* 0x000184ff01007387 */ /* 0x000fe20000100800 */
[----:B------:R-:W-:Y:S01]  /*7f80*/  SHF.L.U64.HI R7, R205, 0x2, R14 ;  /* 0x00000002cd077819 */ /* 0x000fe2000001020e */
[----:B------:R-:W-:Y:S01]  /*7f90*/  CS2R R220, SRZ ;  /* 0x0000000000dc7805 */ /* 0x000fe2000001ff00 */
        /* <DEDUP_REMOVED lines=9> */
[----:B------:R-:W-:Y:S01]  /*8030*/  CS2R R230, SRZ ;  /* 0x0000000000e67805 */ /* 0x000fe2000001ff00 */
[----:B------:R-:W-:Y:S01]  /*8040*/  SHF.L.U64.HI R7, R223, 0x2, R35 ;  /* 0x00000002df077819 */ /* 0x000fe20000010223 */
[----:B------:R-:W-:Y:S01]  /*8050*/  STL [R1+0x164], RZ ;  /* 0x000164ff01007387 */ /* 0x000fe20000100800 */
[----:B------:R-:W-:Y:S01]  /*8060*/  LOP3.LUT R7, R3, 0x20, RZ, 0x3c, !PT ;  /* 0x0000002003077812 */ /* 0x000fe200078e3cff */
[----:B------:R-:W-:Y:S01]  /*8070*/  CS2R R222, SRZ ;  /* 0x0000000000de7805 */ /* 0x000fe2000001ff00 */
[----:B------:R-:W-:Y:S01]  /*8080*/  IADD3 R7, R6, -0x1, RZ ;  /* 0xffffffff06077810 */ /* 0x000fe20007ffe0ff */
[----:B------:R-:W-:Y:S01]  /*8090*/  STL [R1+0x168], RZ ;  /* 0x000168ff01007387 */ /* 0x000fe20000100800 */
[----:B------:R-:W-:-:S02]  /*80a0*/  SHF.L.U64.HI R8, R208, 0x2, R9 ;  /* 0x00000002d0087819 */ /* 0x000fc40000010209 */
[----:B------:R-:W-:Y:S01]  /*80b0*/  SHF.L.U64.HI R8, R207, 0x2, R12 ;  /* 0x00000002cf087819 */ /* 0x000fe2000001020c */
        /* <DEDUP_REMOVED lines=10> */
[----:B------:R-:W-:Y:S01]  /*8160*/  SHF.L.U64.HI R8, R227, 0x2, R33 ;  /* 0x00000002e3087819 */ /* 0x000fe20000010221 */
[----:B------:R-:W-:Y:S01]  /*8170*/  CS2R R228, SRZ ;  /* 0x0000000000e47805 */ /* 0x000fe2000001ff00 */
[----:B------:R-:W-:Y:S01]  /*8180*/  CS2R R224, SRZ ;  /* 0x0000000000e07805 */ /* 0x000fe2000001ff00 */
[----:B------:R-:W-:Y:S01]  /*8190*/  STL [R1+0x15c], RZ ;  /* 0x00015cff01007387 */ /* 0x000fe20000100800 */
[----:B------:R-:W-:Y:S01]  /*81a0*/  CS2R R226, SRZ ;  /* 0x0000000000e27805 */ /* 0x000fe2000001ff00 */
[C---:B------:R-:W-:Y:S02]  /*81b0*/  LOP3.LUT R9, R3.reuse, 0x40, RZ, 0x3c, !PT ;  /* 0x0000004003097812 */ /* 0x040fe400078e3cff */
[----:B------:R-:W-:Y:S01]  /*81c0*/  STL [R1+0x140], RZ ;  /* 0x000140ff01007387 */ /* 0x000fe20000100800 */
[----:B------:R-:W-:-:S03]  /*81d0*/  LOP3.LUT R8, R3, 0x60, RZ, 0x3c, !PT ;  /* 0x0000006003087812 */ /* 0x000fc600078e3cff */
[----:B------:R-:W-:Y:S04]  /*81e0*/  STL [R1+0x144], RZ ;  /* 0x000144ff01007387 */ /* 0x000fe80000100800 */
        /* <DEDUP_REMOVED lines=52> */
[----:B------:R1:W-:Y:S04]  /*8530*/  STL [R1+0x454], R6 ;  /* 0x0004540601007387 */ /* 0x0003e80000100800 */
[----:B------:R2:W-:Y:S04]  /*8540*/  STL [R1+0x58], RZ ;  /* 0x000058ff01007387 */ /* 0x0005e80000100800 */
[----:B------:R2:W-:Y:S01]  /*8550*/  STL [R1+0x5c], RZ ;  /* 0x00005cff01007387 */ /* 0x0005e20000100800 */
[----:B-1----:R-:W-:-:S03]  /*8560*/  LOP3.LUT R6, R37, 0x40, RZ, 0x3c, !PT ;  /* 0x0000004025067812 */ /* 0x002fc600078e3cff */
        /* <DEDUP_REMOVED lines=8> */
[----:B------:R2:W-:Y:S04]  /*85f0*/  STL [R1+0x4e0], R6 ;  /* 0x0004e00601007387 */ /* 0x0005e80000100800 */
[----:B------:R2:W-:Y:S02]  /*8600*/  STL [R1+0x4f8], R7 ;  /* 0x0004f80701007387 */ /* 0x0005e40000100800 */
.L_x_1:
[----:B--2---:R-:W2:Y:S01]  /*8610*/  LDL R6, [R1+0x238] ;  /* 0x0002380001067983 */ /* 0x004ea20000100800 */
[----:B------:R-:W-:-:S04]  /*8620*/  DEPBAR.LE SB0, 0x0 ;  /* 0x000080000000791a */ /* 0x000fc80000000000 */
[----:B------:R-:W-:Y:S01]  /*8630*/  BAR.SYNC.DEFER_BLOCKING 0x0 ;  /* 0x0000000000007b1d */ /* 0x000fe20000010000 */
[----:B------:R-:W-:-:S05]  /*8640*/  LOP3.LUT R7, R3, 0x20, RZ, 0x3c, !PT ;  /* 0x0000002003077812 */ /* 0x000fca00078e3cff */
[----:B------:R-:W-:Y:S04]  /*8650*/  STL [R1+0x8b0], R223 ;  /* 0x0008b0df01007387 */ /* 0x000fe80000100800 */
[----:B------:R1:W-:Y:S04]  /*8660*/  STL [R1+0x5f8], R2 ;  /* 0x0005f80201007387 */ /* 0x0003e80000100800 */
[----:B------:R3:W-:Y:S04]  /*8670*/  STL [R1+0x5f4], R0 ;  /* 0x0005f40001007387 */ /* 0x0007e80000100800 */
[----:B-----5:R-:W-:Y:S01]  /*8680*/  STL [R1+0x5f0], R252 ;  /* 0x0005f0fc01007387 */ /* 0x020fe20000100800 */
[----:B-1----:R-:W-:-:S03]  /*8690*/  LOP3.LUT R2, R3, 0x40, RZ, 0x3c, !PT ;  /* 0x0000004003027812 */ /* 0x002fc600078e3cff */
[----:B------:R-:W-:Y:S01]  /*86a0*/  STL.64 [R1+0x5e8], R4 ;  /* 0x0005e80401007387 */ /* 0x000fe20000100a00 */
[----:B---3--:R-:W-:-:S03]  /*86b0*/  LOP3.LUT R0, R3, 0x60, RZ, 0x3c, !PT ;  /* 0x0000006003007812 */ /* 0x008fc600078e3cff */
[----:B------:R-:W-:Y:S04]  /*86c0*/  LDS R196, [R3+0x8000] ;  /* 0x0080000003c47984 */ /* 0x000fe80000000800 */
[----:B------:R-:W-:Y:S04]  /*86d0*/  LDS R198, [R3+0x8800] ;  /* 0x0088000003c67984 */ /* 0x000fe80000000800 */
[----:B------:R-:W-:Y:S04]  /*86e0*/  LDS R197, [R7+0x8000] ;  /* 0x0080000007c57984 */ /* 0x000fe80000000800 */
[----:B------:R-:W-:Y:S04]  /*86f0*/  LDS R199, [R7+0x8800] ;  /* 0x0088000007c77984 */ /* 0x000fe80000000800 */
[----:B--2---:R-:W1:Y:S04]  /*8700*/  LDSM.16.M88.4 R12, [R6] ;  /* 0x00000000060c783b */ /* 0x004e680000000200 */
[----:B------:R-:W-:Y:S04]  /*8710*/  LDSM.16.M88.4 R8, [R6+0x1000] ;  /* 0x001000000608783b */ /* 0x000fe80000000200 */
[----:B------:R-:W2:Y:S04]  /*8720*/  LDSM.16.M88.4 R36, [R6+0x2000] ;  /* 0x002000000624783b */ /* 0x000ea80000000200 */
[----:B------:R-:W3:Y:S04]  /*8730*/  LDSM.16.M88.4 R32, [R6+0x3000] ;  /* 0x003000000620783b */ /* 0x000ee80000000200 */
[----:B------:R-:W4:Y:S04]  /*8740*/  LDSM.16.M88.4 R28, [R6+0x4000] ;  /* 0x00400000061c783b */ /* 0x000f280000000200 */
[----:B------:R-:W3:Y:S04]  /*8750*/  LDSM.16.M88.4 R24, [R6+0x5000] ;  /* 0x005000000618783b */ /* 0x000ee80000000200 */
[----:B------:R-:W3:Y:S04]  /*8760*/  LDSM.16.M88.4 R20, [R6+0x6000] ;  /* 0x006000000614783b */ /* 0x000ee80000000200 */
[----:B------:R1:W4:Y:S02]  /*8770*/  LDSM.16.M88.4 R16, [R6+0x7000] ;  /* 0x007000000610783b */ /* 0x0003240000000200 */
[C---:B-1----:R-:W-:Y:S02]  /*8780*/  HMMA.1688.F32.TF32 R4, R196.reuse, R12, R68 ;  /* 0x0000000cc404723c */ /* 0x042fe40000081044 */
[----:B------:R-:W-:Y:S04]  /*8790*/  STL [R1+0x8ac], R14 ;  /* 0x0008ac0e01007387 */ /* 0x000fe80000100800 */
[----:B------:R-:W-:Y:S02]  /*87a0*/  STL [R1+0x8a8], R15 ;  /* 0x0008a80f01007387 */ /* 0x000fe40000100800 */
[----:B--2---:R-:W-:Y:S02]  /*87b0*/  HMMA.1688.F32.TF32 R68, R196, R36, R76 ;  /* 0x00000024c444723c */ /* 0x004fe4000008104c */
[----:B------:R-:W-:Y:S04]  /*87c0*/  STL [R1+0x8a4], R10 ;  /* 0x0008a40a01007387 */ /* 0x000fe80000100800 */
[----:B------:R-:W-:Y:S04]  /*87d0*/  STL [R1+0x8a0], R11 ;  /* 0x0008a00b01007387 */ /* 0x000fe80000100800 */
[----:B------:R-:W-:Y:S04]  /*87e0*/  STL [R1+0x898], R38 ;  /* 0x0008982601007387 */ /* 0x000fe80000100800 */
[----:B------:R-:W-:Y:S02]  /*87f0*/  STL [R1+0x894], R39 ;  /* 0x0008942701007387 */ /* 0x000fe40000100800 */
[----:B------:R-:W-:-:S02]  /*8800*/  IMAD.MOV.U32 R223, RZ, RZ, R4 ;  /* 0x000000ffffdf7224 */ /* 0x000fc400078e0004 */
[----:B---3--:R-:W-:Y:S04]  /*8810*/  STL [R1+0x880], R34 ;  /* 0x0008802201007387 */ /* 0x008fe80000100800 */
[----:B------:R-:W-:Y:S04]  /*8820*/  STL [R1+0x87c], R35 ;  /* 0x00087c2301007387 */ /* 0x000fe80000100800 */
[----:B----4-:R-:W-:Y:S04]  /*8830*/  STL [R1+0x878], R30 ;  /* 0x0008781e01007387 */ /* 0x010fe80000100800 */
[----:B------:R-:W-:Y:S04]  /*8840*/  STL [R1+0x874], R31 ;  /* 0x0008741f01007387 */ /* 0x000fe80000100800 */
[----:B------:R-:W-:Y:S04]  /*8850*/  STL [R1+0x884], R26 ;  /* 0x0008841a01007387 */ /* 0x000fe80000100800 */
[----:B------:R-:W-:Y:S04]  /*8860*/  STL [R1+0x870], R27 ;  /* 0x0008701b01007387 */ /* 0x000fe80000100800 */
[----:B------:R-:W-:Y:S04]  /*8870*/  STL [R1+0x88c], R22 ;  /* 0x00088c1601007387 */ /* 0x000fe80000100800 */
[----:B------:R-:W-:Y:S04]  /*8880*/  STL [R1+0x888], R23 ;  /* 0x0008881701007387 */ /* 0x000fe80000100800 */
[----:B------:R-:W-:Y:S04]  /*8890*/  STL [R1+0x89c], R18 ;  /* 0x00089c1201007387 */ /* 0x000fe80000100800 */
[----:B------:R-:W-:Y:S04]  /*88a0*/  STL [R1+0x890], R19 ;  /* 0x0008901301007387 */ /* 0x000fe80000100800 */
[----:B------:R-:W-:Y:S04]  /*88b0*/  STL [R1+0x1f4], R5 ;  /* 0x0001f40501007387 */ /* 0x000fe80000100800 */
[----:B------:R1:W-:Y:S02]  /*88c0*/  STL.64 [R1+0x1f8], R6 ;  /* 0x0001f80601007387 */ /* 0x0003e40000100a00 */
[C---:B-1----:R-:W-:Y:S11]  /*88d0*/  HMMA.1688.F32.TF32 R4, R196.reuse, R8, R72 ;  /* 0x00000008c404723c */ /* 0x042ff60000081048 */
[----:B------:R-:W-:Y:S11]  /*88e0*/  @!UPT UIADD3 URZ, URZ, URZ, URZ ;  /* 0x0000003f3f3ff290 */ /* 0x000ff6000fffe03f */
[----:B------:R-:W-:Y:S01]  /*88f0*/  @!UPT UIADD3 URZ, URZ, URZ, URZ ;  /* 0x0000003f3f3ff290 */ /* 0x000fe2000fffe03f */
[----:B------:R1:W-:Y:S01]  /*8900*/  STL.64 [R1+0x1e0], R4 ;  /* 0x0001e00401007387 */ /* 0x0003e20000100a00 */
[----:B------:R-:W-:Y:S02]  /*8910*/  IMAD.MOV.U32 R14, RZ, RZ, R6 ;  /* 0x000000ffff0e7224 */ /* 0x000fe400078e0006 */
[----:B------:R-:W-:Y:S02]  /*8920*/  IMAD.MOV.U32 R15, RZ, RZ, R7 ;  /* 0x000000ffff0f7224 */ /* 0x000fe400078e0007 */
[----:B-1----:R-:W-:Y:S11]  /*8930*/  HMMA.1688.F32.TF32 R4, R196, R32, R80 ;  /* 0x00000020c404723c */ /* 0x002ff60000081050 */
[----:B------:R-:W-:Y:S11]  /*8940*/  @!UPT UIADD3 URZ, URZ, URZ, URZ ;  /* 0x0000003f3f3ff290 */ /* 0x000ff6000fffe03f */
[----:B------:R-:W-:Y:S01]  /*8950*/  @!UPT UIADD3 URZ, URZ, URZ, URZ ;  /* 0x0000003f3f3ff290 */ /* 0x000fe2000fffe03f */
[----:B------:R-:W-:Y:S01]  /*8960*/  STL [R1+0x1c4], R5 ;  /* 0x0001c40501007387 */ /* 0x000fe20000100800 */
[----:B------:R-:W-:-:S03]  /*8970*/  IMAD.MOV.U32 R11, RZ, RZ, R4 ;  /* 0x000000ffff0b7224 */ /* 0x000fc600078e0004 */
[----:B------:R-:W-:Y:S04]  /*8980*/  STL.64 [R1+0x1d0], R68 ;  /* 0x0001d04401007387 */ /* 0x000fe80000100a00 */
[----:B------:R1:W-:Y:S04]  /*8990*/  STL.64 [R1+0x1d8], R70 ;  /* 0x0001d84601007387 */ /* 0x0003e80000100a00 */
[----:B------:R2:W-:Y:S01]  /*89a0*/  STL.64 [R1+0x1c8], R6 ;  /* 0x0001c80601007387 */ /* 0x0005e20000100a00 */
[C---:B-1----:R-:W-:Y:S08]  /*89b0*/  HMMA.1688.F32.TF32 R68, R196.reuse, R24, R88 ;  /* 0x00000018c444723c */ /* 0x042ff00000081058 */
[----:B--2---:R-:W-:Y:S11]  /*89c0*/  HMMA.1688.F32.TF32 R4, R196, R28, R84 ;  /* 0x0000001cc404723c */ /* 0x004ff60000081054 */
[----:B------:R-:W-:Y:S11]  /*89d0*/  @!UPT UIADD3 URZ, URZ, URZ, URZ ;  /* 0x0000003f3f3ff290 */ /* 0x000ff6000fffe03f */
[----:B------:R-:W-:Y:S01]  /*89e0*/  @!UPT UIADD3 URZ, URZ, URZ, URZ ;  /* 0x0000003f3f3ff290 */ /* 0x000fe2000fffe03f */
[----:B------:R-:W-:Y:S01]  /*89f0*/  STL.64 [R1+0x1b0], R4 ;  /* 0x0001b00401007387 */ /* 0x000fe20000100a00 */
[----:B------:R-:W-:-:S03]  /*8a00*/  IMAD.MOV.U32 R10, RZ, RZ, R7 ;  /* 0x000000ffff0a7224 */ /* 0x000fc600078e0007 */
[----:B------:R1:W-:Y:S04]  /*8a10*/  STL [R1+0x1b8], R6 ;  /* 0x0001b80601007387 */ /* 0x0003e80000100800 */
[----:B------:R-:W-:Y:S04]  /*8a20*/  STL.64 [R1+0x1a0], R68 ;  /* 0x0001a04401007387 */ /* 0x000fe80000100a00 */
[----:B------:R-:W-:Y:S01]  /*8a30*/  STL.64 [R1+0x1a8], R70 ;  /* 0x0001a84601007387 */ /* 0x000fe20000100a00 */
[----:B-1----:R-:W-:Y:S03]  /*8a40*/  HMMA.1688.F32.TF32 R4, R196, R20, R92 ;  /* 0x00000014c404723c */ /* 0x002fe6000008105c */
[----:B------:R-:W-:Y:S04]  /*8a50*/  LDS R68, [R2+0x8000] ;  /* 0x0080000002447984 */ /* 0x000fe80000000800 */
[----:B------:R-:W-:Y:S04]  /*8a60*/  LDS R70, [R2+0x8800] ;  /* 0x0088000002467984 */ /* 0x000fe80000000800 */
[----:B------:R-:W-:Y:S04]  /*8a70*/  LDS R69, [R0+0x8000] ;  /* 0x0080000000457984 */ /* 0x000fe80000000800 */
[----:B------:R-:W1:Y:S09]  /*8a80*/  LDS R71, [R0+0x8800] ;  /* 0x0088000000477984 */ /* 0x000e720000000800 */
[----:B------:R-:W-:-:S02]  /*8a90*/  IMAD.MOV.U32 R18, RZ, RZ, R4 ;  /* 0x000000ffff127224 */ /* 0x000fc400078e0004 */
[----:B------:R-:W-:Y:S02]  /*8aa0*/  IMAD.MOV.U32 R38, RZ, RZ, R5 ;  /* 0x000000ffff267224 */ /* 0x000fe400078e0005 */
[----:B------:R-:W-:Y:S02]  /*8ab0*/  IMAD.MOV.U32 R39, RZ, RZ, R6 ;  /* 0x000000ffff277224 */ /* 0x000fe400078e0006 */
[----:B------:R-:W-:Y:S02]  /*8ac0*/  IMAD.MOV.U32 R19, RZ, RZ, R7 ;  /* 0x000000ffff137224 */ /* 0x000fe400078e0007 */
[----:B------:R-:W-:Y:S11]  /*8ad0*/  HMMA.1688.F32.TF32 R4, R196, R16, R96 ;  /* 0x00000010c404723c */ /* 0x000ff60000081060 */
[----:B------:R-:W-:Y:S11]  /*8ae0*/  @!UPT UIADD3 URZ, URZ, URZ, URZ ;  /* 0x0000003f3f3ff290 */ /* 0x000ff6000fffe03f */
[----:B------:R-:W-:Y:S02]  /*8af0*/  @!UPT UIADD3 URZ, URZ, URZ, URZ ;  /* 0x0000003f3f3ff290 */ /* 0x000fe4000fffe03f */
[----:B------:R-:W-:Y:S02]  /*8b00*/  IMAD.MOV.U32 R22, RZ, RZ, R4 ;  /* 0x000000ffff167224 */ /* 0x000fe400078e0004 */
[----:B------:R-:W-:Y:S02]  /*8b10*/  IMAD.MOV.U32 R23, RZ, RZ, R5 ;  /* 0x000000ffff177224 */ /* 0x000fe400078e0005 */
[----:B------:R-:W-:Y:S02]  /*8b20*/  IMAD.MOV.U32 R26, RZ, RZ, R6 ;  /* 0x000000ffff1a7224 */ /* 0x000fe400078e0006 */
[----:B------:R-:W-:Y:S02]  /*8b30*/  IMAD.MOV.U32 R34, RZ, RZ, R7 ;  /* 0x000000ffff227224 */ /* 0x000fe400078e0007 */
[C---:B-1----:R-:W-:Y:S11]  /*8b40*/  HMMA.1688.F32.TF32 R4, R68.reuse, R12, R100 ;  /* 0x0000000c4404723c */ /* 0x042ff60000081064 */
[----:B------:R-:W-:Y:S11]  /*8b50*/  @!UPT UIADD3 URZ, URZ, URZ, URZ ;  /* 0x0000003f3f3ff290 */ /* 0x000ff6000fffe03f */
[----:B------:R-:W-:Y:S02]  /*8b60*/  @!UPT UIADD3 URZ, URZ, URZ, URZ ;  /* 0x0000003f3f3ff290 */ /* 0x000fe4000fffe03f */
[----:B------:R-:W-:Y:S02]  /*8b70*/  IMAD.MOV.U32 R35, RZ, RZ, R4 ;  /* 0x000000ffff237224 */ /* 0x000fe400078e0004 */
[----:B------:R-:W-:Y:S02]  /*8b80*/  IMAD.MOV.U32 R30, RZ, RZ, R5 ;  /* 0x000000ffff1e7224 */ /* 0x000fe400078e0005 */
[----:B------:R-:W-:Y:S02]  /*8b90*/  IMAD.MOV.U32 R31, RZ, RZ, R6 ;  /* 0x000000ffff1f7224 */ /* 0x000fe400078e0006 */
[----:B------:R-:W-:Y:S02]  /*8ba0*/  IMAD.MOV.U32 R27, RZ, RZ, R7 ;  /* 0x000000ffff1b7224 */ /* 0x000fe400078e0007 */
[----:B------:R-:W-:Y:S11]  /*8bb0*/  HMMA.1688.F32.TF32 R4, R68, R8, R104 ;  /* 0x000000084404723c */ /* 0x000ff60000081068 */
[----:B------:R-:W-:Y:S11]  /*8bc0*/  @!UPT UIADD3 URZ, URZ, URZ, URZ ;  /* 0x0000003f3f3ff290 */ /* 0x000ff6000fffe03f */
[----:B------:R-:W-:Y:S01]  /*8bd0*/  @!UPT UIADD3 URZ, URZ, URZ, URZ ;  /* 0x0000003f3f3ff290 */ /* 0x000fe2000fffe03f */
[----:B------:R1:W-:Y:S01]  /*8be0*/  STL [R1+0x60], R4 ;  /* 0x0000600401007387 */ /* 0x0003e20000100800 */
[----:B------:R-:W-:Y:S02]  /*8bf0*/  IMAD.MOV.U32 R252, RZ, RZ, R5 ;  /* 0x000000fffffc7224 */ /* 0x000fe400078e0005 */
[----:B------:R-:W-:Y:S01]  /*8c00*/  IMAD.MOV.U32 R2, RZ, RZ, R6 ;  /* 0x000000ffff027224 */ /* 0x000fe200078e0006 */
[----:B------:R-:W2:Y:S01]  /*8c10*/  LDL.LU.64 R100, [R1+0x10] ;  /* 0x0000100001647983 */ /* 0x000ea20000300a00 */
[----:B------:R-:W-:-:S03]  /*8c20*/  IMAD.MOV.U32 R0, RZ, RZ, R7 ;  /* 0x000000ffff007224 */ /* 0x000fc600078e0007 */
[----:B------:R-:W2:Y:S01]  /*8c30*/  LDL.LU.64 R102, [R1+0x18] ;  /* 0x0000180001667983 */ /* 0x000ea20000300a00 */
[C---:B-1----:R-:W-:Y:S03]  /*8c40*/  HMMA.1688.F32.TF32 R4, R68.reuse, R36, R108 ;  /* 0x000000244404723c */ /* 0x042fe6000008106c */
[----:B------:R-:W3:Y:S04]  /*8c50*/  LDL.LU.64 R72, [R1+0x30] ;  /* 0x0000300001487983 */ /* 0x000ee80000300a00 */
[----:B------:R-:W3:Y:S04]  /*8c60*/  LDL.LU.64 R74, [R1+0x38] ;  /* 0x00003800014a7983 */ /* 0x000ee80000300a00 */
[----:B------:R-:W4:Y:S04]  /*8c70*/  LDL.LU.64 R76, [R1+0x180] ;  /* 0x00018000014c7983 */ /* 0x000f280000300a00 */
[----:B------:R-:W4:Y:S04]  /*8c80*/  LDL.LU.64 R78, [R1+0x188] ;  /* 0x00018800014e7983 */ /* 0x000f280000300a00 */
[----:B------:R-:W2:Y:S04]  /*8c90*/  LDL.LU.64 R80, [R1+0x160] ;  /* 0x0001600001507983 */ /* 0x000ea80000300a00 */
        /* <DEDUP_REMOVED lines=9> */
[----:B------:R-:W-:Y:S04]  /*8d30*/  STL.64 [R1+0x818], R6 ;  /* 0x0008180601007387 */ /* 0x000fe80000100a00 */
[----:B------:R1:W-:Y:S01]  /*8d40*/  STL.64 [R1+0x810], R4 ;  /* 0x0008100401007387 */ /* 0x0003e20000100a00 */
[----:B------:R-:W-:Y:S01]  /*8d50*/  HMMA.1688.F32.TF32 R248, R68, R32, R112 ;  /* 0x0000002044f8723c */ /* 0x000fe20000081070 */
[----:B-1----:R-:W-:-:S07]  /*8d60*/  LOP3.LUT R5, R3, 0x20, RZ, 0x3c, !PT ;  /* 0x0000002003057812 */ /* 0x002fce00078e3cff */
[C---:B------:R-:W-:Y:S08]  /*8d70*/  HMMA.1688.F32.TF32 R244, R68.reuse, R28, R116 ;  /* 0x0000001c44f4723c */ /* 0x040ff00000081074 */
[C---:B------:R-:W-:Y:S08]  /*8d80*/  HMMA.1688.F32.TF32 R240, R68.reuse, R24, R120 ;  /* 0x0000001844f0723c */ /* 0x040ff00000081078 */
[C---:B------:R-:W-:Y:S08]  /*8d90*/  HMMA.1688.F32.TF32 R232, R68.reuse, R20, R124 ;  /* 0x0000001444e8723c */ /* 0x040ff0000008107c */
[----:B------:R-:W-:Y:S01]  /*8da0*/  HMMA.1688.F32.TF32 R128, R68, R16, R128 ;  /* 0x000000104480723c */ /* 0x000fe20000081080 */
[----:B------:R-:W-:Y:S04]  /*8db0*/  LDS R68, [R3+0x8080] ;  /* 0x0080800003447984 */ /* 0x000fe80000000800 */
[----:B------:R-:W-:Y:S04]  /*8dc0*/  LDS R70, [R3+0x8880] ;  /* 0x0088800003467984 */ /* 0x000fe80000000800 */
[----:B------:R-:W-:Y:S04]  /*8dd0*/  LDS R69, [R5+0x8080] ;  /* 0x0080800005457984 */ /* 0x000fe80000000800 */
[----:B------:R-:W1:Y:S01]  /*8de0*/  LDS R71, [R5+0x8880] ;  /* 0x0088800005477984 */ /* 0x000e620000000800 */
[----:B------:R-:W-:-:S02]  /*8df0*/  LOP3.LUT R6, R3, 0x40, RZ, 0x3c, !PT ;  /* 0x0000004003067812 */ /* 0x000fc400078e3cff */
[----:B------:R-:W-:-:S03]  /*8e00*/  LOP3.LUT R7, R3, 0x60, RZ, 0x3c, !PT ;  /* 0x0000006003077812 */ /* 0x000fc600078e3cff */
[----:B------:R-:W-:Y:S04]  /*8e10*/  LDS R96, [R6+0x8100] ;  /* 0x0081000006607984 */ /* 0x000fe80000000800 */
[----:B------:R-:W-:Y:S04]  /*8e20*/  LDS R98, [R6+0x8900] ;  /* 0x0089000006627984 */ /* 0x000fe80000000800 */
[----:B------:R-:W-:Y:S04]  /*8e30*/  LDS R97, [R7+0x8100] ;  /* 0x0081000007617984 */ /* 0x000fe80000000800 */
[----:B------:R-:W-:Y:S04]  /*8e40*/  LDS R99, [R7+0x8900] ;  /* 0x0089000007637984 */ /* 0x000fe80000000800 */
[----:B------:R-:W-:Y:S01]  /*8e50*/  STL.64 [R1+0x828], R250 ;  /* 0x000828fa01007387 */ /* 0x000fe20000100a00 */
[C---:B-1----:R-:W-:Y:S08]  /*8e60*/  HMMA.1688.F32.TF32 R132, R68.reuse, R12, R132 ;  /* 0x0000000c4484723c */ /* 0x042ff00000081084 */
[C---:B------:R-:W-:Y:S08]  /*8e70*/  HMMA.1688.F32.TF32 R136, R68.reuse, R8, R136 ;  /* 0x000000084488723c */ /* 0x040ff00000081088 */
[C---:B------:R-:W-:Y:S08]  /*8e80*/  HMMA.1688.F32.TF32 R140, R68.reuse, R36, R140 ;  /* 0x00000024448c723c */ /* 0x040ff0000008108c */
[C---:B------:R-:W-:Y:S08]  /*8e90*/  HMMA.1688.F32.TF32 R144, R68.reuse, R32, R144 ;  /* 0x000000204490723c */ /* 0x040ff00000081090 */
[C---:B------:R-:W-:Y:S08]  /*8ea0*/  HMMA.1688.F32.TF32 R148, R68.reuse, R28, R148 ;  /* 0x0000001c4494723c */ /* 0x040ff00000081094 */
[C---:B------:R-:W-:Y:S08]  /*8eb0*/  HMMA.1688.F32.TF32 R152, R68.reuse, R24, R152 ;  /* 0x000000184498723c */ /* 0x040ff00000081098 */
[C---:B------:R-:W-:Y:S08]  /*8ec0*/  HMMA.1688.F32.TF32 R156, R68.reuse, R20, R156 ;  /* 0x00000014449c723c */ /* 0x040ff0000008109c */
[----:B------:R-:W-:Y:S01]  /*8ed0*/  HMMA.1688.F32.TF32 R160, R68, R16, R160 ;  /* 0x0000001044a0723c */ /* 0x000fe200000810a0 */
[----:B------:R-:W-:Y:S04]  /*8ee0*/  LDS R68, [R6+0x8080] ;  /* 0x0080800006447984 */ /* 0x000fe80000000800 */
[----:B------:R-:W-:Y:S04]  /*8ef0*/  LDS R70, [R6+0x8880] ;  /* 0x0088800006467984 */ /* 0x000fe80000000800 */
[----:B------:R-:W-:Y:S04]  /*8f00*/  LDS R69, [R7+0x8080] ;  /* 0x0080800007457984 */ /* 0x000fe80000000800 */
[----:B------:R-:W1:Y:S04]  /*8f10*/  LDS R71, [R7+0x8880] ;  /* 0x0088800007477984 */ /* 0x000e680000000800 */
[----:B------:R-:W-:Y:S04]  /*8f20*/  LDS R216, [R6+0x8180] ;  /* 0x0081800006d87984 */ /* 0x000fe80000000800 */
[----:B------:R-:W-:Y:S04]  /*8f30*/  LDS R218, [R6+0x8980] ;  /* 0x0089800006da7984 */ /* 0x000fe80000000800 */
[----:B------:R-:W-:Y:S04]  /*8f40*/  LDS R217, [R7+0x8180] ;  /* 0x0081800007d97984 */ /* 0x000fe80000000800 */
[----:B------:R-:W-:Y:S01]  /*8f50*/  LDS R219, [R7+0x8980] ;  /* 0x0089800007db7984 */ /* 0x000fe20000000800 */
        /* <DEDUP_REMOVED lines=12> */
[----:B------:R-:W-:Y:S04]  /*9020*/  STL.64 [R1+0x820], R248 ;  /* 0x000820f801007387 */ /* 0x000fe80000100a00 */
[----:B------:R-:W-:Y:S04]  /*9030*/  STL.64 [R1+0x838], R246 ;  /* 0x000838f601007387 */ /* 0x000fe80000100a00 */
[----:B------:R-:W-:Y:S04]  /*9040*/  STL.64 [R1+0x830], R244 ;  /* 0x000830f401007387 */ /* 0x000fe80000100a00 */
[----:B------:R-:W-:Y:S04]  /*9050*/  STL.64 [R1+0x848], R242 ;  /* 0x000848f201007387 */ /* 0x000fe80000100a00 */
[----:B------:R-:W-:Y:S01]  /*9060*/  STL.64 [R1+0x840], R240 ;  /* 0x000840f001007387 */ /* 0x000fe20000100a00 */
[C---:B-1----:R-:W-:Y:S08]  /*9070*/  HMMA.1688.F32.TF32 R64, R68.reuse, R12, R64 ;  /* 0x0000000c4440723c */ /* 0x042ff00000081040 */
[C---:B------:R-:W-:Y:S08]  /*9080*/  HMMA.1688.F32.TF32 R60, R68.reuse, R8, R60 ;  /* 0x00000008443c723c */ /* 0x040ff0000008103c */
[C---:B------:R-:W-:Y:S01]  /*9090*/  HMMA.1688.F32.TF32 R56, R68.reuse, R36, R56 ;  /* 0x000000244438723c */ /* 0x040fe20000081038 */
[----:B------:R-:W-:Y:S07]  /*90a0*/  STL.64 [R1+0x858], R234 ;  /* 0x000858ea01007387 */ /* 0x000fee0000100a00 */
[C---:B------:R-:W-:Y:S01]  /*90b0*/  HMMA.1688.F32.TF32 R52, R68.reuse, R32, R52 ;  /* 0x000000204434723c */ /* 0x040fe20000081034 */
[----:B------:R-:W-:Y:S04]  /*90c0*/  STL.64 [R1+0x850], R232 ;  /* 0x000850e801007387 */ /* 0x000fe80000100a00 */
[----:B------:R-:W-:Y:S04]  /*90d0*/  STL.64 [R1+0x868], R130 ;  /* 0x0008688201007387 */ /* 0x000fe80000100a00 */
[----:B------:R1:W-:Y:S04]  /*90e0*/  STL.64 [R1+0x860], R128 ;  /* 0x0008608001007387 */ /* 0x0003e80000100a00 */
[----:B------:R-:W-:Y:S04]  /*90f0*/  STL [R1+0x7ec], R64 ;  /* 0x0007ec4001007387 */ /* 0x000fe80000100800 */
[----:B------:R1:W-:Y:S04]  /*9100*/  STL [R1+0x7e8], R65 ;  /* 0x0007e84101007387 */ /* 0x0003e80000100800 */
        /* <DEDUP_REMOVED lines=8> */
[----:B------:R-:W-:Y:S01]  /*9190*/  STL [R1+0x7d4], R58 ;  /* 0x0007d43a01007387 */ /* 0x000fe20000100800 */
[C---:B------:R-:W-:Y:S03]  /*91a0*/  HMMA.1688.F32.TF32 R48, R68.reuse, R28, R48 ;  /* 0x0000001c4430723c */ /* 0x040fe60000081030 */
[----:B------:R1:W-:Y:S04]  /*91b0*/  STL [R1+0x7d0], R59 ;  /* 0x0007d03b01007387 */ /* 0x0003e80000100800 */
[----:B------:R-:W-:Y:S01]  /*91c0*/  STL [R1+0x80c], R52 ;  /* 0x00080c3401007387 */ /* 0x000fe20000100800 */
[C---:B------:R-:W-:Y:S03]  /*91d0*/  HMMA.1688.F32.TF32 R44, R68.reuse, R24, R44 ;  /* 0x00000018442c723c */ /* 0x040fe6000008102c */
[----:B------:R1:W-:Y:S04]  /*91e0*/  STL [R1+0x808], R53 ;  /* 0x0008083501007387 */ /* 0x0003e80000100800 */
[----:B------:R-:W-:Y:S01]  /*91f0*/  STL [R1+0x804], R54 ;  /* 0x0008043601007387 */ /* 0x000fe20000100800 */
[C---:B------:R-:W-:Y:S03]  /*9200*/  HMMA.1688.F32.TF32 R40, R68.reuse, R20, R40 ;  /* 0x000000144428723c */ /* 0x040fe60000081028 */
[----:B------:R1:W-:Y:S05]  /*9210*/  STL [R1+0x800], R55 ;  /* 0x0008003701007387 */ /* 0x0003ea0000100800 */
[----:B------:R-:W-:Y:S08]  /*9220*/  HMMA.1688.F32.TF32 R236, R68, R16, R236 ;  /* 0x0000001044ec723c */ /* 0x000ff000000810ec */
[----:B--2---:R-:W-:Y:S01]  /*9230*/  HMMA.1688.F32.TF32 R68, R96, R12, R100 ;  /* 0x0000000c6044723c */ /* 0x004fe20000081064 */
        /* <DEDUP_REMOVED lines=16> */
[----:B-1----:R-:W2:Y:S04]  /*9340*/  LDL.LU.64 R128, [R1+0x90] ;  /* 0x0000900001807983 */ /* 0x002ea80000300a00 */
[----:B------:R-:W2:Y:S04]  /*9350*/  LDL.LU.64 R130, [R1+0x98] ;  /* 0x0000980001827983 */ /* 0x000ea80000300a00 */
[----:B------:R-:W2:Y:S04]  /*9360*/  LDL.LU.64 R64, [R1+0x80] ;  /* 0x0000800001407983 */ /* 0x000ea80000300a00 */
[----:B------:R-:W2:Y:S04]  /*9370*/  LDL.LU.64 R66, [R1+0x88] ;  /* 0x0000880001427983 */ /* 0x000ea80000300a00 */
[----:B------:R-:W2:Y:S04]  /*9380*/  LDL.LU.64 R60, [R1+0x50] ;  /* 0x00005000013c7983 */ /* 0x000ea80000300a00 */
[----:B------:R-:W2:Y:S04]  /*9390*/  LDL.LU.64 R62, [R1+0x58] ;  /* 0x00005800013e7983 */ /* 0x000ea80000300a00 */
[----:B------:R-:W2:Y:S04]  /*93a0*/  LDL.LU.64 R56, [R1+0x20] ;  /* 0x0000200001387983 */ /* 0x000ea80000300a00 */
[----:B------:R-:W2:Y:S04]  /*93b0*/  LDL.LU.64 R58, [R1+0x28] ;  /* 0x00002800013a7983 */ /* 0x000ea80000300a00 */
[----:B------:R-:W2:Y:S04]  /*93c0*/  LDL.LU.64 R52, [R1] ;  /* 0x0000000001347983 */ /* 0x000ea80000300a00 */
[----:B------:R-:W2:Y:S01]  /*93d0*/  LDL.LU.64 R54, [R1+0x8] ;  /* 0x0000080001367983 */ /* 0x000ea20000300a00 */
[----:B------:R-:W-:-:S03]  /*93e0*/  IMAD.MOV.U32 R244, RZ, RZ, R223 ;  /* 0x000000fffff47224 */ /* 0x000fc600078e00df */
[----:B------:R-:W2:Y:S04]  /*93f0*/  LDL.LU R223, [R1+0x8b0] ;  /* 0x0008b00001df7983 */ /* 0x000ea80000300800 */
[----:B------:R-:W2:Y:S01]  /*9400*/  LDL.LU R245, [R1+0x1f4] ;  /* 0x0001f40001f57983 */ /* 0x000ea20000300800 */
[----:B------:R-:W-:-:S03]  /*9410*/  IMAD.MOV.U32 R250, RZ, RZ, R14 ;  /* 0x000000fffffa7224 */ /* 0x000fc600078e000e */
[----:B------:R-:W2:Y:S01]  /*9420*/  LDL.LU R246, [R1+0x1f8] ;  /* 0x0001f80001f67983 */ /* 0x000ea20000300800 */
[----:B------:R-:W-:-:S03]  /*9430*/  IMAD.MOV.U32 R251, RZ, RZ, R15 ;  /* 0x000000fffffb7224 */ /* 0x000fc600078e000f */
[----:B------:R-:W2:Y:S04]  /*9440*/  LDL.LU R247, [R1+0x1fc] ;  /* 0x0001fc0001f77983 */ /* 0x000ea80000300800 */
[----:B------:R-:W2:Y:S04]  /*9450*/  LDL.LU R248, [R1+0x1e0] ;  /* 0x0001e00001f87983 */ /* 0x000ea80000300800 */
[----:B------:R-:W2:Y:S04]  /*9460*/  LDL.LU R249, [R1+0x1e4] ;  /* 0x0001e40001f97983 */ /* 0x000ea80000300800 */
[----:B------:R-:W2:Y:S04]  /*9470*/  LDL.LU R14, [R1+0x8ac] ;  /* 0x0008ac00010e7983 */ /* 0x000ea80000300800 */
[----:B------:R-:W2:Y:S01]  /*9480*/  LDL.LU R15, [R1+0x8a8] ;  /* 0x0008a800010f7983 */ /* 0x000ea20000300800 */
[C---:B---3--:R-:W-:Y:S03]  /*9490*/  HMMA.1688.F32.TF32 R72, R96.reuse, R8, R72 ;  /* 0x000000086048723c */ /* 0x048fe60000081048 */
[----:B------:R-:W3:Y:S05]  /*94a0*/  LDL.LU R4, [R1+0x1d0] ;  /* 0x0001d00001047983 */ /* 0x000eea0000300800 */
[C---:B----4-:R-:W-:Y:S08]  /*94b0*/  HMMA.1688.F32.TF32 R76, R96.reuse, R36, R76 ;  /* 0x00000024604c723c */ /* 0x050ff0000008104c */
        /* <DEDUP_REMOVED lines=8> */
[----:B------:R-:W2:Y:S01]  /*9540*/  LDS R199, [R5+0x8980] ;  /* 0x0089800005c77984 */ /* 0x000ea20000000800 */
[----:B------:R-:W-:Y:S01]  /*9550*/  IMAD.MOV.U32 R235, RZ, RZ, R10 ;  /* 0x000000ffffeb7224 */ /* 0x000fe200078e000a */
[C---:B--2---:R-:W-:Y:S08]  /*9560*/  HMMA.1688.F32.TF32 R100, R196.reuse, R12, R100 ;  /* 0x0000000cc464723c */ /* 0x044ff00000081064 */
[C---:B------:R-:W-:Y:S08]  /*9570*/  HMMA.1688.F32.TF32 R104, R196.reuse, R8, R104 ;  /* 0x00000008c468723c */ /* 0x040ff00000081068 */
[C---:B------:R-:W-:Y:S08]  /*9580*/  HMMA.1688.F32.TF32 R108, R196.reuse, R36, R108 ;  /* 0x00000024c46c723c */ /* 0x040ff0000008106c */
[C---:B------:R-:W-:Y:S08]  /*9590*/  HMMA.1688.F32.TF32 R112, R196.reuse, R32, R112 ;  /* 0x00000020c470723c */ /* 0x040ff00000081070 */
[C---:B------:R-:W-:Y:S08]  /*95a0*/  HMMA.1688.F32.TF32 R116, R196.reuse, R28, R116 ;  /* 0x0000001cc474723c */ /* 0x040ff00000081074 */
[C---:B------:R-:W-:Y:S08]  /*95b0*/  HMMA.1688.F32.TF32 R120, R196.reuse, R24, R120 ;  /* 0x00000018c478723c */ /* 0x040ff00000081078 */
[----:B------:R-:W-:Y:S08]  /*95c0*/  HMMA.1688.F32.TF32 R124, R196, R20, R124 ;  /* 0x00000014c47c723c */ /* 0x000ff0000008107c */
[C---:B------:R-:W-:Y:S08]  /*95d0*/  HMMA.1688.F32.TF32 R52, R216.reuse, R28, R52 ;  /* 0x0000001cd834723c */ /* 0x040ff00000081034 */
[C---:B------:R-:W-:Y:S08]  /*95e0*/  HMMA.1688.F32.TF32 R208, R216.reuse, R36, R60 ;  /* 0x00000024d8d0723c */ /* 0x040ff0000008103c */
[----:B------:R-:W-:Y:S08]  /*95f0*/  HMMA.1688.F32.TF32 R212, R216, R32, R56 ;  /* 0x00000020d8d4723c */ /* 0x000ff00000081038 */
[----:B------:R-:W-:-:S02]  /*9600*/  IMAD.MOV.U32 R62, RZ, RZ, R52 ;  /* 0x000000ffff3e7224 */ /* 0x000fc400078e0034 */
[----:B------:R-:W-:Y:S02]  /*9610*/  IMAD.MOV.U32 R63, RZ, RZ, R53 ;  /* 0x000000ffff3f7224 */ /* 0x000fe400078e0035 */
[----:B------:R-:W-:Y:S02]  /*9620*/  IMAD.MOV.U32 R58, RZ, RZ, R54 ;  /* 0x000000ffff3a7224 */ /* 0x000fe400078e0036 */
[----:B------:R-:W-:Y:S02]  /*9630*/  IMAD.MOV.U32 R59, RZ, RZ, R55 ;  /* 0x000000ffff3b7224 */ /* 0x000fe400078e0037 */
[----:B------:R-:W-:Y:S01]  /*9640*/  HMMA.1688.F32.TF32 R52, R216, R24, R228 ;  /* 0x00000018d834723c */ /* 0x000fe200000810e4 */
[----:B------:R-:W-:Y:S04]  /*9650*/  LDS R228, [R6+0x9080] ;  /* 0x0090800006e47984 */ /* 0x000fe80000000800 */
[----:B------:R-:W-:Y:S03]  /*9660*/  LDS R230, [R6+0x9880] ;  /* 0x0098800006e67984 */ /* 0x000fe60000000800 */
[----:B------:R-:W-:Y:S01]  /*9670*/  HMMA.1688.F32.TF32 R196, R196, R16, R200 ;  /* 0x00000010c4c4723c */ /* 0x000fe200000810c8 */
[----:B------:R-:W-:Y:S04]  /*9680*/  LDS R229, [R7+0x9080] ;  /* 0x0090800007e57984 */ /* 0x000fe80000000800 */
[----:B------:R-:W-:Y:S03]  /*9690*/  LDS R231, [R7+0x9880] ;  /* 0x0098800007e77984 */ /* 0x000fe60000000800 */
[C---:B------:R-:W-:Y:S08]  /*96a0*/  HMMA.1688.F32.TF32 R204, R216.reuse, R8, R64 ;  /* 0x00000008d8cc723c */ /* 0x040ff00000081040 */
[----:B------:R-:W-:Y:S01]  /*96b0*/  HMMA.1688.F32.TF32 R200, R216, R12, R128 ;  /* 0x0000000cd8c8723c */ /* 0x000fe20000081080 */
[----:B------:R-:W-:-:S02]  /*96c0*/  IMAD.MOV.U32 R64, RZ, RZ, R52 ;  /* 0x000000ffff407224 */ /* 0x000fc400078e0034 */
[----:B------:R-:W-:Y:S02]  /*96d0*/  IMAD.MOV.U32 R65, RZ, RZ, R53 ;  /* 0x000000ffff417224 */ /* 0x000fe400078e0035 */
[----:B------:R-:W-:Y:S02]  /*96e0*/  IMAD.MOV.U32 R66, RZ, RZ, R54 ;  /* 0x000000ffff427224 */ /* 0x000fe400078e0036 */
[----:B------:R-:W-:Y:S01]  /*96f0*/  IMAD.MOV.U32 R67, RZ, RZ, R55 ;  /* 0x000000ffff437224 */ /* 0x000fe200078e0037 */
[C---:B------:R-:W-:Y:S01]  /*9700*/  HMMA.1688.F32.TF32 R128, R216.reuse, R16, R220 ;  /* 0x00000010d880723c */ /* 0x040fe200000810dc */
[----:B------:R-:W-:Y:S04]  /*9710*/  LDS R220, [R6+0x9000] ;  /* 0x0090000006dc7984 */ /* 0x000fe80000000800 */
[----:B------:R-:W-:Y:S03]  /*9720*/  LDS R222, [R6+0x9800] ;  /* 0x0098000006de7984 */ /* 0x000fe60000000800 */
[----:B------:R-:W-:Y:S01]  /*9730*/  HMMA.1688.F32.TF32 R52, R216, R20, R224 ;  /* 0x00000014d834723c */ /* 0x000fe200000810e0 */
[----:B------:R-:W-:Y:S04]  /*9740*/  LDS R216, [R3+0x9000] ;  /* 0x0090000003d87984 */ /* 0x000fe80000000800 */
[----:B------:R-:W-:Y:S04]  /*9750*/  LDS R218, [R3+0x9800] ;  /* 0x0098000003da7984 */ /* 0x000fe80000000800 */
[----:B------:R-:W-:Y:S04]  /*9760*/  LDS R217, [R5+0x9000] ;  /* 0x0090000005d97984 */ /* 0x000fe80000000800 */
[----:B------:R-:W1:Y:S04]  /*9770*/  LDS R219, [R5+0x9800] ;  /* 0x0098000005db7984 */ /* 0x000e680000000800 */
[----:B------:R-:W-:Y:S04]  /*9780*/  LDS R225, [R5+0x9080] ;  /* 0x0090800005e17984 */ /* 0x000fe80000000800 */
[----:B------:R2:W-:Y:S03]  /*9790*/  LDS R227, [R5+0x9880] ;  /* 0x0098800005e37984 */ /* 0x0005e60000000800 */
[----:B------:R-:W-:Y:S01]  /*97a0*/  IMAD.MOV.U32 R56, RZ, RZ, R52 ;  /* 0x000000ffff387224 */ /* 0x000fe200078e0034 */
[----:B------:R-:W-:Y:S01]  /*97b0*/  LDS R221, [R7+0x9000] ;  /* 0x0090000007dd7984 */ /* 0x000fe20000000800 */
[----:B------:R-:W-:-:S02]  /*97c0*/  IMAD.MOV.U32 R57, RZ, RZ, R53 ;  /* 0x000000ffff397224 */ /* 0x000fc400078e0035 */
[----:B------:R-:W-:Y:S01]  /*97d0*/  IMAD.MOV.U32 R60, RZ, RZ, R54 ;  /* 0x000000ffff3c7224 */ /* 0x000fe200078e0036 */
[----:B--2---:R-:W3:Y:S01]  /*97e0*/  LDL.LU R5, [R1+0x1d4] ;  /* 0x0001d40001057983 */ /* 0x004ee20000300800 */
[----:B------:R-:W-:Y:S02]  /*97f0*/  IMAD.MOV.U32 R61, RZ, RZ, R55 ;  /* 0x000000ffff3d7224 */ /* 0x000fe400078e0037 */
[----:B------:R-:W-:Y:S01]  /*9800*/  IMAD.MOV.U32 R52, RZ, RZ, R128 ;  /* 0x000000ffff347224 */ /* 0x000fe200078e0080 */
[----:B------:R2:W4:Y:S01]  /*9810*/  LDS R223, [R7+0x9800] ;  /* 0x0098000007df7984 */ /* 0x0005220000000800 */
[----:B------:R-:W-:Y:S02]  /*9820*/  IMAD.MOV.U32 R53, RZ, RZ, R129 ;  /* 0x000000ffff357224 */ /* 0x000fe400078e0081 */
[----:B------:R-:W-:Y:S01]  /*9830*/  IMAD.MOV.U32 R54, RZ, RZ, R130 ;  /* 0x000000ffff367224 */ /* 0x000fe200078e0082 */
[----:B------:R-:W3:Y:S01]  /*9840*/  LDL.LU R6, [R1+0x1d8] ;  /* 0x0001d80001067983 */ /* 0x000ee20000300800 */
[----:B------:R-:W-:-:S03]  /*9850*/  IMAD.MOV.U32 R55, RZ, RZ, R131 ;  /* 0x000000ffff377224 */ /* 0x000fc600078e0083 */
[----:B--2---:R-:W3:Y:S04]  /*9860*/  LDL.LU R7, [R1+0x1dc] ;  /* 0x0001dc0001077983 */ /* 0x004ee80000300800 */
[----:B------:R-:W2:Y:S04]  /*9870*/  LDL.LU R232, [R1+0x1b0] ;  /* 0x0001b00001e87983 */ /* 0x000ea80000300800 */
[----:B------:R-:W2:Y:S01]  /*9880*/  LDL.LU R233, [R1+0x1b4] ;  /* 0x0001b40001e97983 */ /* 0x000ea20000300800 */
[----:B-1----:R-:W-:Y:S03]  /*9890*/  HMMA.1688.F32.TF32 R128, R216, R14, R244 ;  /* 0x0000000ed880723c */ /* 0x002fe600000810f4 */
[----:B------:R-:W2:Y:S04]  /*98a0*/  LDL.LU R234, [R1+0x1b8] ;  /* 0x0001b80001ea7983 */ /* 0x000ea80000300800 */
[----:B------:R-:W2:Y:S04]  /*98b0*/  LDL.LU R10, [R1+0x8a4] ;  /* 0x0008a400010a7983 */ /* 0x000ea80000300800 */
[----:B------:R-:W-:Y:S04]  /*98c0*/  LDS R224, [R3+0x9080] ;  /* 0x0090800003e07984 */ /* 0x000fe80000000800 */
[----:B------:R-:W1:Y:S09]  /*98d0*/  LDS R226, [R3+0x9880] ;  /* 0x0098800003e27984 */ /* 0x000e720000000800 */
[----:B------:R-:W-:-:S02]  /*98e0*/  IMAD.MOV.U32 R37, RZ, RZ, R128 ;  /* 0x000000ffff257224 */ /* 0x000fc400078e0080 */
[----:B------:R-:W-:Y:S02]  /*98f0*/  IMAD.MOV.U32 R128, RZ, RZ, R11 ;  /* 0x000000ffff807224 */ /* 0x000fe400078e000b */
[----:B------:R-:W2:Y:S01]  /*9900*/  LDL.LU R11, [R1+0x8a0] ;  /* 0x0008a000010b7983 */ /* 0x000ea20000300800 */
[----:B------:R-:W-:Y:S02]  /*9910*/  IMAD.MOV.U32 R32, RZ, RZ, R131 ;  /* 0x000000ffff207224 */ /* 0x000fe400078e0083 */
[----:B------:R-:W-:Y:S02]  /*9920*/  IMAD.MOV.U32 R36, RZ, RZ, R129 ;  /* 0x000000ffff247224 */ /* 0x000fe400078e0081 */
[----:B------:R-:W-:Y:S01]  /*9930*/  IMAD.MOV.U32 R33, RZ, RZ, R130 ;  /* 0x000000ffff217224 */ /* 0x000fe200078e0082 */
[----:B------:R-:W3:Y:S04]  /*9940*/  LDL.LU R129, [R1+0x1c4] ;  /* 0x0001c40001817983 */ /* 0x000ee80000300800 */
[----:B------:R-:W3:Y:S04]  /*9950*/  LDL.LU R130, [R1+0x1c8] ;  /* 0x0001c80001827983 */ /* 0x000ee80000300800 */
[----:B------:R-:W3:Y:S04]  /*9960*/  LDL.LU R131, [R1+0x1cc] ;  /* 0x0001cc0001837983 */ /* 0x000ee80000300800 */
[----:B------:R-:W-:Y:S04]  /*9970*/  STL [R1+0x7ac], R32 ;  /* 0x0007ac2001007387 */ /* 0x000fe80000100800 */
[----:B------:R-:W-:Y:S04]  /*9980*/  STL [R1+0x7a8], R36 ;  /* 0x0007a82401007387 */ /* 0x000fe80000100800 */
[----:B------:R-:W-:Y:S04]  /*9990*/  STL [R1+0x7a4], R37 ;  /* 0x0007a42501007387 */ /* 0x000fe80000100800 */
[----:B------:R-:W-:Y:S04]  /*99a0*/  STL [R1+0x7a0], R33 ;  /* 0x0007a02101007387 */ /* 0x000fe80000100800 */
[----:B------:R-:W3:Y:S01]  /*99b0*/  LDL.LU R240, [R1+0x1a0] ;  /* 0x0001a00001f07983 */ /* 0x000ee20000300800 */
[----:B--2---:R-:W-:Y:S11]  /*99c0*/  HMMA.1688.F32.TF32 R244, R216, R10, R248 ;  /* 0x0000000ad8f4723c */ /* 0x004ff600000810f8 */
[----:B------:R-:W-:Y:S11]  /*99d0*/  @!UPT UIADD3 URZ, URZ, URZ, URZ ;  /* 0x0000003f3f3ff290 */ /* 0x000ff6000fffe03f */
[----:B------:R-:W-:Y:S01]  /*99e0*/  @!UPT UIADD3 URZ, URZ, URZ, URZ ;  /* 0x0000003f3f3ff290 */ /* 0x000fe2000fffe03f */
[----:B------:R2:W-:Y:S04]  /*99f0*/  STL.64 [R1+0x1e0], R244 ;  /* 0x0001e0f401007387 */ /* 0x0005e80000100a00 */
[----:B------:R1:W-:Y:S04]  /*9a00*/  STL.64 [R1+0x1e8], R246 ;  /* 0x0001e8f601007387 */ /* 0x0003e80000100a00 */
[----:B------:R-:W3:Y:S04]  /*9a10*/  LDL.LU R241, [R1+0x1a4] ;  /* 0x0001a40001f17983 */ /* 0x000ee80000300800 */
[----:B------:R-:W3:Y:S01]  /*9a20*/  LDL.LU R242, [R1+0x1a8] ;  /* 0x0001a80001f27983 */ /* 0x000ee20000300800 */
[----:B--2---:R-:W-:-:S02]  /*9a30*/  IMAD.MOV.U32 R244, RZ, RZ, R18 ;  /* 0x000000fffff47224 */ /* 0x004fc400078e0012 */
[----:B------:R-:W-:Y:S01]  /*9a40*/  IMAD.MOV.U32 R245, RZ, RZ, R38 ;  /* 0x000000fffff57224 */ /* 0x000fe200078e0026 */
[----:B------:R-:W2:Y:S01]  /*9a50*/  LDL.LU R243, [R1+0x1ac] ;  /* 0x0001ac0001f37983 */ /* 0x000ea20000300800 */
[----:B-1----:R-:W-:-:S03]  /*9a60*/  IMAD.MOV.U32 R246, RZ, RZ, R39 ;  /* 0x000000fffff67224 */ /* 0x002fc600078e0027 */
[----:B------:R-:W2:Y:S04]  /*9a70*/  LDL.LU R18, [R1+0x89c] ;  /* 0x00089c0001127983 */ /* 0x000ea80000300800 */
[----:B------:R-:W3:Y:S04]  /*9a80*/  LDL.LU R38, [R1+0x898] ;  /* 0x0008980001267983 */ /* 0x000ee80000300800 */
[----:B------:R-:W3:Y:S01]  /*9a90*/  LDL.LU R39, [R1+0x894] ;  /* 0x0008940001277983 */ /* 0x000ee20000300800 */
[----:B------:R-:W-:Y:S02]  /*9aa0*/  IMAD.MOV.U32 R247, RZ, RZ, R19 ;  /* 0x000000fffff77224 */ /* 0x000fe400078e0013 */
[----:B------:R-:W-:Y:S01]  /*9ab0*/  IMAD.MOV.U32 R248, RZ, RZ, R22 ;  /* 0x000000fffff87224 */ /* 0x000fe200078e0016 */
[----:B------:R-:W2:Y:S01]  /*9ac0*/  LDL.LU R19, [R1+0x890] ;  /* 0x0008900001137983 */ /* 0x000ea20000300800 */
[----:B------:R-:W-:-:S02]  /*9ad0*/  IMAD.MOV.U32 R249, RZ, RZ, R23 ;  /* 0x000000fffff97224 */ /* 0x000fc400078e0017 */
[----:B------:R-:W-:Y:S01]  /*9ae0*/  IMAD.MOV.U32 R250, RZ, RZ, R26 ;  /* 0x000000fffffa7224 */ /* 0x000fe200078e001a */
[----:B------:R-:W2:Y:S01]  /*9af0*/  LDL.LU R22, [R1+0x88c] ;  /* 0x00088c0001167983 */ /* 0x000ea20000300800 */
[----:B------:R-:W-:-:S03]  /*9b00*/  IMAD.MOV.U32 R251, RZ, RZ, R34 ;  /* 0x000000fffffb7224 */ /* 0x000fc600078e0022 */
[----:B------:R-:W2:Y:S04]  /*9b10*/  LDL.LU R23, [R1+0x888] ;  /* 0x0008880001177983 */ /* 0x000ea80000300800 */
[----:B------:R-:W2:Y:S04]  /*9b20*/  LDL.LU R26, [R1+0x884] ;  /* 0x00088400011a7983 */ /* 0x000ea80000300800 */
[----:B------:R-:W2:Y:S01]  /*9b30*/  LDL.LU R34, [R1+0x880] ;  /* 0x0008800001227983 */ /* 0x000ea20000300800 */
[----:B---3--:R-:W-:Y:S11]  /*9b40*/  HMMA.1688.F32.TF32 R4, R216, R38, R4 ;  /* 0x00000026d804723c */ /* 0x008ff60000081004 */
[----:B------:R-:W-:Y:S11]  /*9b50*/  @!UPT UIADD3 URZ, URZ, URZ, URZ ;  /* 0x0000003f3f3ff290 */ /* 0x000ff6000fffe03f */
[----:B------:R-:W-:Y:S02]  /*9b60*/  @!UPT UIADD3 URZ, URZ, URZ, URZ ;  /* 0x0000003f3f3ff290 */ /* 0x000fe4000fffe03f */
[----:B------:R-:W-:Y:S02]  /*9b70*/  IMAD.MOV.U32 R32, RZ, RZ, R4 ;  /* 0x000000ffff207224 */ /* 0x000fe400078e0004 */
[----:B------:R-:W-:Y:S02]  /*9b80*/  IMAD.MOV.U32 R36, RZ, RZ, R5 ;  /* 0x000000ffff247224 */ /* 0x000fe400078e0005 */
[----:B------:R-:W-:Y:S02]  /*9b90*/  IMAD.MOV.U32 R4, RZ, RZ, R35 ;  /* 0x000000ffff047224 */ /* 0x000fe400078e0023 */
[----:B------:R-:W-:Y:S01]  /*9ba0*/  IMAD.MOV.U32 R37, RZ, RZ, R6 ;  /* 0x000000ffff257224 */ /* 0x000fe200078e0006 */
[----:B------:R-:W3:Y:S01]  /*9bb0*/  LDL.LU R35, [R1+0x87c] ;  /* 0x00087c0001237983 */ /* 0x000ee20000300800 */
[----:B------:R-:W-:Y:S02]  /*9bc0*/  IMAD.MOV.U32 R5, RZ, RZ, R30 ;  /* 0x000000ffff057224 */ /* 0x000fe400078e001e */
[----:B------:R-:W-:Y:S01]  /*9bd0*/  IMAD.MOV.U32 R6, RZ, RZ, R31 ;  /* 0x000000ffff067224 */ /* 0x000fe200078e001f */
[----:B------:R-:W3:Y:S04]  /*9be0*/  LDL.LU R30, [R1+0x878] ;  /* 0x00087800011e7983 */ /* 0x000ee80000300800 */
[----:B------:R-:W3:Y:S01]  /*9bf0*/  LDL.LU R31, [R1+0x874] ;  /* 0x00087400011f7983 */ /* 0x000ee20000300800 */
[----:B------:R-:W-:-:S02]  /*9c00*/  IMAD.MOV.U32 R33, RZ, RZ, R7 ;  /* 0x000000ffff217224 */ /* 0x000fc400078e0007 */
[----:B------:R-:W-:Y:S02]  /*9c10*/  IMAD.MOV.U32 R7, RZ, RZ, R27 ;  /* 0x000000ffff077224 */ /* 0x000fe400078e001b */
[----:B------:R-:W3:Y:S01]  /*9c20*/  LDL.LU R27, [R1+0x870] ;  /* 0x00087000011b7983 */ /* 0x000ee20000300800 */
[----:B--2---:R-:W-:Y:S03]  /*9c30*/  HMMA.1688.F32.TF32 R244, R216, R22, R244 ;  /* 0x00000016d8f4723c */ /* 0x004fe600000810f4 */
[----:B------:R-:W-:Y:S05]  /*9c40*/  STL [R1+0x7bc], R33 ;  /* 0x0007bc2101007387 */ /* 0x000fea0000100800 */
[----:B----4-:R-:W-:Y:S01]  /*9c50*/  HMMA.1688.F32.TF32 R4, R220, R14, R4 ;  /* 0x0000000edc04723c */ /* 0x010fe20000081004 */
[----:B------:R-:W-:Y:S04]  /*9c60*/  STL [R1+0x7b8], R37 ;  /* 0x0007b82501007387 */ /* 0x000fe80000100800 */
[----:B------:R-:W-:Y:S04]  /*9c70*/  STL [R1+0x7b4], R32 ;  /* 0x0007b42001007387 */ /* 0x000fe80000100800 */
[----:B------:R-:W-:Y:S07]  /*9c80*/  STL [R1+0x7b0], R36 ;  /* 0x0007b02401007387 */ /* 0x000fee0000100800 */
[----:B------:R-:W-:-:S02]  /*9c90*/  IMAD.MOV.U32 R17, RZ, RZ, R246 ;  /* 0x000000ffff117224 */ /* 0x000fc400078e00f6 */
[----:B------:R-:W-:Y:S02]  /*9ca0*/  IMAD.MOV.U32 R16, RZ, RZ, R247 ;  /* 0x000000ffff107224 */ /* 0x000fe400078e00f7 */
[----:B------:R-:W-:Y:S02]  /*9cb0*/  IMAD.MOV.U32 R21, RZ, RZ, R244 ;  /* 0x000000ffff157224 */ /* 0x000fe400078e00f4 */
[----:B------:R-:W-:Y:S01]  /*9cc0*/  IMAD.MOV.U32 R20, RZ, RZ, R245 ;  /* 0x000000ffff147224 */ /* 0x000fe200078e00f5 */
[C---:B---3--:R-:W-:Y:S08]  /*9cd0*/  HMMA.1688.F32.TF32 R128, R216.reuse, R34, R128 ;  /* 0x00000022d880723c */ /* 0x048ff00000081080 */
[C---:B------:R-:W-:Y:S08]  /*9ce0*/  HMMA.1688.F32.TF32 R232, R216.reuse, R30, R232 ;  /* 0x0000001ed8e8723c */ /* 0x040ff000000810e8 */
[C---:B------:R-:W-:Y:S08]  /*9cf0*/  HMMA.1688.F32.TF32 R240, R216.reuse, R26, R240 ;  /* 0x0000001ad8f0723c */ /* 0x040ff000000810f0 */
[----:B------:R-:W-:Y:S01]  /*9d00*/  HMMA.1688.F32.TF32 R216, R216, R18, R248 ;  /* 0x00000012d8d8723c */ /* 0x000fe200000810f8 */
[----:B------:R-:W-:Y:S04]  /*9d10*/  STL.64 [R1+0x1c0], R128 ;  /* 0x0001c08001007387 */ /* 0x000fe80000100a00 */
[----:B------:R1:W-:Y:S03]  /*9d20*/  STL.64 [R1+0x1c8], R130 ;  /* 0x0001c88201007387 */ /* 0x0003e60000100a00 */
[----:B------:R-:W-:-:S02]  /*9d30*/  IMAD.MOV.U32 R24, RZ, RZ, R235 ;  /* 0x000000ffff187224 */ /* 0x000fc400078e00eb */
[----:B------:R-:W-:Y:S02]  /*9d40*/  IMAD.MOV.U32 R25, RZ, RZ, R234 ;  /* 0x000000ffff197224 */ /* 0x000fe400078e00ea */
[----:B------:R-:W-:Y:S02]  /*9d50*/  IMAD.MOV.U32 R28, RZ, RZ, R233 ;  /* 0x000000ffff1c7224 */ /* 0x000fe400078e00e9 */
[----:B------:R-:W-:Y:S01]  /*9d60*/  IMAD.MOV.U32 R29, RZ, RZ, R232 ;  /* 0x000000ffff1d7224 */ /* 0x000fe200078e00e8 */
[----:B-1----:R-:W2:Y:S04]  /*9d70*/  LDL.LU.64 R130, [R1+0x868] ;  /* 0x0008680001827983 */ /* 0x002ea80000300a00 */
[----:B------:R-:W2:Y:S04]  /*9d80*/  LDL.LU.64 R128, [R1+0x860] ;  /* 0x0008600001807983 */ /* 0x000ea80000300a00 */
[----:B------:R-:W3:Y:S04]  /*9d90*/  LDL.LU.64 R234, [R1+0x858] ;  /* 0x0008580001ea7983 */ /* 0x000ee80000300a00 */
[----:B------:R-:W3:Y:S01]  /*9da0*/  LDL.LU.64 R232, [R1+0x850] ;  /* 0x0008500001e87983 */ /* 0x000ee20000300a00 */
[----:B------:R-:W-:-:S03]  /*9db0*/  IMAD.MOV.U32 R32, RZ, RZ, R242 ;  /* 0x000000ffff207224 */ /* 0x000fc600078e00f2 */
[----:B------:R-:W-:Y:S01]  /*9dc0*/  STL [R1+0x7cc], R24 ;  /* 0x0007cc1801007387 */ /* 0x000fe20000100800 */
[----:B------:R-:W-:-:S03]  /*9dd0*/  IMAD.MOV.U32 R36, RZ, RZ, R243 ;  /* 0x000000ffff247224 */ /* 0x000fc600078e00f3 */
[----:B------:R-:W-:Y:S01]  /*9de0*/  STL [R1+0x7c8], R25 ;  /* 0x0007c81901007387 */ /* 0x000fe20000100800 */
[----:B------:R-:W-:-:S03]  /*9df0*/  IMAD.MOV.U32 R33, RZ, RZ, R240 ;  /* 0x000000ffff217224 */ /* 0x000fc600078e00f0 */
[----:B------:R1:W-:Y:S01]  /*9e00*/  STL [R1+0x7c4], R28 ;  /* 0x0007c41c01007387 */ /* 0x0003e20000100800 */
[----:B------:R-:W-:-:S03]  /*9e10*/  IMAD.MOV.U32 R37, RZ, RZ, R241 ;  /* 0x000000ffff257224 */ /* 0x000fc600078e00f1 */
[----:B------:R4:W-:Y:S04]  /*9e20*/  STL [R1+0x7c0], R29 ;  /* 0x0007c01d01007387 */ /* 0x0009e80000100800 */
[----:B------:R-:W3:Y:S04]  /*9e30*/  LDL.LU.64 R242, [R1+0x848] ;  /* 0x0008480001f27983 */ /* 0x000ee80000300a00 */
[----:B------:R-:W3:Y:S01]  /*9e40*/  LDL.LU.64 R240, [R1+0x840] ;  /* 0x0008400001f07983 */ /* 0x000ee20000300a00 */
[----:B------:R-:W-:-:S03]  /*9e50*/  IMAD.MOV.U32 R13, RZ, RZ, R216 ;  /* 0x000000ffff0d7224 */ /* 0x000fc600078e00d8 */
[----:B------:R-:W3:Y:S04]  /*9e60*/  LDL.LU.64 R246, [R1+0x838] ;  /* 0x0008380001f67983 */ /* 0x000ee80000300a00 */
[----:B------:R-:W3:Y:S04]  /*9e70*/  LDL.LU.64 R244, [R1+0x830] ;  /* 0x0008300001f47983 */ /* 0x000ee80000300a00 */
[----:B------:R-:W3:Y:S01]  /*9e80*/  LDL.LU.64 R250, [R1+0x828] ;  /* 0x0008280001fa7983 */ /* 0x000ee20000300a00 */
[----:B-1----:R-:W-:-:S03]  /*9e90*/  IMAD.MOV.U32 R28, RZ, RZ, R6 ;  /* 0x000000ffff1c7224 */ /* 0x002fc600078e0006 */
[----:B------:R-:W3:Y:S01]  /*9ea0*/  LDL.LU.64 R248, [R1+0x820] ;  /* 0x0008200001f87983 */ /* 0x000ee20000300a00 */
[----:B----4-:R-:W-:-:S03]  /*9eb0*/  IMAD.MOV.U32 R29, RZ, RZ, R7 ;  /* 0x000000ffff1d7224 */ /* 0x010fc600078e0007 */
[----:B------:R-:W4:Y:S01]  /*9ec0*/  LDL.LU R216, [R1+0x60] ;  /* 0x0000600001d87983 */ /* 0x000f220000300800 */
[----:B------:R-:W-:Y:S02]  /*9ed0*/  IMAD.MOV.U32 R24, RZ, RZ, R4 ;  /* 0x000000ffff187224 */ /* 0x000fe400078e0004 */
[----:B------:R-:W-:Y:S01]  /*9ee0*/  IMAD.MOV.U32 R25, RZ, RZ, R5 ;  /* 0x000000ffff197224 */ /* 0x000fe200078e0005 */
[----:B------:R-:W3:Y:S04]  /*9ef0*/  LDL.LU.64 R6, [R1+0x818] ;  /* 0x0008180001067983 */ /* 0x000ee80000300a00 */
[----:B------:R-:W3:Y:S01]  /*9f00*/  LDL.LU.64 R4, [R1+0x810] ;  /* 0x0008100001047983 */ /* 0x000ee20000300a00 */
[----:B------:R-:W-:Y:S02]  /*9f10*/  IMAD.MOV.U32 R12, RZ, RZ, R217 ;  /* 0x000000ffff0c7224 */ /* 0x000fe400078e00d9 */
[----:B------:R-:W-:-:S02]  /*9f20*/  IMAD.MOV.U32 R9, RZ, RZ, R218 ;  /* 0x000000ffff097224 */ /* 0x000fc400078e00da */
[----:B------:R-:W-:Y:S02]  /*9f30*/  IMAD.MOV.U32 R8, RZ, RZ, R219 ;  /* 0x000000ffff087224 */ /* 0x000fe400078e00db */
[----:B------:R-:W-:Y:S02]  /*9f40*/  IMAD.MOV.U32 R217, RZ, RZ, R252 ;  /* 0x000000ffffd97224 */ /* 0x000fe400078e00fc */
[----:B------:R-:W-:Y:S02]  /*9f50*/  IMAD.MOV.U32 R218, RZ, RZ, R2 ;  /* 0x000000ffffda7224 */ /* 0x000fe400078e0002 */
[----:B------:R-:W-:Y:S01]  /*9f60*/  IMAD.MOV.U32 R219, RZ, RZ, R0 ;  /* 0x000000ffffdb7224 */ /* 0x000fe200078e0000 */
[C---:B--2---:R-:W-:Y:S08]  /*9f70*/  HMMA.1688.F32.TF32 R128, R220.reuse, R18, R128 ;  /* 0x00000012dc80723c */ /* 0x044ff00000081080 */
[C---:B----4-:R-:W-:Y:S08]  /*9f80*/  HMMA.1688.F32.TF32 R216, R220.reuse, R10, R216 ;  /* 0x0000000adcd8723c */ /* 0x050ff000000810d8 */
[C---:B---3--:R-:W-:Y:S08]  /*9f90*/  HMMA.1688.F32.TF32 R4, R220.reuse, R38, R4 ;  /* 0x00000026dc04723c */ /* 0x048ff00000081004 */
[----:B------:R-:W-:Y:S07]  /*9fa0*/  HMMA.1688.F32.TF32 R244, R220, R30, R244 ;  /* 0x0000001edcf4723c */ /* 0x000fee00000810f4 */
[----:B------:R1:W-:Y:S01]  /*9fb0*/  STL [R1+0x170], R216 ;  /* 0x000170d801007387 */ /* 0x0003e20000100800 */
[----:B------:R-:W-:-:S02]  /*9fc0*/  IMAD.MOV.U32 R252, RZ, RZ, R217 ;  /* 0x000000fffffc7224 */ /* 0x000fc400078e00d9 */
[----:B------:R-:W-:Y:S02]  /*9fd0*/  IMAD.MOV.U32 R2, RZ, RZ, R218 ;  /* 0x000000ffff027224 */ /* 0x000fe400078e00da */
[----:B------:R-:W-:-:S03]  /*9fe0*/  IMAD.MOV.U32 R0, RZ, RZ, R219 ;  /* 0x000000ffff007224 */ /* 0x000fc600078e00db */
[----:B------:R-:W-:Y:S01]  /*9ff0*/  STL.64 [R1+0x160], R4 ;  /* 0x0001600401007387 */ /* 0x000fe20000100a00 */
[C---:B-1----:R-:W-:Y:S03]  /*a000*/  HMMA.1688.F32.TF32 R216, R220.reuse, R34, R248 ;  /* 0x00000022dcd8723c */ /* 0x042fe600000810f8 */
[----:B------:R1:W-:Y:S05]  /*a010*/  STL.64 [R1+0x168], R6 ;  /* 0x0001680601007387 */ /* 0x0003ea0000100a00 */
[C---:B-1----:R-:W-:Y:S11]  /*a020*/  HMMA.1688.F32.TF32 R4, R220.reuse, R26, R240 ;  /* 0x0000001adc04723c */ /* 0x042ff600000810f0 */
[----:B------:R-:W-:Y:S04]  /*a030*/  @!UPT UIADD3 URZ, URZ, URZ, URZ ;  /* 0x0000003f3f3ff290 */ /* 0x000fe8000fffe03f */
[----:B------:R-:W-:Y:S04]  /*a040*/  STL.64 [R1+0x150], R216 ;  /* 0x000150d801007387 */ /* 0x000fe80000100a00 */
[----:B------:R1:W-:Y:S04]  /*a050*/  STL.64 [R1+0x158], R218 ;  /* 0x000158da01007387 */ /* 0x0003e80000100a00 */
[----:B------:R-:W-:Y:S04]  /*a060*/  STL.64 [R1+0x140], R244 ;  /* 0x000140f401007387 */ /* 0x000fe80000100a00 */
[----:B------:R-:W-:Y:S01]  /*a070*/  STL.64 [R1+0x148], R246 ;  /* 0x000148f601007387 */ /* 0x000fe20000100a00 */
[----:B-1----:R-:W-:Y:S03]  /*a080*/  HMMA.1688.F32.TF32 R216, R220, R22, R232 ;  /* 0x00000016dcd8723c */ /* 0x002fe600000810e8 */
[----:B------:R-:W-:Y:S04]  /*a090*/  STL.64 [R1+0x130], R4 ;  /* 0x0001300401007387 */ /* 0x000fe80000100a00 */
[----:B------:R1:W-:Y:S02]  /*a0a0*/  STL.64 [R1+0x138], R6 ;  /* 0x0001380601007387 */ /* 0x0003e40000100a00 */
[C---:B-1----:R-:W-:Y:S11]  /*a0b0*/  HMMA.1688.F32.TF32 R4, R224.reuse, R14, R132 ;  /* 0x0000000ee004723c */ /* 0x042ff60000081084 */
[----:B------:R-:W-:Y:S03]  /*a0c0*/  @!UPT UIADD3 URZ, URZ, URZ, URZ ;  /* 0x0000003f3f3ff290 */ /* 0x000fe6000fffe03f */
[----:B------:R-:W-:Y:S01]  /*a0d0*/  STL.64 [R1+0x120], R216 ;  /* 0x000120d801007387 */ /* 0x000fe20000100a00 */
[C---:B------:R-:W-:Y:S03]  /*a0e0*/  HMMA.1688.F32.TF32 R132, R224.reuse, R10, R136 ;  /* 0x0000000ae084723c */ /* 0x040fe60000081088 */
[----:B------:R-:W-:Y:S04]  /*a0f0*/  STL.64 [R1+0x128], R218 ;  /* 0x000128da01007387 */ /* 0x000fe80000100a00 */
[----:B------:R-:W-:Y:S04]  /*a100*/  STL.64 [R1+0xc0], R128 ;  /* 0x0000c08001007387 */ /* 0x000fe80000100a00 */
[----:B------:R1:W-:Y:S04]  /*a110*/  STL.64 [R1+0xc8], R130 ;  /* 0x0000c88201007387 */ /* 0x0003e80000100a00 */
[----:B------:R-:W-:Y:S04]  /*a120*/  STL.64 [R1+0x100], R4 ;  /* 0x0001000401007387 */ /* 0x000fe80000100a00 */
[----:B------:R2:W-:Y:S01]  /*a130*/  STL.64 [R1+0x108], R6 ;  /* 0x0001080601007387 */ /* 0x0005e20000100a00 */
[C---:B-1----:R-:W-:Y:S08]  /*a140*/  HMMA.1688.F32.TF32 R128, R224.reuse, R38, R140 ;  /* 0x00000026e080723c */ /* 0x042ff0000008108c */
[----:B--2---:R-:W-:Y:S01]  /*a150*/  HMMA.1688.F32.TF32 R4, R224, R34, R144 ;  /* 0x00000022e004723c */ /* 0x004fe20000081090 */
[----:B------:R-:W-:Y:S04]  /*a160*/  STL.64 [R1+0xf0], R132 ;  /* 0x0000f08401007387 */ /* 0x000fe80000100a00 */
[----:B------:R1:W-:Y:S03]  /*a170*/  STL.64 [R1+0xf8], R134 ;  /* 0x0000f88601007387 */ /* 0x0003e60000100a00 */
[C---:B------:R-:W-:Y:S08]  /*a180*/  HMMA.1688.F32.TF32 R248, R228.reuse, R30, R180 ;  /* 0x0000001ee4f8723c */ /* 0x040ff000000810b4 */
[----:B------:R-:W-:Y:S01]  /*a190*/  HMMA.1688.F32.TF32 R244, R228, R26, R184 ;  /* 0x0000001ae4f4723c */ /* 0x000fe200000810b8 */
[----:B------:R-:W-:Y:S04]  /*a1a0*/  STL.64 [R1+0xe0], R128 ;  /* 0x0000e08001007387 */ /* 0x000fe80000100a00 */
[----:B------:R2:W-:Y:S03]  /*a1b0*/  STL.64 [R1+0xe8], R130 ;  /* 0x0000e88201007387 */ /* 0x0005e60000100a00 */
[C---:B-1----:R-:W-:Y:S01]  /*a1c0*/  HMMA.1688.F32.TF32 R132, R224.reuse, R30, R148 ;  /* 0x0000001ee084723c */ /* 0x042fe20000081094 */
[----:B------:R-:W-:Y:S04]  /*a1d0*/  STL.64 [R1+0xd0], R4 ;  /* 0x0000d00401007387 */ /* 0x000fe80000100a00 */
[----:B------:R1:W-:Y:S03]  /*a1e0*/  STL.64 [R1+0xd8], R6 ;  /* 0x0000d80601007387 */ /* 0x0003e60000100a00 */
[----:B--2---:R-:W-:Y:S08]  /*a1f0*/  HMMA.1688.F32.TF32 R128, R224, R26, R152 ;  /* 0x0000001ae080723c */ /* 0x004ff00000081098 */
[C---:B------:R-:W-:Y:S08]  /*a200*/  HMMA.1688.F32.TF32 R240, R228.reuse, R22, R188 ;  /* 0x00000016e4f0723c */ /* 0x040ff000000810bc */
[----:B------:R-:W-:Y:S01]  /*a210*/  HMMA.1688.F32.TF32 R232, R228, R18, R192 ;  /* 0x00000012e4e8723c */ /* 0x000fe200000810c0 */
[----:B------:R-:W-:Y:S01]  /*a220*/  IMAD.MOV.U32 R220, RZ, RZ, R52 ;  /* 0x000000ffffdc7224 */ /* 0x000fe200078e0034 */
[----:B------:R-:W-:Y:S01]  /*a230*/  LOP3.LUT R219, R3, 0x40, RZ, 0x3c, !PT ;  /* 0x0000004003db7812 */ /* 0x000fe200078e3cff */
[----:B------:R-:W-:Y:S01]  /*a240*/  IMAD.MOV.U32 R221, RZ, RZ, R53 ;  /* 0x000000ffffdd7224 */ /* 0x000fe200078e0035 */
[----:B------:R-:W-:Y:S04]  /*a250*/  LDS R140, [R3+0x9100] ;  /* 0x00910000038c7984 */ /* 0x000fe80000000800 */
[C---:B-1----:R-:W-:Y:S01]  /*a260*/  HMMA.1688.F32.TF32 R4, R224.reuse, R22, R156 ;  /* 0x00000016e004723c */ /* 0x042fe2000008109c */
[----:B------:R-:W-:Y:S04]  /*a270*/  STL.64 [R1+0xb0], R132 ;  /* 0x0000b08401007387 */ /* 0x000fe80000100a00 */
[----:B------:R1:W-:Y:S04]  /*a280*/  STL.64 [R1+0xb8], R134 ;  /* 0x0000b88601007387 */ /* 0x0003e80000100a00 */
[----:B------:R-:W-:Y:S04]  /*a290*/  STL.64 [R1+0xa0], R128 ;  /* 0x0000a08001007387 */ /* 0x000fe80000100a00 */
[----:B------:R2:W-:Y:S01]  /*a2a0*/  STL.64 [R1+0xa8], R130 ;  /* 0x0000a88201007387 */ /* 0x0005e20000100a00 */
[----:B-1----:R-:W-:Y:S01]  /*a2b0*/  HMMA.1688.F32.TF32 R132, R224, R18, R160 ;  /* 0x00000012e084723c */ /* 0x002fe200000810a0 */
[----:B------:R-:W-:-:S02]  /*a2c0*/  IMAD.MOV.U32 R222, RZ, RZ, R54 ;  /* 0x000000ffffde7224 */ /* 0x000fc400078e0036 */
[----:B------:R-:W-:Y:S06]  /*a2d0*/  LDS R136, [R219+0x9100] ;  /* 0x00910000db887984 */ /* 0x000fec0000000800 */
[----:B------:R-:W-:Y:S01]  /*a2e0*/  STL.64 [R1+0x90], R4 ;  /* 0x0000900401007387 */ /* 0x000fe20000100a00 */
[----:B--2---:R-:W-:Y:S03]  /*a2f0*/  HMMA.1688.F32.TF32 R128, R228, R14, R164 ;  /* 0x0000000ee480723c */ /* 0x004fe600000810a4 */
[----:B------:R1:W-:Y:S01]  /*a300*/  STL.64 [R1+0x98], R6 ;  /* 0x0000980601007387 */ /* 0x0003e20000100a00 */
[----:B------:R-:W-:-:S02]  /*a310*/  IMAD.MOV.U32 R223, RZ, RZ, R55 ;  /* 0x000000ffffdf7224 */ /* 0x000fc400078e0037 */
[----:B------:R-:W-:Y:S01]  /*a320*/  IMAD.MOV.U32 R216, RZ, RZ, R56 ;  /* 0x000000ffffd87224 */ /* 0x000fe200078e0038 */
[----:B------:R-:W-:Y:S01]  /*a330*/  LDS R138, [R219+0x9900] ;  /* 0x00990000db8a7984 */ /* 0x000fe20000000800 */
[----:B------:R-:W-:Y:S02]  /*a340*/  IMAD.MOV.U32 R217, RZ, RZ, R57 ;  /* 0x000000ffffd97224 */ /* 0x000fe400078e0039 */
[----:B------:R-:W-:Y:S01]  /*a350*/  IMAD.MOV.U32 R218, RZ, RZ, R60 ;  /* 0x000000ffffda7224 */ /* 0x000fe200078e003c */
[----:B------:R-:W-:Y:S01]  /*a360*/  LDS R142, [R3+0x9900] ;  /* 0x00990000038e7984 */ /* 0x000fe20000000800 */
[----:B-1----:R-:W-:Y:S03]  /*a370*/  HMMA.1688.F32.TF32 R4, R228, R10, R168 ;  /* 0x0000000ae404723c */ /* 0x002fe600000810a8 */
[----:B------:R-:W-:Y:S04]  /*a380*/  STL.64 [R1+0x80], R132 ;  /* 0x0000808401007387 */ /* 0x000fe80000100a00 */
[----:B------:R-:W-:Y:S01]  /*a390*/  STL.64 [R1+0x88], R134 ;  /* 0x0000888601007387 */ /* 0x000fe20000100a00 */
[----:B------:R-:W-:-:S02]  /*a3a0*/  IMAD.MOV.U32 R152, RZ, RZ, R64 ;  /* 0x000000ffff987224 */ /* 0x000fc400078e0040 */
[----:B------:R-:W-:Y:S01]  /*a3b0*/  IMAD.MOV.U32 R153, RZ, RZ, R65 ;  /* 0x000000ffff997224 */ /* 0x000fe200078e0041 */
[----:B------:R-:W-:Y:S01]  /*a3c0*/  LDS R132, [R3+0x9180] ;  /* 0x0091800003847984 */ /* 0x000fe20000000800 */
[----:B------:R-:W-:Y:S02]  /*a3d0*/  IMAD.MOV.U32 R154, RZ, RZ, R66 ;  /* 0x000000ffff9a7224 */ /* 0x000fe400078e0042 */
[----:B------:R-:W-:Y:S01]  /*a3e0*/  IMAD.MOV.U32 R155, RZ, RZ, R67 ;  /* 0x000000ffff9b7224 */ /* 0x000fe200078e0043 */
[----:B------:R-:W-:Y:S08]  /*a3f0*/  LDS R134, [R3+0x9980] ;  /* 0x0099800003867984 */ /* 0x000ff00000000800 */
[----:B------:R-:W-:Y:S04]  /*a400*/  STL.64 [R1+0x790], R6 ;  /* 0x0007900601007387 */ /* 0x000fe80000100a00 */
[----:B------:R-:W-:Y:S04]  /*a410*/  STL.64 [R1+0x70], R128 ;  /* 0x0000708001007387 */ /* 0x000fe80000100a00 */
[----:B------:R1:W-:Y:S04]  /*a420*/  STL.64 [R1+0x78], R130 ;  /* 0x0000788201007387 */ /* 0x0003e80000100a00 */
[----:B------:R2:W-:Y:S01]  /*a430*/  STL.64 [R1+0x788], R4 ;  /* 0x0007880401007387 */ /* 0x0005e20000100a00 */
[C---:B-1----:R-:W-:Y:S08]  /*a440*/  HMMA.1688.F32.TF32 R128, R228.reuse, R38, R172 ;  /* 0x00000026e480723c */ /* 0x042ff000000810ac */
[----:B--2---:R-:W-:Y:S01]  /*a450*/  HMMA.1688.F32.TF32 R4, R228, R34, R176 ;  /* 0x00000022e404723c */ /* 0x004fe200000810b0 */
[----:B------:R-:W-:Y:S01]  /*a460*/  IMAD.MOV.U32 R156, RZ, RZ, R62 ;  /* 0x000000ffff9c7224 */ /* 0x000fe200078e003e */
[----:B------:R-:W-:Y:S01]  /*a470*/  LDS R228, [R3+0xa080] ;  /* 0x00a0800003e47984 */ /* 0x000fe20000000800 */
[----:B------:R-:W-:-:S02]  /*a480*/  IMAD.MOV.U32 R157, RZ, RZ, R63 ;  /* 0x000000ffff9d7224 */ /* 0x000fc400078e003f */
[----:B------:R-:W-:Y:S01]  /*a490*/  IMAD.MOV.U32 R158, RZ, RZ, R58 ;  /* 0x000000ffff9e7224 */ /* 0x000fe200078e003a */
[----:B------:R-:W-:Y:S09]  /*a4a0*/  LDS R230, [R3+0xa880] ;  /* 0x00a8800003e67984 */ /* 0x000ff20000000800 */
        /* <DEDUP_REMOVED lines=10> */
[----:B------:R-:W-:Y:S04]  /*a550*/  STL [R1+0x750], R235 ;  /* 0x000750eb01007387 */ /* 0x000fe80000100800 */
[----:B------:R-:W2:Y:S04]  /*a560*/  LDL.LU R52, [R1+0x80c] ;  /* 0x00080c0001347983 */ /* 0x000ea80000300800 */
[----:B------:R-:W2:Y:S04]  /*a570*/  LDL.LU R53, [R1+0x808] ;  /* 0x0008080001357983 */ /* 0x000ea80000300800 */
[----:B------:R-:W2:Y:S04]  /*a580*/  LDL.LU R54, [R1+0x804] ;  /* 0x0008040001367983 */ /* 0x000ea80000300800 */
[----:B------:R-:W2:Y:S04]  /*a590*/  LDL.LU R55, [R1+0x800] ;  /* 0x0008000001377983 */ /* 0x000ea80000300800 */
[----:B------:R-:W3:Y:S04]  /*a5a0*/  LDL.LU R56, [R1+0x7fc] ;  /* 0x0007fc0001387983 */ /* 0x000ee80000300800 */
[----:B------:R-:W-:Y:S04]  /*a5b0*/  LDS R128, [R219+0x9180] ;  /* 0x00918000db807984 */ /* 0x000fe80000000800 */
[----:B------:R1:W-:Y:S04]  /*a5c0*/  LDS R130, [R219+0x9980] ;  /* 0x00998000db827984 */ /* 0x0003e80000000800 */
[----:B------:R-:W3:Y:S04]  /*a5d0*/  LDL.LU R57, [R1+0x7f8] ;  /* 0x0007f80001397983 */ /* 0x000ee80000300800 */
[----:B------:R-:W4:Y:S01]  /*a5e0*/  LDL.LU R60, [R1+0x7f4] ;  /* 0x0007f400013c7983 */ /* 0x000f220000300800 */
[----:B-1----:R-:W-:-:S03]  /*a5f0*/  IMAD.MOV.U32 R219, RZ, RZ, R61 ;  /* 0x000000ffffdb7224 */ /* 0x002fc600078e003d */
[----:B------:R-:W4:Y:S04]  /*a600*/  LDL.LU R61, [R1+0x7f0] ;  /* 0x0007f000013d7983 */ /* 0x000f280000300800 */
[----:B------:R-:W3:Y:S04]  /*a610*/  LDL.LU R64, [R1+0x7ec] ;  /* 0x0007ec0001407983 */ /* 0x000ee80000300800 */
[----:B------:R-:W3:Y:S04]  /*a620*/  LDL.LU R65, [R1+0x7e8] ;  /* 0x0007e80001417983 */ /* 0x000ee80000300800 */
[----:B------:R-:W3:Y:S04]  /*a630*/  LDL.LU R66, [R1+0x7e4] ;  /* 0x0007e40001427983 */ /* 0x000ee80000300800 */
[----:B------:R-:W3:Y:S04]  /*a640*/  LDL.LU R67, [R1+0x7e0] ;  /* 0x0007e00001437983 */ /* 0x000ee80000300800 */
[----:B------:R-:W4:Y:S01]  /*a650*/  LDL.LU R62, [R1+0x7dc] ;  /* 0x0007dc00013e7983 */ /* 0x000f220000300800 */
[----:B------:R-:W-:-:S03]  /*a660*/  IMAD.MOV.U32 R159, RZ, RZ, R59 ;  /* 0x000000ffff9f7224 */ /* 0x000fc600078e003b */
[----:B------:R-:W4:Y:S04]  /*a670*/  LDL.LU R63, [R1+0x7d8] ;  /* 0x0007d800013f7983 */ /* 0x000f280000300800 */
[----:B------:R-:W4:Y:S04]  /*a680*/  LDL.LU R58, [R1+0x7d4] ;  /* 0x0007d400013a7983 */ /* 0x000f280000300800 */
[----:B------:R-:W4:Y:S01]  /*a690*/  LDL.LU R59, [R1+0x7d0] ;  /* 0x0007d000013b7983 */ /* 0x000f220000300800 */
[----:B------:R-:W-:-:S05]  /*a6a0*/  LOP3.LUT R231, R3, 0x20, RZ, 0x3c, !PT ;  /* 0x0000002003e77812 */ /* 0x000fca00078e3cff */
[----:B------:R-:W-:Y:S04]  /*a6b0*/  LDS R141, [R231+0x9100] ;  /* 0x00910000e78d7984 */ /* 0x000fe80000000800 */
[----:B------:R-:W1:Y:S01]  /*a6c0*/  LDS R143, [R231+0x9900] ;  /* 0x00990000e78f7984 */ /* 0x000e620000000800 */
[----:B------:R-:W-:Y:S02]  /*a6d0*/  IMAD.MOV.U32 R248, RZ, RZ, R24 ;  /* 0x000000fffff87224 */ /* 0x000fe400078e0018 */
[----:B------:R-:W-:Y:S02]  /*a6e0*/  IMAD.MOV.U32 R249, RZ, RZ, R25 ;  /* 0x000000fffff97224 */ /* 0x000fe400078e0019 */
[----:B------:R-:W-:Y:S02]  /*a6f0*/  IMAD.MOV.U32 R250, RZ, RZ, R28 ;  /* 0x000000fffffa7224 */ /* 0x000fe400078e001c */
[----:B------:R-:W-:Y:S01]  /*a700*/  IMAD.MOV.U32 R251, RZ, RZ, R29 ;  /* 0x000000fffffb7224 */ /* 0x000fe200078e001d */
[----:B------:R-:W-:Y:S01]  /*a710*/  LOP3.LUT R235, R3, 0x60, RZ, 0x3c, !PT ;  /* 0x0000006003eb7812 */ /* 0x000fe200078e3cff */
[----:B------:R-:W-:Y:S04]  /*a720*/  LDS R133, [R231+0x9180] ;  /* 0x00918000e7857984 */ /* 0x000fe80000000800 */
[----:B------:R-:W-:Y:S04]  /*a730*/  LDS R129, [R235+0x9180] ;  /* 0x00918000eb817984 */ /* 0x000fe80000000800 */
[----:B------:R-:W2:Y:S04]  /*a740*/  LDS R131, [R235+0x9980] ;  /* 0x00998000eb837984 */ /* 0x000ea80000000800 */
[----:B------:R-:W-:Y:S04]  /*a750*/  LDS R137, [R235+0x9100] ;  /* 0x00910000eb897984 */ /* 0x000fe80000000800 */
[----:B------:R-:W2:Y:S04]  /*a760*/  LDS R139, [R235+0x9900] ;  /* 0x00990000eb8b7984 */ /* 0x000ea80000000800 */
[----:B------:R-:W2:Y:S01]  /*a770*/  LDS R135, [R231+0x9980] ;  /* 0x00998000e7877984 */ /* 0x000ea20000000800 */
[----:B------:R-:W-:-:S02]  /*a780*/  IMAD.MOV.U32 R240, RZ, RZ, R21 ;  /* 0x000000fffff07224 */ /* 0x000fc400078e0015 */
[----:B------:R-:W-:Y:S01]  /*a790*/  IMAD.MOV.U32 R241, RZ, RZ, R20 ;  /* 0x000000fffff17224 */ /* 0x000fe200078e0014 */
[----:B------:R-:W-:Y:S01]  /*a7a0*/  LDS R229, [R231+0xa080] ;  /* 0x00a08000e7e57984 */ /* 0x000fe20000000800 */
[C---:B-1----:R-:W-:Y:S08]  /*a7b0*/  HMMA.1688.F32.TF32 R180, R140.reuse, R30, R48 ;  /* 0x0000001e8cb4723c */ /* 0x042ff00000081030 */
[C---:B--2---:R-:W-:Y:S08]  /*a7c0*/  HMMA.1688.F32.TF32 R184, R140.reuse, R34, R52 ;  /* 0x000000228cb8723c */ /* 0x044ff00000081034 */
[C---:B---3--:R-:W-:Y:S08]  /*a7d0*/  HMMA.1688.F32.TF32 R224, R140.reuse, R14, R64 ;  /* 0x0000000e8ce0723c */ /* 0x048ff00000081040 */
[C---:B----4-:R-:W-:Y:S08]  /*a7e0*/  HMMA.1688.F32.TF32 R192, R140.reuse, R10, R60 ;  /* 0x0000000a8cc0723c */ /* 0x050ff0000008103c */
[----:B------:R-:W-:Y:S07]  /*a7f0*/  HMMA.1688.F32.TF32 R188, R140, R38, R56 ;  /* 0x000000268cbc723c */ /* 0x000fee0000081038 */
[----:B------:R-:W-:Y:S04]  /*a800*/  STL [R1+0x744], R224 ;  /* 0x000744e001007387 */ /* 0x000fe80000100800 */
[----:B------:R1:W-:Y:S04]  /*a810*/  STL [R1+0x740], R225 ;  /* 0x000740e101007387 */ /* 0x0003e80000100800 */
        /* <DEDUP_REMOVED lines=8> */
[----:B------:R-:W-:Y:S04]  /*a8a0*/  STL.64 [R1+0x798], R188 ;  /* 0x000798bc01007387 */ /* 0x000fe80000100a00 */
[----:B------:R-:W-:Y:S04]  /*a8b0*/  STL [R1+0x724], R186 ;  /* 0x000724ba01007387 */ /* 0x000fe80000100800 */
[----:B------:R-:W-:Y:S04]  /*a8c0*/  STL [R1+0x720], R187 ;  /* 0x000720bb01007387 */ /* 0x000fe80000100800 */
[----:B------:R-:W-:Y:S04]  /*a8d0*/  STL [R1+0x71c], R182 ;  /* 0x00071cb601007387 */ /* 0x000fe80000100800 */
[----:B------:R-:W-:Y:S01]  /*a8e0*/  STL [R1+0x718], R183 ;  /* 0x000718b701007387 */ /* 0x000fe20000100800 */
[----:B------:R-:W-:-:S03]  /*a8f0*/  IMAD.MOV.U32 R64, RZ, RZ, R33 ;  /* 0x000000ffff407224 */ /* 0x000fc600078e0021 */
[----:B------:R-:W2:Y:S01]  /*a900*/  LDL.LU R24, [R1+0x7cc] ;  /* 0x0007cc0001187983 */ /* 0x000ea20000300800 */
[----:B------:R-:W-:-:S03]  /*a910*/  IMAD.MOV.U32 R65, RZ, RZ, R37 ;  /* 0x000000ffff417224 */ /* 0x000fc600078e0025 */
[----:B------:R-:W3:Y:S01]  /*a920*/  LDL.LU R25, [R1+0x7c8] ;  /* 0x0007c80001197983 */ /* 0x000ee20000300800 */
[----:B------:R-:W-:-:S03]  /*a930*/  IMAD.MOV.U32 R66, RZ, RZ, R32 ;  /* 0x000000ffff427224 */ /* 0x000fc600078e0020 */
[----:B------:R-:W4:Y:S01]  /*a940*/  LDL.LU R28, [R1+0x7c4] ;  /* 0x0007c400011c7983 */ /* 0x000f220000300800 */
[----:B------:R-:W-:-:S03]  /*a950*/  IMAD.MOV.U32 R67, RZ, RZ, R36 ;  /* 0x000000ffff437224 */ /* 0x000fc600078e0024 */
[----:B------:R-:W2:Y:S04]  /*a960*/  LDL.LU R29, [R1+0x7c0] ;  /* 0x0007c000011d7983 */ /* 0x000ea80000300800 */
[----:B------:R-:W2:Y:S04]  /*a970*/  LDL.LU R33, [R1+0x7bc] ;  /* 0x0007bc0001217983 */ /* 0x000ea80000300800 */
[----:B------:R-:W3:Y:S04]  /*a980*/  LDL.LU R37, [R1+0x7b8] ;  /* 0x0007b80001257983 */ /* 0x000ee80000300800 */
[----:B------:R-:W4:Y:S04]  /*a990*/  LDL.LU R32, [R1+0x7b4] ;  /* 0x0007b40001207983 */ /* 0x000f280000300800 */
[----:B------:R-:W4:Y:S01]  /*a9a0*/  LDL.LU R36, [R1+0x7b0] ;  /* 0x0007b00001247983 */ /* 0x000f220000300800 */
[----:B------:R-:W-:Y:S03]  /*a9b0*/  HMMA.1688.F32.TF32 R172, R128, R30, R156 ;  /* 0x0000001e80ac723c */ /* 0x000fe6000008109c */
[----:B------:R-:W4:Y:S04]  /*a9c0*/  LDL R4, [R1+0x4e0] ;  /* 0x0004e00001047983 */ /* 0x000f280000100800 */
[----:B------:R-:W4:Y:S04]  /*a9d0*/  LDL.LU R156, [R1+0x1c0] ;  /* 0x0001c000019c7983 */ /* 0x000f280000300800 */
[----:B------:R-:W4:Y:S04]  /*a9e0*/  LDL.LU R157, [R1+0x1c4] ;  /* 0x0001c400019d7983 */ /* 0x000f280000300800 */
[----:B------:R-:W4:Y:S04]  /*a9f0*/  LDL.LU R158, [R1+0x1c8] ;  /* 0x0001c800019e7983 */ /* 0x000f280000300800 */
[----:B------:R-:W4:Y:S01]  /*aa00*/  LDL.LU R159, [R1+0x1cc] ;  /* 0x0001cc00019f7983 */ /* 0x000f220000300800 */
[----:B--2---:R-:W-:-:S02]  /*aa10*/  IMAD.MOV.U32 R163, RZ, RZ, R33 ;  /* 0x000000ffffa37224 */ /* 0x004fc400078e0021 */
[----:B---3--:R-:W-:Y:S02]  /*aa20*/  IMAD.MOV.U32 R162, RZ, RZ, R37 ;  /* 0x000000ffffa27224 */ /* 0x008fe400078e0025 */
[----:B----4-:R-:W-:Y:S02]  /*aa30*/  IMAD.MOV.U32 R160, RZ, RZ, R32 ;  /* 0x000000ffffa07224 */ /* 0x010fe400078e0020 */
[----:B------:R-:W2:Y:S01]  /*aa40*/  LDL.LU R32, [R1+0x7ac] ;  /* 0x0007ac0001207983 */ /* 0x000ea20000300800 */
[----:B------:R-:W-:-:S03]  /*aa50*/  IMAD.MOV.U32 R161, RZ, RZ, R36 ;  /* 0x000000ffffa17224 */ /* 0x000fc600078e0024 */
[----:B------:R-:W3:Y:S04]  /*aa60*/  LDL.LU R36, [R1+0x7a8] ;  /* 0x0007a80001247983 */ /* 0x000ee80000300800 */
[----:B------:R-:W4:Y:S04]  /*aa70*/  LDL.LU R37, [R1+0x7a4] ;  /* 0x0007a40001257983 */ /* 0x000f280000300800 */
[----:B------:R-:W4:Y:S04]  /*aa80*/  LDL.LU R33, [R1+0x7a0] ;  /* 0x0007a00001217983 */ /* 0x000f280000300800 */
[----:B------:R-:W4:Y:S04]  /*aa90*/  LDL.LU R164, [R1+0x1e0] ;  /* 0x0001e00001a47983 */ /* 0x000f280000300800 */
[----:B------:R-:W4:Y:S04]  /*aaa0*/  LDL.LU R165, [R1+0x1e4] ;  /* 0x0001e40001a57983 */ /* 0x000f280000300800 */
[----:B------:R-:W4:Y:S04]  /*aab0*/  LDL.LU R166, [R1+0x1e8] ;  /* 0x0001e80001a67983 */ /* 0x000f280000300800 */
[----:B------:R-:W4:Y:S01]  /*aac0*/  LDL.LU R167, [R1+0x1ec] ;  /* 0x0001ec0001a77983 */ /* 0x000f220000300800 */
[----:B------:R-:W-:Y:S01]  /*aad0*/  HMMA.1688.F32.TF32 R176, R128, R26, R152 ;  /* 0x0000001a80b0723c */ /* 0x000fe20000081098 */
[----:B------:R-:W-:-:S02]  /*aae0*/  IMAD.MOV.U32 R242, RZ, RZ, R17 ;  /* 0x000000fffff27224 */ /* 0x000fc400078e0011 */
[----:B------:R-:W-:Y:S02]  /*aaf0*/  IMAD.MOV.U32 R243, RZ, RZ, R16 ;  /* 0x000000fffff37224 */ /* 0x000fe400078e0010 */
[----:B------:R-:W-:Y:S02]  /*ab00*/  IMAD.MOV.U32 R244, RZ, RZ, R13 ;  /* 0x000000fffff47224 */ /* 0x000fe400078e000d */
[----:B------:R-:W-:Y:S01]  /*ab10*/  IMAD.MOV.U32 R152, RZ, RZ, R29 ;  /* 0x000000ffff987224 */ /* 0x000fe200078e001d */
[----:B------:R-:W-:Y:S01]  /*ab20*/  HMMA.1688.F32.TF32 R44, R140, R26, R44 ;  /* 0x0000001a8c2c723c */ /* 0x000fe2000008102c */
[----:B------:R-:W-:Y:S02]  /*ab30*/  IMAD.MOV.U32 R153, RZ, RZ, R28 ;  /* 0x000000ffff997224 */ /* 0x000fe400078e001c */
[----:B------:R-:W-:Y:S02]  /*ab40*/  IMAD.MOV.U32 R154, RZ, RZ, R25 ;  /* 0x000000ffff9a7224 */ /* 0x000fe400078e0019 */
[----:B------:R-:W-:-:S02]  /*ab50*/  IMAD.MOV.U32 R155, RZ, RZ, R24 ;  /* 0x000000ffff9b7224 */ /* 0x000fc400078e0018 */
[----:B------:R-:W-:Y:S01]  /*ab60*/  IMAD.MOV.U32 R245, RZ, RZ, R12 ;  /* 0x000000fffff57224 */ /* 0x000fe200078e000c */
[----:B------:R-:W-:Y:S01]  /*ab70*/  HMMA.1688.F32.TF32 R40, R140, R22, R40 ;  /* 0x000000168c28723c */ /* 0x000fe20000081028 */
[----:B------:R-:W-:Y:S02]  /*ab80*/  IMAD.MOV.U32 R246, RZ, RZ, R9 ;  /* 0x000000fffff67224 */ /* 0x000fe400078e0009 */
[----:B------:R-:W-:-:S05]  /*ab90*/  IMAD.MOV.U32 R247, RZ, RZ, R8 ;  /* 0x000000fffff77224 */ /* 0x000fca00078e0008 */
[----:B------:R-:W-:Y:S08]  /*aba0*/  HMMA.1688.F32.TF32 R236, R140, R18, R236 ;  /* 0x000000128cec723c */ /* 0x000ff000000810ec */
[C---:B------:R-:W-:Y:S08]  /*abb0*/  HMMA.1688.F32.TF32 R68, R136.reuse, R14, R68 ;  /* 0x0000000e8844723c */ /* 0x040ff00000081044 */
[C---:B------:R-:W-:Y:S08]  /*abc0*/  HMMA.1688.F32.TF32 R72, R136.reuse, R10, R72 ;  /* 0x0000000a8848723c */ /* 0x040ff00000081048 */
        /* <DEDUP_REMOVED lines=8> */
[C---:B------:R-:W-:Y:S08]  /*ac50*/  HMMA.1688.F32.TF32 R108, R132.reuse, R38, R108 ;  /* 0x00000026846c723c */ /* 0x040ff0000008106c */
[C---:B------:R-:W-:Y:S08]  /*ac60*/  HMMA.1688.F32.TF32 R52, R132.reuse, R34, R112 ;  /* 0x000000228434723c */ /* 0x040ff00000081070 */
[C---:B------:R-:W-:Y:S01]  /*ac70*/  HMMA.1688.F32.TF32 R60, R132.reuse, R30, R116 ;  /* 0x0000001e843c723c */ /* 0x040fe20000081074 */
[----:B------:R-:W-:Y:S07]  /*ac80*/  LDSM.16.M88.4 R28, [R4+0x2000] ;  /* 0x00200000041c783b */ /* 0x000fee0000000200 */
[C---:B------:R-:W-:Y:S01]  /*ac90*/  HMMA.1688.F32.TF32 R144, R132.reuse, R26, R120 ;  /* 0x0000001a8490723c */ /* 0x040fe20000081078 */
[----:B------:R-:W-:Y:S07]  /*aca0*/  LDSM.16.M88.4 R24, [R4+0x3000] ;  /* 0x003000000418783b */ /* 0x000fee0000000200 */
[C---:B------:R-:W-:Y:S01]  /*acb0*/  HMMA.1688.F32.TF32 R148, R132.reuse, R22, R124 ;  /* 0x000000168494723c */ /* 0x040fe2000008107c */
[----:B------:R-:W-:Y:S04]  /*acc0*/  LDS R124, [R3+0xa000] ;  /* 0x00a00000037c7984 */ /* 0x000fe80000000800 */
[----:B------:R-:W-:Y:S03]  /*acd0*/  LDS R126, [R3+0xa800] ;  /* 0x00a80000037e7984 */ /* 0x000fe60000000800 */
[----:B------:R-:W-:Y:S01]  /*ace0*/  HMMA.1688.F32.TF32 R196, R132, R18, R196 ;  /* 0x0000001284c4723c */ /* 0x000fe200000810c4 */
[----:B------:R-:W-:Y:S04]  /*acf0*/  LDS R125, [R231+0xa000] ;  /* 0x00a00000e77d7984 */ /* 0x000fe80000000800 */
[----:B------:R-:W-:Y:S03]  /*ad00*/  LDS R127, [R231+0xa800] ;  /* 0x00a80000e77f7984 */ /* 0x000fe60000000800 */
[C---:B------:R-:W-:Y:S01]  /*ad10*/  HMMA.1688.F32.TF32 R200, R128.reuse, R14, R200 ;  /* 0x0000000e80c8723c */ /* 0x040fe200000810c8 */
[----:B------:R-:W-:Y:S07]  /*ad20*/  LDSM.16.M88.4 R12, [R4+0x6000] ;  /* 0x00600000040c783b */ /* 0x000fee0000000200 */
[C---:B------:R-:W-:Y:S01]  /*ad30*/  HMMA.1688.F32.TF32 R204, R128.reuse, R10, R204 ;  /* 0x0000000a80cc723c */ /* 0x040fe200000810cc */
[----:B------:R-:W-:Y:S07]  /*ad40*/  LDSM.16.M88.4 R8, [R4+0x7000] ;  /* 0x007000000408783b */ /* 0x000fee0000000200 */
[C---:B------:R-:W-:Y:S08]  /*ad50*/  HMMA.1688.F32.TF32 R208, R128.reuse, R38, R208 ;  /* 0x0000002680d0723c */ /* 0x040ff000000810d0 */
[C---:B------:R-:W-:Y:S08]  /*ad60*/  HMMA.1688.F32.TF32 R212, R128.reuse, R34, R212 ;  /* 0x0000002280d4723c */ /* 0x040ff000000810d4 */
[C---:B------:R-:W-:Y:S01]  /*ad70*/  HMMA.1688.F32.TF32 R216, R128.reuse, R22, R216 ;  /* 0x0000001680d8723c */ /* 0x040fe200000810d8 */
[----:B------:R-:W-:Y:S07]  /*ad80*/  LDSM.16.M88.4 R20, [R4+0x4000] ;  /* 0x004000000414783b */ /* 0x000fee0000000200 */
[----:B------:R-:W-:Y:S01]  /*ad90*/  HMMA.1688.F32.TF32 R220, R128, R18, R220 ;  /* 0x0000001280dc723c */ /* 0x000fe200000810dc */
[----:B------:R-:W2:Y:S01]  /*ada0*/  LDSM.16.M88.4 R16, [R4+0x5000] ;  /* 0x005000000410783b */ /* 0x000ea20000000200 */
[----:B-1----:R-:W-:-:S03]  /*adb0*/  LOP3.LUT R225, R3, 0x40, RZ, 0x3c, !PT ;  /* 0x0000004003e17812 */ /* 0x002fc600078e3cff */
[----:B------:R-:W-:Y:S04]  /*adc0*/  LDS R129, [R235+0xa000] ;  /* 0x00a00000eb817984 */ /* 0x000fe80000000800 */
[----:B------:R-:W-:Y:S04]  /*add0*/  LDS R128, [R225+0xa000] ;  /* 0x00a00000e1807984 */ /* 0x000fe80000000800 */
[----:B------:R-:W-:Y:S04]  /*ade0*/  LDS R130, [R225+0xa800] ;  /* 0x00a80000e1827984 */ /* 0x000fe80000000800 */
[----:B------:R-:W-:Y:S01]  /*adf0*/  LDS R131, [R235+0xa800] ;  /* 0x00a80000eb837984 */ /* 0x000fe20000000800 */
[----:B------:R-:W-:-:S02]  /*ae00*/  IMAD.MOV.U32 R5, RZ, RZ, R252 ;  /* 0x000000ffff057224 */ /* 0x000fc400078e00fc */
[----:B------:R-:W-:Y:S01]  /*ae10*/  IMAD.MOV.U32 R6, RZ, RZ, R2 ;  /* 0x000000ffff067224 */ /* 0x000fe200078e0002 */
[----:B------:R-:W-:Y:S01]  /*ae20*/  LDS R231, [R231+0xa880] ;  /* 0x00a88000e7e77984 */ /* 0x000fe20000000800 */
[----:B--2---:R-:W-:Y:S02]  /*ae30*/  IMAD.MOV.U32 R171, RZ, RZ, R32 ;  /* 0x000000ffffab7224 */ /* 0x004fe400078e0020 */
[----:B---3--:R-:W-:Y:S02]  /*ae40*/  IMAD.MOV.U32 R169, RZ, RZ, R36 ;  /* 0x000000ffffa97224 */ /* 0x008fe400078e0024 */
[----:B----4-:R-:W-:Y:S02]  /*ae50*/  IMAD.MOV.U32 R168, RZ, RZ, R37 ;  /* 0x000000ffffa87224 */ /* 0x010fe400078e0025 */
[----:B------:R-:W1:Y:S01]  /*ae60*/  LDSM.16.M88.4 R36, [R4] ;  /* 0x000000000424783b */ /* 0x000e620000000200 */
[----:B------:R-:W-:-:S03]  /*ae70*/  IMAD.MOV.U32 R170, RZ, RZ, R33 ;  /* 0x000000ffffaa7224 */ /* 0x000fc600078e0021 */
[----:B------:R2:W3:Y:S04]  /*ae80*/  LDSM.16.M88.4 R32, [R4+0x1000] ;  /* 0x001000000420783b */ /* 0x0004e80000000200 */
[----:B--2---:R-:W2:Y:S01]  /*ae90*/  LDL.LU R4, [R1+0x170] ;  /* 0x0001700001047983 */ /* 0x004ea20000300800 */
[C---:B------:R-:W-:Y:S03]  /*aea0*/  HMMA.1688.F32.TF32 R48, R124.reuse, R16, R64 ;  /* 0x000000107c30723c */ /* 0x040fe60000081040 */
[----:B------:R-:W-:Y:S04]  /*aeb0*/  STL [R1+0x6cc], R10 ;  /* 0x0006cc0a01007387 */ /* 0x000fe80000100800 */
[----:B------:R-:W-:Y:S01]  /*aec0*/  STL [R1+0x6c8], R11 ;  /* 0x0006c80b01007387 */ /* 0x000fe20000100800 */
[C---:B------:R-:W-:Y:S08]  /*aed0*/  HMMA.1688.F32.TF32 R160, R124.reuse, R28, R160 ;  /* 0x0000001c7ca0723c */ /* 0x040ff000000810a0 */
[C---:B------:R-:W-:Y:S07]  /*aee0*/  HMMA.1688.F32.TF32 R156, R124.reuse, R24, R156 ;  /* 0x000000187c9c723c */ /* 0x040fee000008109c */
[----:B------:R4:W-:Y:S01]  /*aef0*/  STL.64 [R1+0x230], R50 ;  /* 0x0002303201007387 */ /* 0x0009e20000100a00 */
[----:B------:R-:W-:Y:S01]  /*af00*/  IMAD.MOV.U32 R192, RZ, RZ, R48 ;  /* 0x000000ffffc07224 */ /* 0x000fe200078e0030 */
[----:B------:R-:W-:Y:S01]  /*af10*/  HMMA.1688.F32.TF32 R152, R124, R20, R152 ;  /* 0x000000147c98723c */ /* 0x000fe20000081098 */
[----:B------:R-:W-:-:S07]  /*af20*/  IMAD.MOV.U32 R193, RZ, RZ, R49 ;  /* 0x000000ffffc17224 */ /* 0x000fce00078e0031 */
[C---:B-1----:R-:W-:Y:S08]  /*af30*/  HMMA.1688.F32.TF32 R168, R124.reuse, R36, R168 ;  /* 0x000000247ca8723c */ /* 0x042ff000000810a8 */
[C---:B---3--:R-:W-:Y:S08]  /*af40*/  HMMA.1688.F32.TF32 R164, R124.reuse, R32, R164 ;  /* 0x000000207ca4723c */ /* 0x048ff000000810a4 */
[C---:B----4-:R-:W-:Y:S08]  /*af50*/  HMMA.1688.F32.TF32 R48, R124.reuse, R12, R240 ;  /* 0x0000000c7c30723c */ /* 0x050ff000000810f0 */
[----:B------:R-:W-:Y:S08]  /*af60*/  HMMA.1688.F32.TF32 R124, R124, R8, R244 ;  /* 0x000000087c7c723c */ /* 0x000ff000000810f4 */
[----:B------:R-:W-:Y:S01]  /*af70*/  HMMA.1688.F32.TF32 R64, R128, R36, R248 ;  /* 0x000000248040723c */ /* 0x000fe200000810f8 */
[----:B------:R-:W-:Y:S11]  /*af80*/  IMAD.MOV.U32 R7, RZ, RZ, R0 ;  /* 0x000000ffff077224 */ /* 0x000ff600078e0000 */
[----:B------:R-:W-:Y:S03]  /*af90*/  @!UPT UIADD3 URZ, URZ, URZ, URZ ;  /* 0x0000003f3f3ff290 */ /* 0x000fe6000fffe03f */
[----:B------:R-:W-:Y:S04]  /*afa0*/  STL [R1+0x6dc], R124 ;  /* 0x0006dc7c01007387 */ /* 0x000fe80000100800 */
[----:B------:R-:W-:Y:S04]  /*afb0*/  STL [R1+0x6d8], R125 ;  /* 0x0006d87d01007387 */ /* 0x000fe80000100800 */
[----:B------:R-:W-:Y:S04]  /*afc0*/  STL [R1+0x6d4], R126 ;  /* 0x0006d47e01007387 */ /* 0x000fe80000100800 */
[----:B------:R-:W-:Y:S04]  /*afd0*/  STL [R1+0x6d0], R127 ;  /* 0x0006d07f01007387 */ /* 0x000fe80000100800 */
[----:B------:R-:W-:Y:S04]  /*afe0*/  STL [R1+0x6e8], R64 ;  /* 0x0006e84001007387 */ /* 0x000fe80000100800 */
[----:B------:R-:W-:Y:S04]  /*aff0*/  STL [R1+0x6e4], R65 ;  /* 0x0006e44101007387 */ /* 0x000fe80000100800 */
[----:B------:R-:W-:Y:S04]  /*b000*/  STL [R1+0x6e0], R66 ;  /* 0x0006e04201007387 */ /* 0x000fe80000100800 */
[----:B------:R-:W-:Y:S01]  /*b010*/  STL [R1+0x6c4], R67 ;  /* 0x0006c44301007387 */ /* 0x000fe20000100800 */
[----:B------:R-:W-:-:S02]  /*b020*/  IMAD.MOV.U32 R252, RZ, RZ, R48 ;  /* 0x000000fffffc7224 */ /* 0x000fc400078e0030 */
[----:B------:R-:W-:Y:S02]  /*b030*/  IMAD.MOV.U32 R2, RZ, RZ, R49 ;  /* 0x000000ffff027224 */ /* 0x000fe400078e0031 */
[----:B------:R-:W-:Y:S02]  /*b040*/  IMAD.MOV.U32 R0, RZ, RZ, R50 ;  /* 0x000000ffff007224 */ /* 0x000fe400078e0032 */
[----:B------:R-:W-:Y:S01]  /*b050*/  IMAD.MOV.U32 R224, RZ, RZ, R51 ;  /* 0x000000ffffe07224 */ /* 0x000fe200078e0033 */
[C---:B--2---:R-:W-:Y:S01]  /*b060*/  HMMA.1688.F32.TF32 R56, R128.reuse, R32, R4 ;  /* 0x000000208038723c */ /* 0x044fe20000081004 */
[----:B------:R-:W2:Y:S04]  /*b070*/  LDL.LU R4, [R1+0xe0] ;  /* 0x0000e00001047983 */ /* 0x000ea80000300800 */
[----:B------:R-:W2:Y:S04]  /*b080*/  LDL.LU R5, [R1+0xe4] ;  /* 0x0000e40001057983 */ /* 0x000ea80000300800 */
[----:B------:R-:W2:Y:S04]  /*b090*/  LDL.LU R6, [R1+0xe8] ;  /* 0x0000e80001067983 */ /* 0x000ea80000300800 */
[----:B------:R-:W2:Y:S04]  /*b0a0*/  LDL.LU R7, [R1+0xec] ;  /* 0x0000ec0001077983 */ /* 0x000ea80000300800 */
[----:B------:R-:W3:Y:S04]  /*b0b0*/  LDL.LU R48, [R1+0x160] ;  /* 0x0001600001307983 */ /* 0x000ee80000300800 */
[----:B------:R-:W3:Y:S04]  /*b0c0*/  LDL.LU R49, [R1+0x164] ;  /* 0x0001640001317983 */ /* 0x000ee80000300800 */
[----:B------:R-:W3:Y:S04]  /*b0d0*/  LDL.LU R50, [R1+0x168] ;  /* 0x0001680001327983 */ /* 0x000ee80000300800 */
[----:B------:R-:W3:Y:S04]  /*b0e0*/  LDL.LU R51, [R1+0x16c] ;  /* 0x00016c0001337983 */ /* 0x000ee80000300800 */
[----:B------:R-:W4:Y:S04]  /*b0f0*/  LDL.LU R244, [R1+0x150] ;  /* 0x0001500001f47983 */ /* 0x000f280000300800 */
[----:B------:R-:W4:Y:S04]  /*b100*/  LDL.LU R245, [R1+0x154] ;  /* 0x0001540001f57983 */ /* 0x000f280000300800 */
[----:B------:R-:W4:Y:S04]  /*b110*/  LDL.LU R246, [R1+0x158] ;  /* 0x0001580001f67983 */ /* 0x000f280000300800 */
[----:B------:R-:W4:Y:S04]  /*b120*/  LDL.LU R247, [R1+0x15c] ;  /* 0x00015c0001f77983 */ /* 0x000f280000300800 */
[----:B------:R-:W2:Y:S04]  /*b130*/  LDL.LU R240, [R1+0xf0] ;  /* 0x0000f00001f07983 */ /* 0x000ea80000300800 */
        /* <DEDUP_REMOVED lines=23> */
[----:B------:R-:W-:Y:S04]  /*b2b0*/  STL [R1+0x6f0], R56 ;  /* 0x0006f03801007387 */ /* 0x000fe80000100800 */
[----:B------:R-:W-:Y:S04]  /*b2c0*/  STL [R1+0x6ec], R57 ;  /* 0x0006ec3901007387 */ /* 0x000fe80000100800 */
[----:B------:R-:W-:Y:S04]  /*b2d0*/  STL [R1+0x6c0], R58 ;  /* 0x0006c03a01007387 */ /* 0x000fe80000100800 */
[----:B------:R-:W-:Y:S01]  /*b2e0*/  STL [R1+0x6bc], R59 ;  /* 0x0006bc3b01007387 */ /* 0x000fe20000100800 */
[C---:B---3--:R-:W-:Y:S08]  /*b2f0*/  HMMA.1688.F32.TF32 R48, R128.reuse, R28, R48 ;  /* 0x0000001c8030723c */ /* 0x048ff00000081030 */
[C---:B----4-:R-:W-:Y:S11]  /*b300*/  HMMA.1688.F32.TF32 R112, R128.reuse, R24, R244 ;  /* 0x000000188070723c */ /* 0x050ff600000810f4 */
[----:B------:R-:W-:Y:S04]  /*b310*/  @!UPT UIADD3 URZ, URZ, URZ, URZ ;  /* 0x0000003f3f3ff290 */ /* 0x000fe8000fffe03f */
[----:B------:R-:W-:Y:S04]  /*b320*/  STL [R1+0x6fc], R48 ;  /* 0x0006fc3001007387 */ /* 0x000fe80000100800 */
[----:B------:R-:W-:Y:S04]  /*b330*/  STL [R1+0x6f8], R49 ;  /* 0x0006f83101007387 */ /* 0x000fe80000100800 */
[----:B------:R-:W-:Y:S04]  /*b340*/  STL [R1+0x6f4], R50 ;  /* 0x0006f43201007387 */ /* 0x000fe80000100800 */
[----:B------:R1:W-:Y:S04]  /*b350*/  STL [R1+0x6b8], R51 ;  /* 0x0006b83301007387 */ /* 0x0003e80000100800 */
[----:B------:R-:W3:Y:S04]  /*b360*/  LDL.LU R244, [R1+0xd0] ;  /* 0x0000d00001f47983 */ /* 0x000ee80000300800 */
[----:B------:R-:W3:Y:S04]  /*b370*/  LDL.LU R245, [R1+0xd4] ;  /* 0x0000d40001f57983 */ /* 0x000ee80000300800 */
[----:B------:R-:W3:Y:S04]  /*b380*/  LDL.LU R246, [R1+0xd8] ;  /* 0x0000d80001f67983 */ /* 0x000ee80000300800 */
[----:B------:R-:W3:Y:S01]  /*b390*/  LDL.LU R247, [R1+0xdc] ;  /* 0x0000dc0001f77983 */ /* 0x000ee20000300800 */
[C---:B--2---:R-:W-:Y:S03]  /*b3a0*/  HMMA.1688.F32.TF32 R116, R128.reuse, R20, R116 ;  /* 0x000000148074723c */ /* 0x044fe60000081074 */
[----:B------:R2:W-:Y:S04]  /*b3b0*/  STL [R1+0x70c], R112 ;  /* 0x00070c7001007387 */ /* 0x0005e80000100800 */
[----:B------:R4:W-:Y:S04]  /*b3c0*/  STL [R1+0x708], R113 ;  /* 0x0007087101007387 */ /* 0x0009e80000100800 */
[----:B------:R1:W-:Y:S01]  /*b3d0*/  STL [R1+0x704], R114 ;  /* 0x0007047201007387 */ /* 0x0003e20000100800 */
[C---:B------:R-:W-:Y:S03]  /*b3e0*/  HMMA.1688.F32.TF32 R120, R128.reuse, R16, R248 ;  /* 0x000000108078723c */ /* 0x040fe600000810f8 */
[----:B------:R1:W-:Y:S05]  /*b3f0*/  STL [R1+0x700], R115 ;  /* 0x0007007301007387 */ /* 0x0003ea0000100800 */
[----:B-1----:R-:W-:Y:S03]  /*b400*/  HMMA.1688.F32.TF32 R48, R128, R12, R136 ;  /* 0x0000000c8030723c */ /* 0x002fe60000081088 */
[----:B------:R-:W-:Y:S04]  /*b410*/  STL [R1+0x714], R118 ;  /* 0x0007147601007387 */ /* 0x000fe80000100800 */
[----:B------:R-:W-:Y:S04]  /*b420*/  STL [R1+0x710], R119 ;  /* 0x0007107701007387 */ /* 0x000fe80000100800 */
[----:B------:R-:W3:Y:S04]  /*b430*/  LDL.LU R248, [R1+0xb0] ;  /* 0x0000b00001f87983 */ /* 0x000ee80000300800 */
[----:B------:R-:W3:Y:S04]  /*b440*/  LDL.LU R249, [R1+0xb4] ;  /* 0x0000b40001f97983 */ /* 0x000ee80000300800 */
[----:B------:R-:W3:Y:S01]  /*b450*/  LDL.LU R250, [R1+0xb8] ;  /* 0x0000b80001fa7983 */ /* 0x000ee20000300800 */
[----:B------:R-:W-:Y:S03]  /*b460*/  HMMA.1688.F32.TF32 R132, R228, R36, R188 ;  /* 0x00000024e484723c */ /* 0x000fe600000810bc */
[----:B------:R-:W3:Y:S04]  /*b470*/  LDL.LU R251, [R1+0xbc] ;  /* 0x0000bc0001fb7983 */ /* 0x000ee80000300800 */
[----:B------:R-:W-:Y:S01]  /*b480*/  STL.64 [R1+0x1b0], R48 ;  /* 0x0001b03001007387 */ /* 0x000fe20000100a00 */
[----:B------:R-:W-:Y:S03]  /*b490*/  HMMA.1688.F32.TF32 R128, R128, R8, R140 ;  /* 0x000000088080723c */ /* 0x000fe6000008108c */
[----:B------:R3:W-:Y:S04]  /*b4a0*/  STL.64 [R1+0x1b8], R50 ;  /* 0x0001b83201007387 */ /* 0x0007e80000100a00 */
[----:B------:R-:W3:Y:S01]  /*b4b0*/  LDL.LU R188, [R1+0xa0] ;  /* 0x0000a00001bc7983 */ /* 0x000ee20000300800 */
[C---:B------:R-:W-:Y:S03]  /*b4c0*/  HMMA.1688.F32.TF32 R140, R228.reuse, R28, R4 ;  /* 0x0000001ce48c723c */ /* 0x040fe60000081004 */
[----:B------:R-:W3:Y:S04]  /*b4d0*/  LDL.LU R189, [R1+0xa4] ;  /* 0x0000a40001bd7983 */ /* 0x000ee80000300800 */
[----:B------:R-:W3:Y:S04]  /*b4e0*/  LDL.LU R190, [R1+0xa8] ;  /* 0x0000a80001be7983 */ /* 0x000ee80000300800 */
[----:B------:R-:W3:Y:S04]  /*b4f0*/  LDL.LU R191, [R1+0xac] ;  /* 0x0000ac0001bf7983 */ /* 0x000ee80000300800 */
[----:B------:R-:W3:Y:S04]  /*b500*/  LDL.LU R4, [R1+0x90] ;  /* 0x0000900001047983 */ /* 0x000ee80000300800 */
[----:B------:R-:W3:Y:S04]  /*b510*/  LDL.LU R5, [R1+0x94] ;  /* 0x0000940001057983 */ /* 0x000ee80000300800 */
[----:B------:R-:W3:Y:S04]  /*b520*/  LDL.LU R6, [R1+0x98] ;  /* 0x0000980001067983 */ /* 0x000ee80000300800 */
[----:B------:R-:W3:Y:S04]  /*b530*/  LDL.LU R7, [R1+0x9c] ;  /* 0x00009c0001077983 */ /* 0x000ee80000300800 */
[----:B--2---:R-:W2:Y:S04]  /*b540*/  LDL.LU R112, [R1+0x80] ;  /* 0x0000800001707983 */ /* 0x004ea80000300800 */
[----:B----4-:R-:W2:Y:S04]  /*b550*/  LDL.LU R113, [R1+0x84] ;  /* 0x0000840001717983 */ /* 0x010ea80000300800 */
[----:B------:R-:W2:Y:S04]  /*b560*/  LDL.LU R114, [R1+0x88] ;  /* 0x0000880001727983 */ /* 0x000ea80000300800 */
[----:B------:R-:W2:Y:S01]  /*b570*/  LDL.LU R115, [R1+0x8c] ;  /* 0x00008c0001737983 */ /* 0x000ea20000300800 */
[C---:B------:R-:W-:Y:S03]  /*b580*/  HMMA.1688.F32.TF32 R136, R228.reuse, R32, R240 ;  /* 0x00000020e488723c */ /* 0x040fe600000810f0 */
[----:B------:R-:W4:Y:S04]  /*b590*/  LDL.LU R240, [R1+0x70] ;  /* 0x0000700001f07983 */ /* 0x000f280000300800 */
[----:B------:R-:W4:Y:S04]  /*b5a0*/  LDL.LU R241, [R1+0x74] ;  /* 0x0000740001f17983 */ /* 0x000f280000300800 */
[----:B------:R-:W4:Y:S04]  /*b5b0*/  LDL.LU R242, [R1+0x78] ;  /* 0x0000780001f27983 */ /* 0x000f280000300800 */
[----:B------:R-:W4:Y:S01]  /*b5c0*/  LDL.LU R243, [R1+0x7c] ;  /* 0x00007c0001f37983 */ /* 0x000f220000300800 */
[C---:B---3--:R-:W-:Y:S11]  /*b5d0*/  HMMA.1688.F32.TF32 R48, R228.reuse, R24, R244 ;  /* 0x00000018e430723c */ /* 0x048ff600000810f4 */
[----:B------:R-:W-:Y:S11]  /*b5e0*/  @!UPT UIADD3 URZ, URZ, URZ, URZ ;  /* 0x0000003f3f3ff290 */ /* 0x000ff6000fffe03f */
[----:B------:R-:W-:Y:S02]  /*b5f0*/  @!UPT UIADD3 URZ, URZ, URZ, URZ ;  /* 0x0000003f3f3ff290 */ /* 0x000fe4000fffe03f */
[----:B------:R-:W-:Y:S02]  /*b600*/  IMAD.MOV.U32 R126, RZ, RZ, R48 ;  /* 0x000000ffff7e7224 */ /* 0x000fe400078e0030 */
[----:B------:R-:W-:Y:S02]  /*b610*/  IMAD.MOV.U32 R127, RZ, RZ, R49 ;  /* 0x000000ffff7f7224 */ /* 0x000fe400078e0031 */
[----:B------:R-:W-:Y:S02]  /*b620*/  IMAD.MOV.U32 R10, RZ, RZ, R50 ;  /* 0x000000ffff0a7224 */ /* 0x000fe400078e0032 */
[----:B------:R-:W-:Y:S02]  /*b630*/  IMAD.MOV.U32 R11, RZ, RZ, R51 ;  /* 0x000000ffff0b7224 */ /* 0x000fe400078e0033 */
[C---:B------:R-:W-:Y:S01]  /*b640*/  HMMA.1688.F32.TF32 R48, R228.reuse, R20, R248 ;  /* 0x00000014e430723c */ /* 0x040fe200000810f8 */
[----:B------:R-:W3:Y:S04]  /*b650*/  LDL.LU R248, [R1+0x50] ;  /* 0x0000500001f87983 */ /* 0x000ee80000300800 */
[----:B------:R-:W3:Y:S04]  /*b660*/  LDL.LU R249, [R1+0x54] ;  /* 0x0000540001f97983 */ /* 0x000ee80000300800 */
[----:B------:R-:W3:Y:S04]  /*b670*/  LDL.LU R250, [R1+0x58] ;  /* 0x0000580001fa7983 */ /* 0x000ee80000300800 */
[----:B------:R-:W3:Y:S04]  /*b680*/  LDL.LU R251, [R1+0x5c] ;  /* 0x00005c0001fb7983 */ /* 0x000ee80000300800 */
[----:B------:R-:W3:Y:S04]  /*b690*/  LDL.LU R244, [R1+0x40] ;  /* 0x0000400001f47983 */ /* 0x000ee80000300800 */
[----:B------:R-:W3:Y:S01]  /*b6a0*/  LDL.LU R245, [R1+0x44] ;  /* 0x0000440001f57983 */ /* 0x000ee20000300800 */
[C---:B------:R-:W-:Y:S03]  /*b6b0*/  HMMA.1688.F32.TF32 R188, R228.reuse, R16, R188 ;  /* 0x00000010e4bc723c */ /* 0x040fe600000810bc */
[----:B------:R-:W3:Y:S05]  /*b6c0*/  LDL.LU R246, [R1+0x48] ;  /* 0x0000480001f67983 */ /* 0x000eea0000300800 */
[----:B------:R-:W-:Y:S01]  /*b6d0*/  HMMA.1688.F32.TF32 R4, R228, R12, R4 ;  /* 0x0000000ce404723c */ /* 0x000fe20000081004 */
[----:B------:R-:W3:Y:S01]  /*b6e0*/  LDL.LU R247, [R1+0x4c] ;  /* 0x00004c0001f77983 */ /* 0x000ee20000300800 */
[----:B------:R-:W-:Y:S11]  /*b6f0*/  IMAD.MOV.U32 R59, RZ, RZ, R50 ;  /* 0x000000ffff3b7224 */ /* 0x000ff600078e0032 */
[----:B------:R-:W-:Y:S03]  /*b700*/  @!UPT UIADD3 URZ, URZ, URZ, URZ ;  /* 0x0000003f3f3ff290 */ /* 0x000fe6000fffe03f */
[----:B------:R-:W-:Y:S02]  /*b710*/  IMAD.MOV.U32 R65, RZ, RZ, R188 ;  /* 0x000000ffff417224 */ /* 0x000fe400078e00bc */
[----:B------:R-:W-:Y:S02]  /*b720*/  IMAD.MOV.U32 R66, RZ, RZ, R189 ;  /* 0x000000ffff427224 */ /* 0x000fe400078e00bd */
[----:B------:R-:W3:Y:S04]  /*b730*/  LDL.LU.64 R188, [R1+0x798] ;  /* 0x0007980001bc7983 */ /* 0x000ee80000300a00 */
[----:B------:R-:W-:Y:S02]  /*b740*/  IMAD.MOV.U32 R57, RZ, RZ, R6 ;  /* 0x000000ffff397224 */ /* 0x000fe400078e0006 */
[----:B------:R-:W-:-:S02]  /*b750*/  IMAD.MOV.U32 R64, RZ, RZ, R7 ;  /* 0x000000ffff407224 */ /* 0x000fc400078e0007 */
[----:B------:R-:W-:Y:S01]  /*b760*/  IMAD.MOV.U32 R50, RZ, RZ, R4 ;  /* 0x000000ffff327224 */ /* 0x000fe200078e0004 */
[----:B------:R-:W3:Y:S01]  /*b770*/  LDL.LU.64 R6, [R1+0x790] ;  /* 0x0007900001067983 */ /* 0x000ee20000300a00 */
[----:B------:R-:W-:-:S03]  /*b780*/  IMAD.MOV.U32 R56, RZ, RZ, R5 ;  /* 0x000000ffff387224 */ /* 0x000fc600078e0005 */
[----:B------:R-:W3:Y:S01]  /*b790*/  LDL.LU.64 R4, [R1+0x788] ;  /* 0x0007880001047983 */ /* 0x000ee20000300a00 */
[----:B--2---:R-:W-:Y:S01]  /*b7a0*/  HMMA.1688.F32.TF32 R228, R228, R8, R112 ;  /* 0x00000008e4e4723c */ /* 0x004fe20000081070 */
[----:B------:R-:W-:Y:S02]  /*b7b0*/  IMAD.MOV.U32 R67, RZ, RZ, R48 ;  /* 0x000000ffff437224 */ /* 0x000fe400078e0030 */
[----:B------:R-:W-:Y:S11]  /*b7c0*/  IMAD.MOV.U32 R58, RZ, RZ, R49 ;  /* 0x000000ffff3a7224 */ /* 0x000ff600078e0031 */
[----:B------:R-:W-:Y:S10]  /*b7d0*/  @!UPT UIADD3 URZ, URZ, URZ, URZ ;  /* 0x0000003f3f3ff290 */ /* 0x000ff4000fffe03f */
[----:B------:R-:W-:Y:S02]  /*b7e0*/  IMAD.MOV.U32 R114, RZ, RZ, R228 ;  /* 0x000000ffff727224 */ /* 0x000fe400078e00e4 */
[----:B------:R-:W-:Y:S01]  /*b7f0*/  IMAD.MOV.U32 R115, RZ, RZ, R229 ;  /* 0x000000ffff737224 */ /* 0x000fe200078e00e5 */
[----:B------:R-:W-:Y:S01]  /*b800*/  LDS R228, [R225+0xa080] ;  /* 0x00a08000e1e47984 */ /* 0x000fe20000000800 */
[----:B------:R-:W-:Y:S02]  /*b810*/  IMAD.MOV.U32 R48, RZ, RZ, R230 ;  /* 0x000000ffff307224 */ /* 0x000fe400078e00e6 */
[----:B------:R-:W-:Y:S01]  /*b820*/  IMAD.MOV.U32 R49, RZ, RZ, R231 ;  /* 0x000000ffff317224 */ /* 0x000fe200078e00e7 */
[----:B------:R-:W-:Y:S04]  /*b830*/  LDS R230, [R225+0xa880] ;  /* 0x00a88000e1e67984 */ /* 0x000fe80000000800 */
[----:B------:R-:W-:Y:S04]  /*b840*/  LDS R229, [R235+0xa080] ;  /* 0x00a08000ebe57984 */ /* 0x000fe80000000800 */
[----:B------:R-:W4:Y:S02]  /*b850*/  LDS R231, [R235+0xa880] ;  /* 0x00a88000ebe77984 */ /* 0x000f240000000800 */
[C---:B----4-:R-:W-:Y:S11]  /*b860*/  HMMA.1688.F32.TF32 R240, R228.reuse, R36, R240 ;  /* 0x00000024e4f0723c */ /* 0x050ff600000810f0 */
[----:B------:R-:W-:Y:S11]  /*b870*/  @!UPT UIADD3 URZ, URZ, URZ, URZ ;  /* 0x0000003f3f3ff290 */ /* 0x000ff6000fffe03f */
[----:B------:R-:W-:Y:S02]  /*b880*/  @!UPT UIADD3 URZ, URZ, URZ, URZ ;  /* 0x0000003f3f3ff290 */ /* 0x000fe4000fffe03f */
[----:B------:R-:W-:Y:S02]  /*b890*/  IMAD.MOV.U32 R118, RZ, RZ, R240 ;  /* 0x000000ffff767224 */ /* 0x000fe400078e00f0 */
[----:B------:R-:W-:Y:S02]  /*b8a0*/  IMAD.MOV.U32 R119, RZ, RZ, R241 ;  /* 0x000000ffff777224 */ /* 0x000fe400078e00f1 */
[----:B------:R-:W-:Y:S02]  /*b8b0*/  IMAD.MOV.U32 R112, RZ, RZ, R242 ;  /* 0x000000ffff707224 */ /* 0x000fe400078e00f2 */
[----:B------:R-:W-:Y:S01]  /*b8c0*/  IMAD.MOV.U32 R113, RZ, RZ, R243 ;  /* 0x000000ffff717224 */ /* 0x000fe200078e00f3 */
[C---:B---3--:R-:W-:Y:S11]  /*b8d0*/  HMMA.1688.F32.TF32 R248, R228.reuse, R28, R248 ;  /* 0x0000001ce4f8723c */ /* 0x048ff600000810f8 */
[----:B------:R-:W-:Y:S11]  /*b8e0*/  @!UPT UIADD3 URZ, URZ, URZ, URZ ;  /* 0x0000003f3f3ff290 */ /* 0x000ff6000fffe03f */
[----:B------:R-:W-:Y:S02]  /*b8f0*/  @!UPT UIADD3 URZ, URZ, URZ, URZ ;  /* 0x0000003f3f3ff290 */ /* 0x000fe4000fffe03f */
[----:B------:R-:W-:Y:S02]  /*b900*/  IMAD.MOV.U32 R225, RZ, RZ, R251 ;  /* 0x000000ffffe17224 */ /* 0x000fe400078e00fb */
[----:B------:R-:W-:Y:S02]  /*b910*/  IMAD.MOV.U32 R195, RZ, RZ, R250 ;  /* 0x000000ffffc37224 */ /* 0x000fe400078e00fa */
[----:B------:R-:W-:Y:S02]  /*b920*/  IMAD.MOV.U32 R186, RZ, RZ, R248 ;  /* 0x000000ffffba7224 */ /* 0x000fe400078e00f8 */
[----:B------:R-:W-:Y:S01]  /*b930*/  IMAD.MOV.U32 R187, RZ, RZ, R249 ;  /* 0x000000ffffbb7224 */ /* 0x000fe200078e00f9 */
[----:B------:R-:W-:Y:S11]  /*b940*/  HMMA.1688.F32.TF32 R240, R228, R32, R4 ;  /* 0x00000020e4f0723c */ /* 0x000ff60000081004 */
[----:B------:R-:W-:Y:S11]  /*b950*/  @!UPT UIADD3 URZ, URZ, URZ, URZ ;  /* 0x0000003f3f3ff290 */ /* 0x000ff6000fffe03f */
[----:B------:R-:W-:Y:S02]  /*b960*/  @!UPT UIADD3 URZ, URZ, URZ, URZ ;  /* 0x0000003f3f3ff290 */ /* 0x000fe4000fffe03f */
[----:B------:R-:W-:Y:S02]  /*b970*/  IMAD.MOV.U32 R7, RZ, RZ, R243 ;  /* 0x000000ffff077224 */ /* 0x000fe400078e00f3 */
[----:B------:R-:W-:Y:S02]  /*b980*/  IMAD.MOV.U32 R4, RZ, RZ, R242 ;  /* 0x000000ffff047224 */ /* 0x000fe400078e00f2 */
[----:B------:R-:W-:Y:S01]  /*b990*/  IMAD.MOV.U32 R6, RZ, RZ, R240 ;  /* 0x000000ffff067224 */ /* 0x000fe200078e00f0 */
[----:B------:R-:W2:Y:S01]  /*b9a0*/  LDL.LU.64 R242, [R1+0x780] ;  /* 0x0007800001f27983 */ /* 0x000ea20000300a00 */
[----:B------:R-:W-:-:S03]  /*b9b0*/  IMAD.MOV.U32 R5, RZ, RZ, R241 ;  /* 0x000000ffff057224 */ /* 0x000fc600078e00f1 */
[----:B------:R-:W2:Y:S04]  /*b9c0*/  LDL.LU.64 R240, [R1+0x778] ;  /* 0x0007780001f07983 */ /* 0x000ea80000300a00 */
[----:B------:R-:W3:Y:S04]  /*b9d0*/  LDL.LU.64 R250, [R1+0x770] ;  /* 0x0007700001fa7983 */ /* 0x000ee80000300a00 */
[----:B------:R-:W3:Y:S01]  /*b9e0*/  LDL.LU.64 R248, [R1+0x768] ;  /* 0x0007680001f87983 */ /* 0x000ee20000300a00 */
[----:B------:R-:W-:Y:S01]  /*b9f0*/  HMMA.1688.F32.TF32 R244, R228, R24, R244 ;  /* 0x00000018e4f4723c */ /* 0x000fe200000810f4 */
[----:B------:R-:W-:-:S02]  /*ba00*/  IMAD.MOV.U32 R124, RZ, RZ, R190 ;  /* 0x000000ffff7c7224 */ /* 0x000fc400078e00be */
[----:B------:R-:W-:Y:S11]  /*ba10*/  IMAD.MOV.U32 R125, RZ, RZ, R191 ;  /* 0x000000ffff7d7224 */ /* 0x000ff600078e00bf */
[----:B------:R-:W-:Y:S10]  /*ba20*/  @!UPT UIADD3 URZ, URZ, URZ, URZ ;  /* 0x0000003f3f3ff290 */ /* 0x000ff4000fffe03f */
[----:B------:R-:W-:Y:S02]  /*ba30*/  IMAD.MOV.U32 R190, RZ, RZ, R246 ;  /* 0x000000ffffbe7224 */ /* 0x000fe400078e00f6 */
[----:B------:R-:W-:Y:S02]  /*ba40*/  IMAD.MOV.U32 R191, RZ, RZ, R247 ;  /* 0x000000ffffbf7224 */ /* 0x000fe400078e00f7 */
[----:B------:R-:W-:Y:S02]  /*ba50*/  IMAD.MOV.U32 R182, RZ, RZ, R245 ;  /* 0x000000ffffb67224 */ /* 0x000fe400078e00f5 */
[----:B------:R-:W-:Y:S02]  /*ba60*/  IMAD.MOV.U32 R183, RZ, RZ, R244 ;  /* 0x000000ffffb77224 */ /* 0x000fe400078e00f4 */
[----:B---3--:R-:W-:Y:S11]  /*ba70*/  HMMA.1688.F32.TF32 R244, R228, R20, R248 ;  /* 0x00000014e4f4723c */ /* 0x008ff600000810f8 */
[----:B------:R-:W-:Y:S11]  /*ba80*/  @!UPT UIADD3 URZ, URZ, URZ, URZ ;  /* 0x0000003f3f3ff290 */ /* 0x000ff6000fffe03f */
[----:B------:R-:W-:Y:S02]  /*ba90*/  @!UPT UIADD3 URZ, URZ, URZ, URZ ;  /* 0x0000003f3f3ff290 */ /* 0x000fe4000fffe03f */
[----:B------:R-:W-:Y:S02]  /*baa0*/  IMAD.MOV.U32 R227, RZ, RZ, R246 ;  /* 0x000000ffffe37224 */ /* 0x000fe400078e00f6 */
[----:B------:R-:W-:Y:S02]  /*bab0*/  IMAD.MOV.U32 R194, RZ, RZ, R247 ;  /* 0x000000ffffc27224 */ /* 0x000fe400078e00f7 */
[----:B------:R-:W-:Y:S01]  /*bac0*/  IMAD.MOV.U32 R235, RZ, RZ, R244 ;  /* 0x000000ffffeb7224 */ /* 0x000fe200078e00f4 */
[----:B------:R-:W3:Y:S01]  /*bad0*/  LDL.LU.64 R246, [R1+0x760] ;  /* 0x0007600001f67983 */ /* 0x000ee20000300a00 */
[----:B------:R-:W-:-:S03]  /*bae0*/  IMAD.MOV.U32 R248, RZ, RZ, R245 ;  /* 0x000000fffff87224 */ /* 0x000fc600078e00f5 */
[----:B------:R-:W3:Y:S02]  /*baf0*/  LDL.LU.64 R244, [R1+0x758] ;  /* 0x0007580001f47983 */ /* 0x000ee40000300a00 */
[C---:B---3--:R-:W-:Y:S11]  /*bb00*/  HMMA.1688.F32.TF32 R244, R228.reuse, R16, R244 ;  /* 0x00000010e4f4723c */ /* 0x048ff600000810f4 */
[----:B------:R-:W-:Y:S11]  /*bb10*/  @!UPT UIADD3 URZ, URZ, URZ, URZ ;  /* 0x0000003f3f3ff290 */ /* 0x000ff6000fffe03f */
[----:B------:R-:W-:Y:S02]  /*bb20*/  @!UPT UIADD3 URZ, URZ, URZ, URZ ;  /* 0x0000003f3f3ff290 */ /* 0x000fe4000fffe03f */
[----:B------:R-:W-:Y:S02]  /*bb30*/  IMAD.MOV.U32 R250, RZ, RZ, R246 ;  /* 0x000000fffffa7224 */ /* 0x000fe400078e00f6 */
[----:B------:R-:W-:Y:S02]  /*bb40*/  IMAD.MOV.U32 R246, RZ, RZ, R235 ;  /* 0x000000fffff67224 */ /* 0x000fe400078e00eb */
[----:B------:R-:W3:Y:S01]  /*bb50*/  LDL.LU R235, [R1+0x750] ;  /* 0x0007500001eb7983 */ /* 0x000ee20000300800 */
[----:B--2---:R-:W-:Y:S01]  /*bb60*/  HMMA.1688.F32.TF32 R240, R228, R12, R240 ;  /* 0x0000000ce4f0723c */ /* 0x004fe200000810f0 */
[----:B------:R-:W-:Y:S02]  /*bb70*/  IMAD.MOV.U32 R251, RZ, RZ, R224 ;  /* 0x000000fffffb7224 */ /* 0x000fe400078e00e0 */
[----:B------:R-:W-:Y:S02]  /*bb80*/  IMAD.MOV.U32 R224, RZ, RZ, R245 ;  /* 0x000000ffffe07224 */ /* 0x000fe400078e00f5 */
[----:B------:R-:W-:-:S02]  /*bb90*/  IMAD.MOV.U32 R226, RZ, RZ, R244 ;  /* 0x000000ffffe27224 */ /* 0x000fc400078e00f4 */
[----:B------:R-:W-:Y:S02]  /*bba0*/  IMAD.MOV.U32 R249, RZ, RZ, R247 ;  /* 0x000000fffff97224 */ /* 0x000fe400078e00f7 */
[----:B------:R-:W-:Y:S02]  /*bbb0*/  IMAD.MOV.U32 R245, RZ, RZ, R194 ;  /* 0x000000fffff57224 */ /* 0x000fe400078e00c2 */
[----:B------:R-:W-:Y:S02]  /*bbc0*/  IMAD.MOV.U32 R247, RZ, RZ, R248 ;  /* 0x000000fffff77224 */ /* 0x000fe400078e00f8 */
[----:B------:R-:W-:-:S11]  /*bbd0*/  IMAD.MOV.U32 R244, RZ, RZ, R227 ;  /* 0x000000fffff47224 */ /* 0x000fd600078e00e3 */
[----:B------:R-:W-:Y:S02]  /*bbe0*/  IMAD.MOV.U32 R194, RZ, RZ, R242 ;  /* 0x000000ffffc27224 */ /* 0x000fe400078e00f2 */
[----:B------:R-:W-:Y:S02]  /*bbf0*/  IMAD.MOV.U32 R227, RZ, RZ, R243 ;  /* 0x000000ffffe37224 */ /* 0x000fe400078e00f3 */
[----:B------:R-:W-:Y:S02]  /*bc00*/  IMAD.MOV.U32 R248, RZ, RZ, R240 ;  /* 0x000000fffff87224 */ /* 0x000fe400078e00f0 */
[----:B------:R-:W-:Y:S02]  /*bc10*/  IMAD.MOV.U32 R242, RZ, RZ, R192 ;  /* 0x000000fffff27224 */ /* 0x000fe400078e00c0 */
[----:B------:R-:W-:Y:S01]  /*bc20*/  IMAD.MOV.U32 R240, RZ, RZ, R241 ;  /* 0x000000fffff07224 */ /* 0x000fe200078e00f1 */
[----:B------:R-:W2:Y:S01]  /*bc30*/  LDL.LU R192, [R1+0x74c] ;  /* 0x00074c0001c07983 */ /* 0x000ea20000300800 */
[----:B------:R-:W-:-:S02]  /*bc40*/  IMAD.MOV.U32 R243, RZ, RZ, R193 ;  /* 0x000000fffff37224 */ /* 0x000fc400078e00c1 */
[----:B------:R-:W-:Y:S01]  /*bc50*/  IMAD.MOV.U32 R241, RZ, RZ, R224 ;  /* 0x000000fffff17224 */ /* 0x000fe200078e00e0 */
[----:B------:R-:W2:Y:S04]  /*bc60*/  LDL.LU R193, [R1+0x748] ;  /* 0x0007480001c17983 */ /* 0x000ea80000300800 */
[----:B------:R-:W4:Y:S01]  /*bc70*/  LDL.LU R224, [R1+0x744] ;  /* 0x0007440001e07983 */ /* 0x000f220000300800 */
[----:B---3--:R-:W-:Y:S03]  /*bc80*/  HMMA.1688.F32.TF32 R232, R228, R8, R232 ;  /* 0x00000008e4e8723c */ /* 0x008fe600000810e8 */
[----:B------:R-:W-:Y:S04]  /*bc90*/  LDS R228, [R3+0xa100] ;  /* 0x00a1000003e47984 */ /* 0x000fe80000000800 */
[----:B------:R-:W-:-:S02]  /*bca0*/  IMAD.MOV.U32 R230, RZ, RZ, R225 ;  /* 0x000000ffffe67224 */ /* 0x000fc400078e00e1 */
[----:B------:R-:W4:Y:S11]  /*bcb0*/  LDL.LU R225, [R1+0x740] ;  /* 0x0007400001e17983 */ /* 0x000f360000300800 */
[----:B------:R-:W-:Y:S03]  /*bcc0*/  @!UPT UIADD3 URZ, URZ, URZ, URZ ;  /* 0x0000003f3f3ff290 */ /* 0x000fe6000fffe03f */
[----:B------:R1:W-:Y:S02]  /*bcd0*/  STL [R1+0x608], R232 ;  /* 0x000608e801007387 */ /* 0x0003e40000100800 */
[----:B-1----:R-:W-:Y:S02]  /*bce0*/  IMAD.MOV.U32 R232, RZ, RZ, R226 ;  /* 0x000000ffffe87224 */ /* 0x002fe400078e00e2 */
[----:B------:R-:W4:Y:S04]  /*bcf0*/  LDL.LU R226, [R1+0x73c] ;  /* 0x00073c0001e27983 */ /* 0x000f280000300800 */
[----:B------:R1:W-:Y:S02]  /*bd00*/  STL [R1+0x604], R233 ;  /* 0x000604e901007387 */ /* 0x0003e40000100800 */
[----:B-1----:R-:W-:-:S02]  /*bd10*/  IMAD.MOV.U32 R233, RZ, RZ, R227 ;  /* 0x000000ffffe97224 */ /* 0x002fc400078e00e3 */
[----:B------:R-:W4:Y:S01]  /*bd20*/  LDL.LU R227, [R1+0x738] ;  /* 0x0007380001e37983 */ /* 0x000f220000300800 */
[----:B------:R-:W-:-:S03]  /*bd30*/  LOP3.LUT R231, R3, 0x20, RZ, 0x3c, !PT ;  /* 0x0000002003e77812 */ /* 0x000fc600078e3cff */
[----:B------:R1:W-:Y:S04]  /*bd40*/  STL [R1+0x600], R234 ;  /* 0x000600ea01007387 */ /* 0x0003e80000100800 */
[----:B------:R-:W-:Y:S04]  /*bd50*/  LDS R229, [R231+0xa100] ;  /* 0x00a10000e7e57984 */ /* 0x000fe80000000800 */
[----:B------:R-:W-:Y:S01]  /*bd60*/  LDS R231, [R231+0xa900] ;  /* 0x00a90000e7e77984 */ /* 0x000fe20000000800 */
[----:B-1----:R-:W-:-:S03]  /*bd70*/  IMAD.MOV.U32 R234, RZ, RZ, R194 ;  /* 0x000000ffffea7224 */ /* 0x002fc600078e00c2 */
[----:B------:R-:W2:Y:S04]  /*bd80*/  LDL.LU R194, [R1+0x734] ;  /* 0x0007340001c27983 */ /* 0x000ea80000300800 */
[----:B------:R1:W-:Y:S02]  /*bd90*/  STL [R1+0x5fc], R235 ;  /* 0x0005fceb01007387 */ /* 0x0003e40000100800 */
[----:B-1----:R-:W-:Y:S02]  /*bda0*/  IMAD.MOV.U32 R235, RZ, RZ, R230 ;  /* 0x000000ffffeb7224 */ /* 0x002fe400078e00e6 */
[----:B------:R-:W4:Y:S02]  /*bdb0*/  LDS R230, [R3+0xa900] ;  /* 0x00a9000003e67984 */ /* 0x000f240000000800 */
[----:B----4-:R-:W-:Y:S11]  /*bdc0*/  HMMA.1688.F32.TF32 R224, R228, R36, R224 ;  /* 0x00000024e4e0723c */ /* 0x010ff600000810e0 */
[----:B------:R-:W-:Y:S11]  /*bdd0*/  @!UPT UIADD3 URZ, URZ, URZ, URZ ;  /* 0x0000003f3f3ff290 */ /* 0x000ff6000fffe03f */
[----:B------:R-:W-:Y:S01]  /*bde0*/  @!UPT UIADD3 URZ, URZ, URZ, URZ ;  /* 0x0000003f3f3ff290 */ /* 0x000fe2000fffe03f */
[----:B------:R1:W-:Y:S04]  /*bdf0*/  STL.64 [R1+0x220], R224 ;  /* 0x000220e001007387 */ /* 0x0003e80000100a00 */
[----:B------:R3:W-:Y:S01]  /*be00*/  STL.64 [R1+0x228], R226 ;  /* 0x000228e201007387 */ /* 0x0007e20000100a00 */
[----:B-1----:R-:W-:-:S03]  /*be10*/  IMAD.MOV.U32 R224, RZ, RZ, R195 ;  /* 0x000000ffffe07224 */ /* 0x002fc600078e00c3 */
[----:B------:R-:W2:Y:S01]  /*be20*/  LDL.LU R195, [R1+0x730] ;  /* 0x0007300001c37983 */ /* 0x000ea20000300800 */
[----:B------:R-:W-:Y:S02]  /*be30*/  IMAD.MOV.U32 R225, RZ, RZ, R235 ;  /* 0x000000ffffe17224 */ /* 0x000fe400078e00eb */
[----:B------:R-:W-:Y:S02]  /*be40*/  IMAD.MOV.U32 R235, RZ, RZ, R232 ;  /* 0x000000ffffeb7224 */ /* 0x000fe400078e00e8 */
[----:B---3--:R-:W-:Y:S02]  /*be50*/  IMAD.MOV.U32 R227, RZ, RZ, R233 ;  /* 0x000000ffffe37224 */ /* 0x008fe400078e00e9 */
[----:B------:R-:W-:Y:S01]  /*be60*/  IMAD.MOV.U32 R226, RZ, RZ, R234 ;  /* 0x000000ffffe27224 */ /* 0x000fe200078e00ea */
[----:B--2---:R-:W-:Y:S11]  /*be70*/  HMMA.1688.F32.TF32 R192, R228, R32, R192 ;  /* 0x00000020e4c0723c */ /* 0x004ff600000810c0 */
[----:B------:R-:W-:Y:S11]  /*be80*/  @!UPT UIADD3 URZ, URZ, URZ, URZ ;  /* 0x0000003f3f3ff290 */ /* 0x000ff6000fffe03f */
[----:B------:R-:W-:Y:S01]  /*be90*/  @!UPT UIADD3 URZ, URZ, URZ, URZ ;  /* 0x0000003f3f3ff290 */ /* 0x000fe2000fffe03f */
[----:B------:R1:W-:Y:S01]  /*bea0*/  STL [R1+0x210], R192 ;  /* 0x000210c001007387 */ /* 0x0003e20000100800 */
[----:B------:R-:W-:Y:S02]  /*beb0*/  IMAD.MOV.U32 R232, RZ, RZ, R193 ;  /* 0x000000ffffe87224 */ /* 0x000fe400078e00c1 */
[----:B------:R-:W-:Y:S02]  /*bec0*/  IMAD.MOV.U32 R193, RZ, RZ, R191 ;  /* 0x000000ffffc17224 */ /* 0x000fe400078e00bf */
[----:B------:R-:W-:Y:S02]  /*bed0*/  IMAD.MOV.U32 R233, RZ, RZ, R194 ;  /* 0x000000ffffe97224 */ /* 0x000fe400078e00c2 */
[----:B-1----:R-:W-:Y:S02]  /*bee0*/  IMAD.MOV.U32 R192, RZ, RZ, R190 ;  /* 0x000000ffffc07224 */ /* 0x002fe400078e00be */
[----:B------:R-:W2:Y:S01]  /*bef0*/  LDL.LU R190, [R1+0x72c] ;  /* 0x00072c0001be7983 */ /* 0x000ea20000300800 */
[----:B------:R-:W-:-:S03]  /*bf00*/  IMAD.MOV.U32 R234, RZ, RZ, R195 ;  /* 0x000000ffffea7224 */ /* 0x000fc600078e00c3 */
[----:B------:R-:W2:Y:S01]  /*bf10*/  LDL.LU R191, [R1+0x728] ;  /* 0x0007280001bf7983 */ /* 0x000ea20000300800 */
[----:B------:R-:W-:Y:S02]  /*bf20*/  IMAD.MOV.U32 R194, RZ, RZ, R186 ;  /* 0x000000ffffc27224 */ /* 0x000fe400078e00ba */
[----:B------:R-:W-:Y:S01]  /*bf30*/  IMAD.MOV.U32 R195, RZ, RZ, R187 ;  /* 0x000000ffffc37224 */ /* 0x000fe200078e00bb */
[----:B------:R-:W3:Y:S04]  /*bf40*/  LDL.LU R186, [R1+0x724] ;  /* 0x0007240001ba7983 */ /* 0x000ee80000300800 */
[----:B------:R-:W3:Y:S04]  /*bf50*/  LDL.LU R187, [R1+0x720] ;  /* 0x0007200001bb7983 */ /* 0x000ee80000300800 */
[----:B------:R1:W-:Y:S02]  /*bf60*/  STL [R1+0x614], R234 ;  /* 0x000614ea01007387 */ /* 0x0003e40000100800 */
[----:B-1----:R-:W-:-:S02]  /*bf70*/  IMAD.MOV.U32 R234, RZ, RZ, R182 ;  /* 0x000000ffffea7224 */ /* 0x002fc400078e00b6 */
[----:B------:R-:W4:Y:S04]  /*bf80*/  LDL.LU R182, [R1+0x71c] ;  /* 0x00071c0001b67983 */ /* 0x000f280000300800 */
[----:B------:R1:W-:Y:S02]  /*bf90*/  STL [R1+0x610], R233 ;  /* 0x000610e901007387 */ /* 0x0003e40000100800 */
[----:B-1----:R-:W-:Y:S02]  /*bfa0*/  IMAD.MOV.U32 R233, RZ, RZ, R183 ;  /* 0x000000ffffe97224 */ /* 0x002fe400078e00b7 */
[----:B------:R-:W4:Y:S01]  /*bfb0*/  LDL.LU R183, [R1+0x718] ;  /* 0x0007180001b77983 */ /* 0x000f220000300800 */
[C---:B------:R-:W-:Y:S03]  /*bfc0*/  HMMA.1688.F32.TF32 R44, R228.reuse, R16, R44 ;  /* 0x00000010e42c723c */ /* 0x040fe6000008102c */
[----:B------:R-:W-:Y:S05]  /*bfd0*/  STL [R1+0x60c], R232 ;  /* 0x00060ce801007387 */ /* 0x000fea0000100800 */
[C---:B------:R-:W-:Y:S08]  /*bfe0*/  HMMA.1688.F32.TF32 R40, R228.reuse, R12, R40 ;  /* 0x0000000ce428723c */ /* 0x040ff00000081028 */
[C---:B--2---:R-:W-:Y:S08]  /*bff0*/  HMMA.1688.F32.TF32 R188, R228.reuse, R28, R188 ;  /* 0x0000001ce4bc723c */ /* 0x044ff000000810bc */
[C---:B---3--:R-:W-:Y:S11]  /*c000*/  HMMA.1688.F32.TF32 R184, R228.reuse, R24, R184 ;  /* 0x00000018e4b8723c */ /* 0x048ff600000810b8 */
[----:B------:R-:W-:Y:S04]  /*c010*/  @!UPT UIADD3 URZ, URZ, URZ, URZ ;  /* 0x0000003f3f3ff290 */ /* 0x000fe8000fffe03f */
[----:B------:R-:W-:Y:S04]  /*c020*/  STL.64 [R1+0x200], R188 ;  /* 0x000200bc01007387 */ /* 0x000fe80000100a00 */
[----:B------:R1:W-:Y:S01]  /*c030*/  STL.64 [R1+0x208], R190 ;  /* 0x000208be01007387 */ /* 0x0003e20000100a00 */
[----:B----4-:R-:W-:Y:S01]  /*c040*/  HMMA.1688.F32.TF32 R180, R228, R20, R180 ;  /* 0x00000014e4b4723c */ /* 0x010fe200000810b4 */
[----:B-1----:R-:W-:Y:S02]  /*c050*/  IMAD.MOV.U32 R191, RZ, RZ, R234 ;  /* 0x000000ffffbf7224 */ /* 0x002fe400078e00ea */
[----:B------:R-:W-:Y:S02]  /*c060*/  IMAD.MOV.U32 R190, RZ, RZ, R233 ;  /* 0x000000ffffbe7224 */ /* 0x000fe400078e00e9 */
[----:B------:R-:W-:-:S02]  /*c070*/  IMAD.MOV.U32 R232, RZ, RZ, R187 ;  /* 0x000000ffffe87224 */ /* 0x000fc400078e00bb */
[----:B------:R-:W-:Y:S02]  /*c080*/  IMAD.MOV.U32 R189, RZ, RZ, R191 ;  /* 0x000000ffffbd7224 */ /* 0x000fe400078e00bf */
[----:B------:R-:W-:Y:S02]  /*c090*/  IMAD.MOV.U32 R233, RZ, RZ, R186 ;  /* 0x000000ffffe97224 */ /* 0x000fe400078e00ba */
[----:B------:R-:W-:Y:S02]  /*c0a0*/  IMAD.MOV.U32 R187, RZ, RZ, R193 ;  /* 0x000000ffffbb7224 */ /* 0x000fe400078e00c1 */
[----:B------:R-:W-:Y:S02]  /*c0b0*/  IMAD.MOV.U32 R191, RZ, RZ, R195 ;  /* 0x000000ffffbf7224 */ /* 0x000fe400078e00c3 */
[----:B------:R-:W-:Y:S02]  /*c0c0*/  IMAD.MOV.U32 R234, RZ, RZ, R185 ;  /* 0x000000ffffea7224 */ /* 0x000fe400078e00b9 */
[----:B------:R-:W-:-:S02]  /*c0d0*/  IMAD.MOV.U32 R188, RZ, RZ, R190 ;  /* 0x000000ffffbc7224 */ /* 0x000fc400078e00be */
[----:B------:R-:W-:Y:S02]  /*c0e0*/  IMAD.MOV.U32 R193, RZ, RZ, R225 ;  /* 0x000000ffffc17224 */ /* 0x000fe400078e00e1 */
[----:B------:R-:W-:Y:S01]  /*c0f0*/  IMAD.MOV.U32 R195, RZ, RZ, R227 ;  /* 0x000000ffffc37224 */ /* 0x000fe200078e00e3 */
[----:B------:R-:W-:Y:S01]  /*c100*/  STL [R1+0x1f0], R184 ;  /* 0x0001f0b801007387 */ /* 0x000fe20000100800 */
[----:B------:R-:W-:Y:S02]  /*c110*/  IMAD.MOV.U32 R190, RZ, RZ, R194 ;  /* 0x000000ffffbe7224 */ /* 0x000fe400078e00c2 */
[----:B------:R-:W-:Y:S02]  /*c120*/  IMAD.MOV.U32 R225, RZ, RZ, R241 ;  /* 0x000000ffffe17224 */ /* 0x000fe400078e00f1 */
[----:B------:R-:W-:Y:S01]  /*c130*/  IMAD.MOV.U32 R227, RZ, RZ, R249 ;  /* 0x000000ffffe37224 */ /* 0x000fe200078e00f9 */
[----:B------:R-:W-:Y:S01]  /*c140*/  STL [R1+0x620], R232 ;  /* 0x000620e801007387 */ /* 0x000fe20000100800 */
[----:B------:R-:W-:-:S02]  /*c150*/  IMAD.MOV.U32 R194, RZ, RZ, R226 ;  /* 0x000000ffffc27224 */ /* 0x000fc400078e00e2 */
[----:B------:R-:W-:Y:S02]  /*c160*/  IMAD.MOV.U32 R241, RZ, RZ, R251 ;  /* 0x000000fffff17224 */ /* 0x000fe400078e00fb */
[----:B------:R-:W-:Y:S01]  /*c170*/  IMAD.MOV.U32 R249, RZ, RZ, R252 ;  /* 0x000000fffff97224 */ /* 0x000fe200078e00fc */
[----:B------:R-:W-:Y:S01]  /*c180*/  STL [R1+0x61c], R233 ;  /* 0x00061ce901007387 */ /* 0x000fe20000100800 */
[----:B------:R-:W-:Y:S02]  /*c190*/  IMAD.MOV.U32 R186, RZ, RZ, R192 ;  /* 0x000000ffffba7224 */ /* 0x000fe400078e00c0 */
[----:B------:R-:W-:Y:S02]  /*c1a0*/  IMAD.MOV.U32 R226, RZ, RZ, R250 ;  /* 0x000000ffffe27224 */ /* 0x000fe400078e00fa */
[----:B------:R-:W-:Y:S02]  /*c1b0*/  IMAD.MOV.U32 R251, RZ, RZ, R0 ;  /* 0x000000fffffb7224 */ /* 0x000fe400078e0000 */
[----:B------:R-:W-:Y:S01]  /*c1c0*/  IMAD.MOV.U32 R252, RZ, RZ, R47 ;  /* 0x000000fffffc7224 */ /* 0x000fe200078e002f */
[----:B------:R-:W-:Y:S01]  /*c1d0*/  STL [R1+0x618], R234 ;  /* 0x000618ea01007387 */ /* 0x000fe20000100800 */
[----:B------:R-:W-:-:S02]  /*c1e0*/  IMAD.MOV.U32 R192, RZ, RZ, R224 ;  /* 0x000000ffffc07224 */ /* 0x000fc400078e00e0 */
[----:B------:R-:W-:Y:S02]  /*c1f0*/  IMAD.MOV.U32 R250, RZ, RZ, R2 ;  /* 0x000000fffffa7224 */ /* 0x000fe400078e0002 */
[----:B------:R-:W-:Y:S01]  /*c200*/  IMAD.MOV.U32 R0, RZ, RZ, R46 ;  /* 0x000000ffff007224 */ /* 0x000fe200078e002e */
[----:B------:R1:W-:Y:S01]  /*c210*/  STL.64 [R1+0x1e0], R180 ;  /* 0x0001e0b401007387 */ /* 0x0003e20000100a00 */
[----:B------:R-:W-:Y:S02]  /*c220*/  IMAD.MOV.U32 R224, RZ, RZ, R235 ;  /* 0x000000ffffe07224 */ /* 0x000fe400078e00eb */
[----:B------:R-:W-:Y:S01]  /*c230*/  IMAD.MOV.U32 R2, RZ, RZ, R45 ;  /* 0x000000ffff027224 */ /* 0x000fe200078e002d */
[----:B------:R2:W-:Y:S01]  /*c240*/  STL.64 [R1+0x1e8], R182 ;  /* 0x0001e8b601007387 */ /* 0x0005e20000100a00 */
[----:B------:R-:W-:-:S03]  /*c250*/  IMAD.MOV.U32 R235, RZ, RZ, R44 ;  /* 0x000000ffffeb7224 */ /* 0x000fc600078e002c */
[----:B------:R-:W-:Y:S01]  /*c260*/  STL [R1+0x630], R252 ;  /* 0x000630fc01007387 */ /* 0x000fe20000100800 */
[----:B-1----:R-:W-:-:S03]  /*c270*/  LOP3.LUT R180, R3, 0x40, RZ, 0x3c, !PT ;  /* 0x0000004003b47812 */ /* 0x002fc600078e3cff */
[----:B------:R-:W-:Y:S01]  /*c280*/  STL [R1+0x62c], R0 ;  /* 0x00062c0001007387 */ /* 0x000fe20000100800 */
[----:B------:R-:W-:Y:S01]  /*c290*/  LOP3.LUT R181, R3, 0x60, RZ, 0x3c, !PT ;  /* 0x0000006003b57812 */ /* 0x000fe200078e3cff */
[----:B------:R-:W-:Y:S02]  /*c2a0*/  IMAD.MOV.U32 R232, RZ, RZ, R41 ;  /* 0x000000ffffe87224 */ /* 0x000fe400078e0029 */
[----:B------:R-:W-:Y:S01]  /*c2b0*/  STL [R1+0x628], R2 ;  /* 0x0006280201007387 */ /* 0x000fe20000100800 */
[----:B------:R-:W-:Y:S02]  /*c2c0*/  IMAD.MOV.U32 R233, RZ, RZ, R42 ;  /* 0x000000ffffe97224 */ /* 0x000fe400078e002a */
[----:B------:R-:W-:Y:S01]  /*c2d0*/  IMAD.MOV.U32 R234, RZ, RZ, R43 ;  /* 0x000000ffffea7224 */ /* 0x000fe200078e002b */
[----:B------:R-:W-:Y:S04]  /*c2e0*/  STL [R1+0x624], R235 ;  /* 0x000624eb01007387 */ /* 0x000fe80000100800 */
[----:B------:R-:W-:Y:S04]  /*c2f0*/  STL [R1+0x1c0], R40 ;  /* 0x0001c02801007387 */ /* 0x000fe80000100800 */
[----:B------:R-:W-:Y:S04]  /*c300*/  LDS R40, [R180+0xa100] ;  /* 0x00a10000b4287984 */ /* 0x000fe80000000800 */
[----:B------:R-:W-:Y:S04]  /*c310*/  LDS R42, [R180+0xa900] ;  /* 0x00a90000b42a7984 */ /* 0x000fe80000000800 */
[----:B------:R-:W-:Y:S04]  /*c320*/  LDS R41, [R181+0xa100] ;  /* 0x00a10000b5297984 */ /* 0x000fe80000000800 */
[----:B------:R-:W1:Y:S01]  /*c330*/  LDS R43, [R181+0xa900] ;  /* 0x00a90000b52b7984 */ /* 0x000e620000000800 */
[----:B------:R-:W-:-:S02]  /*c340*/  IMAD.MOV.U32 R184, RZ, RZ, R190 ;  /* 0x000000ffffb87224 */ /* 0x000fc400078e00be */
[----:B------:R-:W-:Y:S02]  /*c350*/  IMAD.MOV.U32 R185, RZ, RZ, R191 ;  /* 0x000000ffffb97224 */ /* 0x000fe400078e00bf */
[----:B--2---:R-:W-:Y:S02]  /*c360*/  IMAD.MOV.U32 R182, RZ, RZ, R192 ;  /* 0x000000ffffb67224 */ /* 0x004fe400078e00c0 */
[----:B------:R-:W-:Y:S02]  /*c370*/  IMAD.MOV.U32 R183, RZ, RZ, R193 ;  /* 0x000000ffffb77224 */ /* 0x000fe400078e00c1 */
[----:B------:R-:W-:Y:S02]  /*c380*/  IMAD.MOV.U32 R192, RZ, RZ, R224 ;  /* 0x000000ffffc07224 */ /* 0x000fe400078e00e0 */
[----:B------:R-:W-:Y:S02]  /*c390*/  IMAD.MOV.U32 R193, RZ, RZ, R225 ;  /* 0x000000ffffc17224 */ /* 0x000fe400078e00e1 */
[----:B------:R-:W-:-:S02]  /*c3a0*/  IMAD.MOV.U32 R190, RZ, RZ, R226 ;  /* 0x000000ffffbe7224 */ /* 0x000fc400078e00e2 */
[----:B------:R-:W-:Y:S02]  /*c3b0*/  IMAD.MOV.U32 R191, RZ, RZ, R227 ;  /* 0x000000ffffbf7224 */ /* 0x000fe400078e00e3 */
[----:B------:R-:W-:Y:S02]  /*c3c0*/  IMAD.MOV.U32 R225, RZ, RZ, R7 ;  /* 0x000000ffffe17224 */ /* 0x000fe400078e0007 */
[----:B------:R-:W-:Y:S02]  /*c3d0*/  IMAD.MOV.U32 R226, RZ, RZ, R6 ;  /* 0x000000ffffe27224 */ /* 0x000fe400078e0006 */
[----:B------:R-:W-:Y:S02]  /*c3e0*/  IMAD.MOV.U32 R227, RZ, RZ, R5 ;  /* 0x000000ffffe37224 */ /* 0x000fe400078e0005 */
[----:B------:R-:W-:Y:S02]  /*c3f0*/  IMAD.MOV.U32 R224, RZ, RZ, R4 ;  /* 0x000000ffffe07224 */ /* 0x000fe400078e0004 */
[----:B------:R-:W-:Y:S01]  /*c400*/  HMMA.1688.F32.TF32 R4, R228, R8, R236 ;  /* 0x00000008e404723c */ /* 0x000fe200000810ec */
[----:B------:R-:W-:Y:S04]  /*c410*/  STL [R1+0x63c], R234 ;  /* 0x00063cea01007387 */ /* 0x000fe80000100800 */
[----:B------:R-:W-:Y:S04]  /*c420*/  STL [R1+0x638], R233 ;  /* 0x000638e901007387 */ /* 0x000fe80000100800 */
[----:B------:R-:W-:Y:S11]  /*c430*/  STL [R1+0x634], R232 ;  /* 0x000634e801007387 */ /* 0x000ff60000100800 */
[----:B------:R-:W-:Y:S03]  /*c440*/  @!UPT UIADD3 URZ, URZ, URZ, URZ ;  /* 0x0000003f3f3ff290 */ /* 0x000fe6000fffe03f */
[----:B------:R-:W-:Y:S04]  /*c450*/  STL [R1+0x64c], R4 ;  /* 0x00064c0401007387 */ /* 0x000fe80000100800 */
[----:B------:R-:W-:Y:S04]  /*c460*/  STL [R1+0x648], R5 ;  /* 0x0006480501007387 */ /* 0x000fe80000100800 */
[----:B------:R-:W-:Y:S04]  /*c470*/  STL [R1+0x644], R6 ;  /* 0x0006440601007387 */ /* 0x000fe80000100800 */
[----:B------:R1:W-:Y:S02]  /*c480*/  STL [R1+0x640], R7 ;  /* 0x0006400701007387 */ /* 0x0003e40000100800 */
[C---:B-1----:R-:W-:Y:S11]  /*c490*/  HMMA.1688.F32.TF32 R4, R40.reuse, R36, R68 ;  /* 0x000000242804723c */ /* 0x042ff60000081044 */
[----:B------:R-:W-:Y:S11]  /*c4a0*/  @!UPT UIADD3 URZ, URZ, URZ, URZ ;  /* 0x0000003f3f3ff290 */ /* 0x000ff6000fffe03f */
[----:B------:R-:W-:Y:S02]  /*c4b0*/  @!UPT UIADD3 URZ, URZ, URZ, URZ ;  /* 0x0000003f3f3ff290 */ /* 0x000fe4000fffe03f */
[----:B------:R-:W-:Y:S02]  /*c4c0*/  IMAD.MOV.U32 R235, RZ, RZ, R4 ;  /* 0x000000ffffeb7224 */ /* 0x000fe400078e0004 */
[----:B------:R-:W-:Y:S02]  /*c4d0*/  IMAD.MOV.U32 R239, RZ, RZ, R5 ;  /* 0x000000ffffef7224 */ /* 0x000fe400078e0005 */
[----:B------:R-:W-:Y:S02]  /*c4e0*/  IMAD.MOV.U32 R238, RZ, RZ, R6 ;  /* 0x000000ffffee7224 */ /* 0x000fe400078e0006 */
[----:B------:R-:W-:Y:S02]  /*c4f0*/  IMAD.MOV.U32 R237, RZ, RZ, R7 ;  /* 0x000000ffffed7224 */ /* 0x000fe400078e0007 */
[C---:B------:R-:W-:Y:S08]  /*c500*/  HMMA.1688.F32.TF32 R4, R40.reuse, R32, R72 ;  /* 0x000000202804723c */ /* 0x040ff00000081048 */
[C---:B------:R-:W-:Y:S11]  /*c510*/  HMMA.1688.F32.TF32 R44, R40.reuse, R24, R80 ;  /* 0x00000018282c723c */ /* 0x040ff60000081050 */
[----:B------:R-:W-:Y:S05]  /*c520*/  @!UPT UIADD3 URZ, URZ, URZ, URZ ;  /* 0x0000003f3f3ff290 */ /* 0x000fea000fffe03f */
[----:B------:R-:W-:Y:S02]  /*c530*/  IMAD.MOV.U32 R236, RZ, RZ, R4 ;  /* 0x000000ffffec7224 */ /* 0x000fe400078e0004 */
[----:B------:R-:W-:Y:S02]  /*c540*/  IMAD.MOV.U32 R230, RZ, RZ, R5 ;  /* 0x000000ffffe67224 */ /* 0x000fe400078e0005 */
[----:B------:R-:W-:Y:S02]  /*c550*/  IMAD.MOV.U32 R229, RZ, RZ, R6 ;  /* 0x000000ffffe57224 */ /* 0x000fe400078e0006 */
[----:B------:R-:W-:Y:S02]  /*c560*/  IMAD.MOV.U32 R228, RZ, RZ, R7 ;  /* 0x000000ffffe47224 */ /* 0x000fe400078e0007 */
[C---:B------:R-:W-:Y:S01]  /*c570*/  HMMA.1688.F32.TF32 R4, R40.reuse, R28, R76 ;  /* 0x0000001c2804723c */ /* 0x040fe2000008104c */
[----:B------:R-:W-:Y:S02]  /*c580*/  IMAD.MOV.U32 R234, RZ, RZ, R46 ;  /* 0x000000ffffea7224 */ /* 0x000fe400078e002e */
[----:B------:R-:W-:Y:S01]  /*c590*/  IMAD.MOV.U32 R233, RZ, RZ, R47 ;  /* 0x000000ffffe97224 */ /* 0x000fe200078e002f */
[----:B------:R-:W-:Y:S04]  /*c5a0*/  STL [R1+0x65c], R237 ;  /* 0x00065ced01007387 */ /* 0x000fe80000100800 */
[----:B------:R-:W-:Y:S11]  /*c5b0*/  STL [R1+0x658], R238 ;  /* 0x000658ee01007387 */ /* 0x000ff60000100800 */
[----:B------:R-:W-:Y:S05]  /*c5c0*/  @!UPT UIADD3 URZ, URZ, URZ, URZ ;  /* 0x0000003f3f3ff290 */ /* 0x000fea000fffe03f */
[----:B------:R-:W-:Y:S02]  /*c5d0*/  IMAD.MOV.U32 R0, RZ, RZ, R6 ;  /* 0x000000ffff007224 */ /* 0x000fe400078e0006 */
[----:B------:R-:W-:Y:S02]  /*c5e0*/  IMAD.MOV.U32 R2, RZ, RZ, R7 ;  /* 0x000000ffff027224 */ /* 0x000fe400078e0007 */
[----:B------:R-:W-:Y:S02]  /*c5f0*/  IMAD.MOV.U32 R6, RZ, RZ, R44 ;  /* 0x000000ffff067224 */ /* 0x000fe400078e002c */
[----:B------:R-:W-:Y:S02]  /*c600*/  IMAD.MOV.U32 R7, RZ, RZ, R45 ;  /* 0x000000ffff077224 */ /* 0x000fe400078e002d */
[----:B------:R-:W-:Y:S01]  /*c610*/  HMMA.1688.F32.TF32 R44, R40, R20, R84 ;  /* 0x00000014282c723c */ /* 0x000fe20000081054 */
[----:B------:R-:W-:Y:S01]  /*c620*/  STL [R1+0x654], R239 ;  /* 0x000654ef01007387 */ /* 0x000fe20000100800 */
[----:B------:R-:W-:-:S03]  /*c630*/  IMAD.MOV.U32 R252, RZ, RZ, R5 ;  /* 0x000000fffffc7224 */ /* 0x000fc600078e0005 */
[----:B------:R-:W-:Y:S01]  /*c640*/  STL [R1+0x650], R235 ;  /* 0x000650eb01007387 */ /* 0x000fe20000100800 */
[----:B------:R-:W-:-:S03]  /*c650*/  IMAD.MOV.U32 R232, RZ, RZ, R4 ;  /* 0x000000ffffe87224 */ /* 0x000fc600078e0004 */
[----:B------:R-:W-:Y:S04]  /*c660*/  STL [R1+0x66c], R228 ;  /* 0x00066ce401007387 */ /* 0x000fe80000100800 */
[----:B------:R-:W-:Y:S04]  /*c670*/  STL [R1+0x668], R229 ;  /* 0x000668e501007387 */ /* 0x000fe80000100800 */
[----:B------:R-:W-:Y:S04]  /*c680*/  STL [R1+0x664], R230 ;  /* 0x000664e601007387 */ /* 0x000fe80000100800 */
[----:B------:R-:W-:Y:S04]  /*c690*/  STL [R1+0x660], R236 ;  /* 0x000660ec01007387 */ /* 0x000fe80000100800 */
[----:B------:R-:W-:Y:S01]  /*c6a0*/  STL [R1+0x67c], R2 ;  /* 0x00067c0201007387 */ /* 0x000fe20000100800 */
[----:B------:R-:W-:-:S03]  /*c6b0*/  IMAD.MOV.U32 R5, RZ, RZ, R47 ;  /* 0x000000ffff057224 */ /* 0x000fc600078e002f */
[----:B------:R-:W-:Y:S01]  /*c6c0*/  STL [R1+0x678], R0 ;  /* 0x0006780001007387 */ /* 0x000fe20000100800 */
[----:B------:R-:W-:-:S03]  /*c6d0*/  IMAD.MOV.U32 R4, RZ, RZ, R46 ;  /* 0x000000ffff047224 */ /* 0x000fc600078e002e */
[----:B------:R-:W-:Y:S01]  /*c6e0*/  STL [R1+0x674], R252 ;  /* 0x000674fc01007387 */ /* 0x000fe20000100800 */
[C---:B------:R-:W-:Y:S03]  /*c6f0*/  HMMA.1688.F32.TF32 R68, R40.reuse, R16, R88 ;  /* 0x000000102844723c */ /* 0x040fe60000081058 */
[----:B------:R-:W-:Y:S04]  /*c700*/  STL [R1+0x670], R232 ;  /* 0x000670e801007387 */ /* 0x000fe80000100800 */
[----:B------:R-:W-:Y:S04]  /*c710*/  STL [R1+0x68c], R233 ;  /* 0x00068ce901007387 */ /* 0x000fe80000100800 */
[----:B------:R-:W-:Y:S04]  /*c720*/  STL [R1+0x688], R234 ;  /* 0x000688ea01007387 */ /* 0x000fe80000100800 */
[----:B------:R-:W-:Y:S04]  /*c730*/  STL [R1+0x684], R7 ;  /* 0x0006840701007387 */ /* 0x000fe80000100800 */
[----:B------:R-:W-:Y:S04]  /*c740*/  STL [R1+0x680], R6 ;  /* 0x0006800601007387 */ /* 0x000fe80000100800 */
[----:B------:R-:W-:Y:S04]  /*c750*/  STL [R1+0x69c], R5 ;  /* 0x00069c0501007387 */ /* 0x000fe80000100800 */
[----:B------:R1:W-:Y:S02]  /*c760*/  STL [R1+0x698], R4 ;  /* 0x0006980401007387 */ /* 0x0003e40000100800 */
[----:B-1----:R-:W-:Y:S01]  /*c770*/  HMMA.1688.F32.TF32 R4, R40, R12, R92 ;  /* 0x0000000c2804723c */ /* 0x002fe2000008105c */
[----:B------:R-:W-:-:S02]  /*c780*/  IMAD.MOV.U32 R235, RZ, RZ, R45 ;  /* 0x000000ffffeb7224 */ /* 0x000fc400078e002d */
[----:B------:R-:W-:Y:S02]  /*c790*/  IMAD.MOV.U32 R239, RZ, RZ, R44 ;  /* 0x000000ffffef7224 */ /* 0x000fe400078e002c */
[----:B------:R-:W-:Y:S02]  /*c7a0*/  IMAD.MOV.U32 R46, RZ, RZ, R224 ;  /* 0x000000ffff2e7224 */ /* 0x000fe400078e00e0 */
[----:B------:R-:W-:Y:S02]  /*c7b0*/  IMAD.MOV.U32 R47, RZ, RZ, R225 ;  /* 0x000000ffff2f7224 */ /* 0x000fe400078e00e1 */
[----:B------:R-:W-:Y:S02]  /*c7c0*/  IMAD.MOV.U32 R224, RZ, RZ, R71 ;  /* 0x000000ffffe07224 */ /* 0x000fe400078e0047 */
[----:B------:R-:W-:Y:S02]  /*c7d0*/  IMAD.MOV.U32 R180, RZ, RZ, R226 ;  /* 0x000000ffffb47224 */ /* 0x000fe400078e00e2 */
[----:B------:R-:W-:Y:S01]  /*c7e0*/  IMAD.MOV.U32 R225, RZ, RZ, R70 ;  /* 0x000000ffffe17224 */ /* 0x000fe200078e0046 */
[----:B------:R-:W-:Y:S01]  /*c7f0*/  STL [R1+0x694], R235 ;  /* 0x000694eb01007387 */ /* 0x000fe20000100800 */
[----:B------:R-:W-:-:S02]  /*c800*/  IMAD.MOV.U32 R181, RZ, RZ, R227 ;  /* 0x000000ffffb57224 */ /* 0x000fc400078e00e3 */
[----:B------:R-:W-:Y:S01]  /*c810*/  IMAD.MOV.U32 R226, RZ, RZ, R69 ;  /* 0x000000ffffe27224 */ /* 0x000fe200078e0045 */
[----:B------:R-:W-:Y:S01]  /*c820*/  STL [R1+0x690], R239 ;  /* 0x000690ef01007387 */ /* 0x000fe20000100800 */
[----:B------:R-:W-:-:S03]  /*c830*/  IMAD.MOV.U32 R227, RZ, RZ, R68 ;  /* 0x000000ffffe37224 */ /* 0x000fc600078e0044 */
[----:B------:R-:W-:Y:S02]  /*c840*/  STL [R1+0x6ac], R224 ;  /* 0x0006ace001007387 */ /* 0x000fe40000100800 */
[----:B------:R-:W-:Y:S02]  /*c850*/  IMAD.MOV.U32 R236, RZ, RZ, R5 ;  /* 0x000000ffffec7224 */ /* 0x000fe400078e0005 */
[----:B------:R-:W-:Y:S01]  /*c860*/  IMAD.MOV.U32 R230, RZ, RZ, R4 ;  /* 0x000000ffffe67224 */ /* 0x000fe200078e0004 */
[----:B------:R-:W-:Y:S04]  /*c870*/  STL [R1+0x6a8], R225 ;  /* 0x0006a8e101007387 */ /* 0x000fe80000100800 */
[----:B------:R-:W-:Y:S04]  /*c880*/  STL [R1+0x6a4], R226 ;  /* 0x0006a4e201007387 */ /* 0x000fe80000100800 */
[----:B------:R-:W-:Y:S04]  /*c890*/  STL [R1+0x6a0], R227 ;  /* 0x0006a0e301007387 */ /* 0x000fe80000100800 */
[----:B------:R-:W-:Y:S04]  /*c8a0*/  STL [R1+0x6b4], R236 ;  /* 0x0006b4ec01007387 */ /* 0x000fe80000100800 */
[----:B------:R-:W-:Y:S04]  /*c8b0*/  STL [R1+0x6b0], R230 ;  /* 0x0006b0e601007387 */ /* 0x000fe80000100800 */
[----:B------:R-:W2:Y:S04]  /*c8c0*/  LDL.LU R90, [R1+0x230] ;  /* 0x00023000015a7983 */ /* 0x000ea80000300800 */
[----:B------:R-:W2:Y:S01]  /*c8d0*/  LDL.LU R91, [R1+0x234] ;  /* 0x00023400015b7983 */ /* 0x000ea20000300800 */
[----:B------:R-:W-:Y:S01]  /*c8e0*/  LOP3.LUT R231, R3, 0x20, RZ, 0x3c, !PT ;  /* 0x0000002003e77812 */ /* 0x000fe200078e3cff */
        /* <DEDUP_REMOVED lines=13> */
[----:B------:R-:W-:Y:S01]  /*c9c0*/  IMAD.MOV.U32 R187, RZ, RZ, R245 ;  /* 0x000000ffffbb7224 */ /* 0x000fe200078e00f5 */
[----:B------:R-:W-:Y:S01]  /*c9d0*/  LDS R244, [R3+0xa180] ;  /* 0x00a1800003f47984 */ /* 0x000fe20000000800 */
[----:B------:R-:W-:Y:S02]  /*c9e0*/  IMAD.MOV.U32 R188, RZ, RZ, R246 ;  /* 0x000000ffffbc7224 */ /* 0x000fe400078e00f6 */
[----:B------:R-:W-:Y:S01]  /*c9f0*/  IMAD.MOV.U32 R189, RZ, RZ, R247 ;  /* 0x000000ffffbd7224 */ /* 0x000fe200078e00f7 */
[----:B------:R-:W-:Y:S04]  /*ca00*/  LDS R246, [R3+0xa980] ;  /* 0x00a9800003f67984 */ /* 0x000fe80000000800 */
[----:B------:R-:W-:Y:S04]  /*ca10*/  LDS R245, [R231+0xa180] ;  /* 0x00a18000e7f57984 */ /* 0x000fe80000000800 */
[----:B------:R-:W1:Y:S01]  /*ca20*/  LDS R247, [R231+0xa980] ;  /* 0x00a98000e7f77984 */ /* 0x000e620000000800 */
[----:B------:R-:W-:-:S02]  /*ca30*/  IMAD.MOV.U32 R237, RZ, RZ, R6 ;  /* 0x000000ffffed7224 */ /* 0x000fc400078e0006 */
[----:B------:R-:W-:Y:S02]  /*ca40*/  IMAD.MOV.U32 R238, RZ, RZ, R7 ;  /* 0x000000ffffee7224 */ /* 0x000fe400078e0007 */
[----:B------:R-:W-:Y:S01]  /*ca50*/  HMMA.1688.F32.TF32 R4, R40, R8, R96 ;  /* 0x000000082804723c */ /* 0x000fe20000081060 */
[----:B------:R-:W-:Y:S04]  /*ca60*/  LDS R96, [R3+0xb000] ;  /* 0x00b0000003607984 */ /* 0x000fe80000000800 */
[----:B------:R-:W-:Y:S04]  /*ca70*/  LDS R98, [R3+0xb800] ;  /* 0x00b8000003627984 */ /* 0x000fe80000000800 */
[----:B------:R-:W-:Y:S04]  /*ca80*/  LDS R97, [R231+0xb000] ;  /* 0x00b00000e7617984 */ /* 0x000fe80000000800 */
[----:B------:R-:W3:Y:S01]  /*ca90*/  LDS R99, [R231+0xb800] ;  /* 0x00b80000e7637984 */ /* 0x000ee20000000800 */
[----:B-1----:R-:W-:Y:S10]  /*caa0*/  HMMA.1688.F32.TF32 R40, R244, R36, R100 ;  /* 0x00000024f428723c */ /* 0x002ff40000081064 */
[----:B------:R-:W-:-:S02]  /*cab0*/  IMAD.MOV.U32 R228, RZ, RZ, R6 ;  /* 0x000000ffffe47224 */ /* 0x000fc400078e0006 */
[----:B------:R-:W-:Y:S11]  /*cac0*/  IMAD.MOV.U32 R229, RZ, RZ, R7 ;  /* 0x000000ffffe57224 */ /* 0x000ff600078e0007 */
[----:B------:R-:W-:Y:S01]  /*cad0*/  @!UPT UIADD3 URZ, URZ, URZ, URZ ;  /* 0x0000003f3f3ff290 */ /* 0x000fe2000fffe03f */
[----:B------:R-:W-:Y:S02]  /*cae0*/  IMAD.MOV.U32 R7, RZ, RZ, R40 ;  /* 0x000000ffff077224 */ /* 0x000fe400078e0028 */
[----:B------:R-:W-:Y:S02]  /*caf0*/  IMAD.MOV.U32 R6, RZ, RZ, R41 ;  /* 0x000000ffff067224 */ /* 0x000fe400078e0029 */
[----:B------:R-:W-:Y:S02]  /*cb00*/  IMAD.MOV.U32 R2, RZ, RZ, R42 ;  /* 0x000000ffff027224 */ /* 0x000fe400078e002a */
[----:B------:R-:W-:Y:S02]  /*cb10*/  IMAD.MOV.U32 R0, RZ, RZ, R43 ;  /* 0x000000ffff007224 */ /* 0x000fe400078e002b */
[C---:B------:R-:W-:Y:S11]  /*cb20*/  HMMA.1688.F32.TF32 R40, R244.reuse, R32, R104 ;  /* 0x00000020f428723c */ /* 0x040ff60000081068 */
[----:B------:R-:W-:Y:S11]  /*cb30*/  @!UPT UIADD3 URZ, URZ, URZ, URZ ;  /* 0x0000003f3f3ff290 */ /* 0x000ff6000fffe03f */
[----:B------:R-:W-:Y:S02]  /*cb40*/  @!UPT UIADD3 URZ, URZ, URZ, URZ ;  /* 0x0000003f3f3ff290 */ /* 0x000fe4000fffe03f */
[----:B------:R-:W-:Y:S02]  /*cb50*/  IMAD.MOV.U32 R235, RZ, RZ, R40 ;  /* 0x000000ffffeb7224 */ /* 0x000fe400078e0028 */
[----:B------:R-:W-:Y:S02]  /*cb60*/  IMAD.MOV.U32 R239, RZ, RZ, R41 ;  /* 0x000000ffffef7224 */ /* 0x000fe400078e0029 */
[----:B------:R-:W-:Y:S02]  /*cb70*/  IMAD.MOV.U32 R233, RZ, RZ, R42 ;  /* 0x000000ffffe97224 */ /* 0x000fe400078e002a */
[----:B------:R-:W-:Y:S02]  /*cb80*/  IMAD.MOV.U32 R234, RZ, RZ, R43 ;  /* 0x000000ffffea7224 */ /* 0x000fe400078e002b */
[C---:B------:R-:W-:Y:S01]  /*cb90*/  HMMA.1688.F32.TF32 R40, R244.reuse, R28, R108 ;  /* 0x0000001cf428723c */ /* 0x040fe2000008106c */
[----:B------:R-:W-:Y:S02]  /*cba0*/  IMAD.MOV.U32 R252, RZ, RZ, R4 ;  /* 0x000000fffffc7224 */ /* 0x000fe400078e0004 */
[----:B------:R-:W-:Y:S11]  /*cbb0*/  IMAD.MOV.U32 R232, RZ, RZ, R5 ;  /* 0x000000ffffe87224 */ /* 0x000ff600078e0005 */
[----:B------:R-:W-:Y:S10]  /*cbc0*/  @!UPT UIADD3 URZ, URZ, URZ, URZ ;  /* 0x0000003f3f3ff290 */ /* 0x000ff4000fffe03f */
        /* <DEDUP_REMOVED lines=12> */
[----:B------:R-:W-:Y:S11]  /*cc90*/  LOP3.LUT R73, R3, 0x40, RZ, 0x3c, !PT ;  /* 0x0000004003497812 */ /* 0x000ff600078e3cff */
[----:B------:R-:W-:Y:S11]  /*cca0*/  @!UPT UIADD3 URZ, URZ, URZ, URZ ;  /* 0x0000003f3f3ff290 */ /* 0x000ff6000fffe03f */
[----:B------:R-:W-:Y:S01]  /*ccb0*/  @!UPT UIADD3 URZ, URZ, URZ, URZ ;  /* 0x0000003f3f3ff290 */ /* 0x000fe2000fffe03f */
[----:B------:R-:W-:Y:S02]  /*ccc0*/  IMAD.MOV.U32 R63, RZ, RZ, R40 ;  /* 0x000000ffff3f7224 */ /* 0x000fe400078e0028 */
[----:B------:R-:W-:Y:S02]  /*ccd0*/  IMAD.MOV.U32 R62, RZ, RZ, R41 ;  /* 0x000000ffff3e7224 */ /* 0x000fe400078e0029 */
[----:B------:R-:W-:Y:S02]  /*cce0*/  IMAD.MOV.U32 R61, RZ, RZ, R42 ;  /* 0x000000ffff3d7224 */ /* 0x000fe400078e002a */
[----:B------:R-:W-:Y:S02]  /*ccf0*/  IMAD.MOV.U32 R60, RZ, RZ, R43 ;  /* 0x000000ffff3c7224 */ /* 0x000fe400078e002b */
[----:B------:R-:W-:Y:S01]  /*cd00*/  HMMA.1688.F32.TF32 R40, R244, R16, R144 ;  /* 0x00000010f428723c */ /* 0x000fe20000081090 */
        /* <DEDUP_REMOVED lines=9> */
[----:B------:R-:W-:-:S05]  /*cda0*/  IMAD.MOV.U32 R106, RZ, RZ, R71 ;  /* 0x000000ffff6a7224 */ /* 0x000fca00078e0047 */
[----:B------:R-:W-:Y:S02]  /*cdb0*/  IMAD.MOV.U32 R236, RZ, RZ, R40 ;  /* 0x000000ffffec7224 */ /* 0x000fe400078e0028 */
[----:B------:R-:W-:Y:S01]  /*cdc0*/  IMAD.MOV.U32 R224, RZ, RZ, R42 ;  /* 0x000000ffffe07224 */ /* 0x000fe200078e002a */
[----:B------:R-:W-:Y:S04]  /*cdd0*/  LDS R40, [R73+0xa180] ;  /* 0x00a1800049287984 */ /* 0x000fe80000000800 */
[----:B------:R1:W-:Y:S01]  /*cde0*/  LDS R42, [R73+0xa980] ;  /* 0x00a98000492a7984 */ /* 0x0003e20000000800 */
[----:B------:R-:W-:Y:S01]  /*cdf0*/  IMAD.MOV.U32 R230, RZ, RZ, R41 ;  /* 0x000000ffffe67224 */ /* 0x000fe200078e0029 */
[----:B---3--:R-:W-:Y:S01]  /*ce00*/  HMMA.1688.F32.TF32 R68, R96, R38, R168 ;  /* 0x000000266044723c */ /* 0x008fe200000810a8 */
[----:B------:R-:W-:Y:S01]  /*ce10*/  IMAD.MOV.U32 R225, RZ, RZ, R43 ;  /* 0x000000ffffe17224 */ /* 0x000fe200078e002b */
[----:B-1----:R-:W-:Y:S01]  /*ce20*/  LOP3.LUT R73, R3, 0x60, RZ, 0x3c, !PT ;  /* 0x0000006003497812 */ /* 0x002fe200078e3cff */
[----:B------:R-:W-:-:S02]  /*ce30*/  IMAD.MOV.U32 R101, RZ, RZ, R74 ;  /* 0x000000ffff657224 */ /* 0x000fc400078e004a */
[----:B------:R-:W-:Y:S02]  /*ce40*/  IMAD.MOV.U32 R102, RZ, RZ, R75 ;  /* 0x000000ffff667224 */ /* 0x000fe400078e004b */
[----:B------:R-:W-:Y:S01]  /*ce50*/  LDS R41, [R73+0xa180] ;  /* 0x00a1800049297984 */ /* 0x000fe20000000800 */
[----:B------:R-:W-:-:S03]  /*ce60*/  IMAD.MOV.U32 R88, RZ, RZ, R242 ;  /* 0x000000ffff587224 */ /* 0x000fc600078e00f2 */
[----:B------:R1:W3:Y:S01]  /*ce70*/  LDS R43, [R73+0xa980] ;  /* 0x00a98000492b7984 */ /* 0x0002e20000000800 */
[----:B------:R-:W-:Y:S01]  /*ce80*/  IMAD.MOV.U32 R89, RZ, RZ, R243 ;  /* 0x000000ffff597224 */ /* 0x000fe200078e00f3 */
[C---:B------:R-:W-:Y:S08]  /*ce90*/  HMMA.1688.F32.TF32 R76, R96.reuse, R30, R160 ;  /* 0x0000001e604c723c */ /* 0x040ff000000810a0 */
[C---:B-1----:R-:W-:Y:S08]  /*cea0*/  HMMA.1688.F32.TF32 R72, R96.reuse, R34, R164 ;  /* 0x000000226048723c */ /* 0x042ff000000810a4 */
[C---:B------:R-:W-:Y:S08]  /*ceb0*/  HMMA.1688.F32.TF32 R80, R96.reuse, R26, R156 ;  /* 0x0000001a6050723c */ /* 0x040ff0000008109c */
[C---:B------:R-:W-:Y:S08]  /*cec0*/  HMMA.1688.F32.TF32 R84, R96.reuse, R22, R152 ;  /* 0x000000166054723c */ /* 0x040ff00000081098 */
[----:B--2---:R-:W-:Y:S01]  /*ced0*/  HMMA.1688.F32.TF32 R88, R96, R18, R88 ;  /* 0x000000126058723c */ /* 0x004fe20000081058 */
[----:B------:R1:W-:Y:S04]  /*cee0*/  STL.64 [R1+0x508], R68 ;  /* 0x0005084401007387 */ /* 0x0003e80000100a00 */
[----:B------:R2:W-:Y:S04]  /*cef0*/  STL.64 [R1+0x500], R70 ;  /* 0x0005004601007387 */ /* 0x0005e80000100a00 */
[----:B------:R4:W-:Y:S04]  /*cf00*/  STL.64 [R1+0x518], R72 ;  /* 0x0005184801007387 */ /* 0x0009e80000100a00 */
[----:B------:R1:W-:Y:S04]  /*cf10*/  STL.64 [R1+0x510], R74 ;  /* 0x0005104a01007387 */ /* 0x0003e80000100a00 */
[----:B------:R1:W-:Y:S04]  /*cf20*/  STL.64 [R1+0x528], R76 ;  /* 0x0005284c01007387 */ /* 0x0003e80000100a00 */
[----:B------:R2:W-:Y:S04]  /*cf30*/  STL.64 [R1+0x520], R78 ;  /* 0x0005204e01007387 */ /* 0x0005e80000100a00 */
[----:B------:R-:W-:Y:S04]  /*cf40*/  STL.64 [R1+0x538], R80 ;  /* 0x0005385001007387 */ /* 0x000fe80000100a00 */
[----:B------:R-:W-:Y:S01]  /*cf50*/  STL.64 [R1+0x530], R82 ;  /* 0x0005305201007387 */ /* 0x000fe20000100a00 */
[----:B-1----:R-:W-:-:S03]  /*cf60*/  IMAD.MOV.U32 R68, RZ, RZ, R118 ;  /* 0x000000ffff447224 */ /* 0x002fc600078e0076 */
[----:B------:R-:W-:Y:S01]  /*cf70*/  STL.64 [R1+0x548], R84 ;  /* 0x0005485401007387 */ /* 0x000fe20000100a00 */
[----:B------:R-:W-:-:S03]  /*cf80*/  IMAD.MOV.U32 R69, RZ, RZ, R119 ;  /* 0x000000ffff457224 */ /* 0x000fc600078e0077 */
[----:B------:R-:W-:Y:S01]  /*cf90*/  STL.64 [R1+0x540], R86 ;  /* 0x0005405601007387 */ /* 0x000fe20000100a00 */
[----:B--2---:R-:W-:-:S03]  /*cfa0*/  IMAD.MOV.U32 R70, RZ, RZ, R112 ;  /* 0x000000ffff467224 */ /* 0x004fc600078e0070 */
[----:B------:R-:W-:Y:S01]  /*cfb0*/  STL.64 [R1+0x558], R88 ;  /* 0x0005585801007387 */ /* 0x000fe20000100a00 */
[----:B------:R-:W-:-:S03]  /*cfc0*/  IMAD.MOV.U32 R71, RZ, RZ, R113 ;  /* 0x000000ffff477224 */ /* 0x000fc600078e0071 */
[----:B------:R-:W-:Y:S01]  /*cfd0*/  STL.64 [R1+0x550], R90 ;  /* 0x0005505a01007387 */ /* 0x000fe20000100a00 */
[----:B------:R-:W-:-:S03]  /*cfe0*/  IMAD.MOV.U32 R164, RZ, RZ, R114 ;  /* 0x000000ffffa47224 */ /* 0x000fc600078e0072 */
[----:B------:R-:W2:Y:S01]  /*cff0*/  LDL.LU R118, [R1+0x714] ;  /* 0x0007140001767983 */ /* 0x000ea20000300800 */
[----:B------:R-:W-:-:S03]  /*d000*/  IMAD.MOV.U32 R165, RZ, RZ, R115 ;  /* 0x000000ffffa57224 */ /* 0x000fc600078e0073 */
[----:B------:R-:W2:Y:S01]  /*d010*/  LDL.LU R119, [R1+0x710] ;  /* 0x0007100001777983 */ /* 0x000ea20000300800 */
[----:B------:R-:W-:-:S03]  /*d020*/  IMAD.MOV.U32 R166, RZ, RZ, R48 ;  /* 0x000000ffffa67224 */ /* 0x000fc600078e0030 */
[----:B------:R-:W2:Y:S01]  /*d030*/  LDL.LU R112, [R1+0x70c] ;  /* 0x00070c0001707983 */ /* 0x000ea20000300800 */
[----:B------:R-:W-:-:S03]  /*d040*/  IMAD.MOV.U32 R167, RZ, RZ, R49 ;  /* 0x000000ffffa77224 */ /* 0x000fc600078e0031 */
[----:B------:R-:W2:Y:S01]  /*d050*/  LDL.LU R113, [R1+0x708] ;  /* 0x0007080001717983 */ /* 0x000ea20000300800 */
[----:B----4-:R-:W-:-:S03]  /*d060*/  IMAD.MOV.U32 R72, RZ, RZ, R50 ;  /* 0x000000ffff487224 */ /* 0x010fc600078e0032 */
[----:B------:R-:W4:Y:S01]  /*d070*/  LDL.LU R114, [R1+0x704] ;  /* 0x0007040001727983 */ /* 0x000f220000300800 */
[----:B------:R-:W-:-:S03]  /*d080*/  IMAD.MOV.U32 R73, RZ, RZ, R56 ;  /* 0x000000ffff497224 */ /* 0x000fc600078e0038 */
        /* <DEDUP_REMOVED lines=12> */
[----:B------:R-:W4:Y:S04]  /*d150*/  LDL.LU R64, [R1+0x6e8] ;  /* 0x0006e80001407983 */ /* 0x000f280000300800 */
[----:B------:R-:W4:Y:S04]  /*d160*/  LDL.LU R65, [R1+0x6e4] ;  /* 0x0006e40001417983 */ /* 0x000f280000300800 */
[----:B------:R-:W4:Y:S01]  /*d170*/  LDL.LU R66, [R1+0x6e0] ;  /* 0x0006e00001427983 */ /* 0x000f220000300800 */
[----:B------:R-:W-:-:S03]  /*d180*/  IMAD.MOV.U32 R44, RZ, RZ, R47 ;  /* 0x000000ffff2c7224 */ /* 0x000fc600078e002f */
[----:B------:R-:W4:Y:S01]  /*d190*/  LDL.LU R124, [R1+0x6dc] ;  /* 0x0006dc00017c7983 */ /* 0x000f220000300800 */
[----:B------:R-:W-:-:S03]  /*d1a0*/  IMAD.MOV.U32 R45, RZ, RZ, R180 ;  /* 0x000000ffff2d7224 */ /* 0x000fc600078e00b4 */
[----:B------:R-:W4:Y:S01]  /*d1b0*/  LDL.LU R125, [R1+0x6d8] ;  /* 0x0006d800017d7983 */ /* 0x000f220000300800 */
[----:B------:R-:W-:-:S03]  /*d1c0*/  IMAD.MOV.U32 R47, RZ, RZ, R182 ;  /* 0x000000ffff2f7224 */ /* 0x000fc600078e00b6 */
[----:B------:R-:W4:Y:S01]  /*d1d0*/  LDL.LU R76, [R1+0x1b0] ;  /* 0x0001b000014c7983 */ /* 0x000f220000300800 */
[----:B------:R-:W-:Y:S02]  /*d1e0*/  IMAD.MOV.U32 R181, RZ, RZ, R184 ;  /* 0x000000ffffb57224 */ /* 0x000fe400078e00b8 */
[----:B------:R-:W-:Y:S01]  /*d1f0*/  IMAD.MOV.U32 R46, RZ, RZ, R185 ;  /* 0x000000ffff2e7224 */ /* 0x000fe200078e00b9 */
[----:B------:R-:W4:Y:S01]  /*d200*/  LDL.LU R77, [R1+0x1b4] ;  /* 0x0001b400014d7983 */ /* 0x000f220000300800 */
[----:B------:R-:W-:Y:S02]  /*d210*/  IMAD.MOV.U32 R180, RZ, RZ, R183 ;  /* 0x000000ffffb47224 */ /* 0x000fe400078e00b7 */
[----:B------:R-:W-:Y:S01]  /*d220*/  IMAD.MOV.U32 R184, RZ, RZ, R187 ;  /* 0x000000ffffb87224 */ /* 0x000fe200078e00bb */
[----:B------:R-:W4:Y:S01]  /*d230*/  LDL.LU R78, [R1+0x1b8] ;  /* 0x0001b800014e7983 */ /* 0x000f220000300800 */
[----:B------:R-:W-:Y:S02]  /*d240*/  IMAD.MOV.U32 R185, RZ, RZ, R188 ;  /* 0x000000ffffb97224 */ /* 0x000fe400078e00bc */
[----:B------:R-:W-:Y:S01]  /*d250*/  IMAD.MOV.U32 R182, RZ, RZ, R189 ;  /* 0x000000ffffb67224 */ /* 0x000fe200078e00bd */
[----:B------:R-:W4:Y:S01]  /*d260*/  LDL.LU R79, [R1+0x1bc] ;  /* 0x0001bc00014f7983 */ /* 0x000f220000300800 */
[----:B------:R-:W-:-:S02]  /*d270*/  IMAD.MOV.U32 R144, RZ, RZ, R126 ;  /* 0x000000ffff907224 */ /* 0x000fc400078e007e */
[----:B------:R-:W-:Y:S01]  /*d280*/  IMAD.MOV.U32 R183, RZ, RZ, R186 ;  /* 0x000000ffffb77224 */ /* 0x000fe200078e00ba */
[----:B------:R-:W4:Y:S01]  /*d290*/  LDL.LU R126, [R1+0x6d4] ;  /* 0x0006d400017e7983 */ /* 0x000f220000300800 */
[----:B------:R-:W-:Y:S02]  /*d2a0*/  IMAD.MOV.U32 R187, RZ, RZ, R190 ;  /* 0x000000ffffbb7224 */ /* 0x000fe400078e00be */
[----:B------:R-:W-:Y:S02]  /*d2b0*/  IMAD.MOV.U32 R188, RZ, RZ, R191 ;  /* 0x000000ffffbc7224 */ /* 0x000fe400078e00bf */
[----:B------:R-:W-:Y:S02]  /*d2c0*/  IMAD.MOV.U32 R189, RZ, RZ, R192 ;  /* 0x000000ffffbd7224 */ /* 0x000fe400078e00c0 */
[----:B------:R-:W-:Y:S02]  /*d2d0*/  IMAD.MOV.U32 R145, RZ, RZ, R127 ;  /* 0x000000ffff917224 */ /* 0x000fe400078e007f */
[----:B------:R-:W-:Y:S01]  /*d2e0*/  IMAD.MOV.U32 R186, RZ, RZ, R193 ;  /* 0x000000ffffba7224 */ /* 0x000fe200078e00c1 */
[----:B------:R-:W4:Y:S01]  /*d2f0*/  LDL.LU R127, [R1+0x6d0] ;  /* 0x0006d000017f7983 */ /* 0x000f220000300800 */
[----:B------:R-:W-:-:S02]  /*d300*/  IMAD.MOV.U32 R191, RZ, RZ, R194 ;  /* 0x000000ffffbf7224 */ /* 0x000fc400078e00c2 */
[----:B------:R-:W-:Y:S02]  /*d310*/  IMAD.MOV.U32 R192, RZ, RZ, R195 ;  /* 0x000000ffffc07224 */ /* 0x000fe400078e00c3 */
[----:B------:R-:W-:Y:S02]  /*d320*/  IMAD.MOV.U32 R190, RZ, RZ, R240 ;  /* 0x000000ffffbe7224 */ /* 0x000fe400078e00f0 */
[----:B------:R-:W-:Y:S02]  /*d330*/  IMAD.MOV.U32 R146, RZ, RZ, R10 ;  /* 0x000000ffff927224 */ /* 0x000fe400078e000a */
[----:B------:R-:W-:Y:S01]  /*d340*/  IMAD.MOV.U32 R193, RZ, RZ, R248 ;  /* 0x000000ffffc17224 */ /* 0x000fe200078e00f8 */
[----:B------:R-:W4:Y:S01]  /*d350*/  LDL.LU R10, [R1+0x6cc] ;  /* 0x0006cc00010a7983 */ /* 0x000f220000300800 */
[----:B------:R-:W-:Y:S02]  /*d360*/  IMAD.MOV.U32 R194, RZ, RZ, R249 ;  /* 0x000000ffffc27224 */ /* 0x000fe400078e00f9 */
[----:B------:R-:W-:-:S02]  /*d370*/  IMAD.MOV.U32 R195, RZ, RZ, R250 ;  /* 0x000000ffffc37224 */ /* 0x000fc400078e00fa */
[----:B------:R-:W-:Y:S02]  /*d380*/  IMAD.MOV.U32 R240, RZ, RZ, R251 ;  /* 0x000000fffff07224 */ /* 0x000fe400078e00fb */
[----:B------:R-:W-:Y:S01]  /*d390*/  IMAD.MOV.U32 R147, RZ, RZ, R11 ;  /* 0x000000ffff937224 */ /* 0x000fe200078e000b */
[----:B------:R-:W-:Y:S01]  /*d3a0*/  HMMA.1688.F32.TF32 R248, R244, R12, R148 ;  /* 0x0000000cf4f8723c */ /* 0x000fe20000081094 */
[----:B------:R-:W4:Y:S06]  /*d3b0*/  LDL.LU R11, [R1+0x6c8] ;  /* 0x0006c800010b7983 */ /* 0x000f2c0000300800 */
[----:B------:R-:W-:-:S02]  /*d3c0*/  IMAD.MOV.U32 R148, RZ, RZ, R67 ;  /* 0x000000ffff947224 */ /* 0x000fc400078e0043 */
[----:B------:R-:W4:Y:S01]  /*d3d0*/  LDL.LU R67, [R1+0x6c4] ;  /* 0x0006c40001437983 */ /* 0x000f220000300800 */
[----:B------:R-:W-:Y:S02]  /*d3e0*/  IMAD.MOV.U32 R149, RZ, RZ, R58 ;  /* 0x000000ffff957224 */ /* 0x000fe400078e003a */
[----:B------:R-:W-:Y:S01]  /*d3f0*/  IMAD.MOV.U32 R150, RZ, RZ, R59 ;  /* 0x000000ffff967224 */ /* 0x000fe200078e003b */
[----:B------:R-:W4:Y:S01]  /*d400*/  LDL.LU R58, [R1+0x6c0] ;  /* 0x0006c000013a7983 */ /* 0x000f220000300800 */
[----:B------:R-:W-:-:S03]  /*d410*/  IMAD.MOV.U32 R151, RZ, RZ, R51 ;  /* 0x000000ffff977224 */ /* 0x000fc600078e0033 */
[----:B------:R-:W4:Y:S04]  /*d420*/  LDL.LU R59, [R1+0x6bc] ;  /* 0x0006bc00013b7983 */ /* 0x000f280000300800 */
[----:B------:R-:W4:Y:S01]  /*d430*/  LDL.LU R51, [R1+0x6b8] ;  /* 0x0006b80001337983 */ /* 0x000f220000300800 */
[----:B------:R-:W-:Y:S02]  /*d440*/  IMAD.MOV.U32 R94, RZ, RZ, R240 ;  /* 0x000000ffff5e7224 */ /* 0x000fe400078e00f0 */
[----:B------:R-:W-:Y:S02]  /*d450*/  IMAD.MOV.U32 R95, RZ, RZ, R241 ;  /* 0x000000ffff5f7224 */ /* 0x000fe400078e00f1 */
[----:B---3--:R-:W-:Y:S01]  /*d460*/  HMMA.1688.F32.TF32 R240, R40, R36, R200 ;  /* 0x0000002428f0723c */ /* 0x008fe200000810c8 */
[----:B------:R-:W-:-:S02]  /*d470*/  IMAD.MOV.U32 R107, RZ, RZ, R44 ;  /* 0x000000ffff6b7224 */ /* 0x000fc400078e002c */
[----:B------:R-:W-:-:S04]  /*d480*/  IMAD.MOV.U32 R104, RZ, RZ, R45 ;  /* 0x000000ffff687224 */ /* 0x000fc800078e002d */
[C---:B------:R-:W-:Y:S02]  /*d490*/  LOP3.LUT R36, R3.reuse, 0x40, RZ, 0x3c, !PT ;  /* 0x0000004003247812 */ /* 0x040fe400078e3cff */
[----:B------:R-:W-:Y:S01]  /*d4a0*/  LOP3.LUT R37, R3, 0x60, RZ, 0x3c, !PT ;  /* 0x0000006003257812 */ /* 0x000fe200078e3cff */
[----:B------:R-:W-:Y:S02]  /*d4b0*/  IMAD.MOV.U32 R109, RZ, RZ, R46 ;  /* 0x000000ffff6d7224 */ /* 0x000fe400078e002e */
[----:B------:R-:W-:Y:S01]  /*d4c0*/  IMAD.MOV.U32 R110, RZ, RZ, R47 ;  /* 0x000000ffff6e7224 */ /* 0x000fe200078e002f */
[----:B------:R-:W-:Y:S04]  /*d4d0*/  LDS R44, [R36+0xb000] ;  /* 0x00b00000242c7984 */ /* 0x000fe80000000800 */
[----:B------:R-:W-:Y:S04]  /*d4e0*/  LDS R46, [R36+0xb800] ;  /* 0x00b80000242e7984 */ /* 0x000fe80000000800 */
[----:B------:R-:W-:Y:S04]  /*d4f0*/  LDS R45, [R37+0xb000] ;  /* 0x00b00000252d7984 */ /* 0x000fe80000000800 */
[----:B------:R-:W1:Y:S01]  /*d500*/  LDS R47, [R37+0xb800] ;  /* 0x00b80000252f7984 */ /* 0x000e620000000800 */
[----:B------:R-:W-:Y:S01]  /*d510*/  IMAD.MOV.U32 R108, RZ, RZ, R181 ;  /* 0x000000ffff6c7224 */ /* 0x000fe200078e00b5 */
[----:B------:R-:W-:Y:S01]  /*d520*/  HMMA.1688.F32.TF32 R244, R244, R8, R196 ;  /* 0x00000008f4f4723c */ /* 0x000fe200000810c4 */
[----:B------:R-:W-:-:S02]  /*d530*/  IMAD.MOV.U32 R181, RZ, RZ, R182 ;  /* 0x000000ffffb57224 */ /* 0x000fc400078e00b6 */
[----:B------:R-:W-:Y:S02]  /*d540*/  IMAD.MOV.U32 R111, RZ, RZ, R180 ;  /* 0x000000ffff6f7224 */ /* 0x000fe400078e00b4 */
[----:B------:R-:W-:Y:S02]  /*d550*/  IMAD.MOV.U32 R182, RZ, RZ, R183 ;  /* 0x000000ffffb67224 */ /* 0x000fe400078e00b7 */
[----:B------:R-:W-:Y:S01]  /*d560*/  IMAD.MOV.U32 R183, RZ, RZ, R184 ;  /* 0x000000ffffb77224 */ /* 0x000fe200078e00b8 */
[C---:B------:R-:W-:Y:S01]  /*d570*/  HMMA.1688.F32.TF32 R196, R40.reuse, R32, R204 ;  /* 0x0000002028c4723c */ /* 0x040fe200000810cc */
[----:B------:R-:W-:Y:S02]  /*d580*/  IMAD.MOV.U32 R180, RZ, RZ, R185 ;  /* 0x000000ffffb47224 */ /* 0x000fe400078e00b9 */
[----:B------:R-:W-:Y:S02]  /*d590*/  IMAD.MOV.U32 R92, RZ, RZ, R194 ;  /* 0x000000ffff5c7224 */ /* 0x000fe400078e00c2 */
[----:B------:R-:W-:Y:S01]  /*d5a0*/  IMAD.MOV.U32 R93, RZ, RZ, R195 ;  /* 0x000000ffff5d7224 */ /* 0x000fe200078e00c3 */
[----:B------:R-:W-:Y:S01]  /*d5b0*/  LDS R194, [R36+0xb880] ;  /* 0x00b8800024c27984 */ /* 0x000fe20000000800 */
[----:B------:R-:W-:Y:S01]  /*d5c0*/  IMAD.MOV.U32 R185, RZ, RZ, R186 ;  /* 0x000000ffffb97224 */ /* 0x000fe200078e00ba */
[----:B------:R-:W-:Y:S01]  /*d5d0*/  HMMA.1688.F32.TF32 R200, R40, R28, R208 ;  /* 0x0000001c28c8723c */ /* 0x000fe200000810d0 */
[----:B------:R-:W-:Y:S01]  /*d5e0*/  IMAD.MOV.U32 R184, RZ, RZ, R189 ;  /* 0x000000ffffb87224 */ /* 0x000fe200078e00bd */
[----:B------:R-:W-:Y:S01]  /*d5f0*/  LDS R195, [R37+0xb880] ;  /* 0x00b8800025c37984 */ /* 0x000fe20000000800 */
[----:B------:R-:W-:-:S02]  /*d600*/  IMAD.MOV.U32 R186, RZ, RZ, R187 ;  /* 0x000000ffffba7224 */ /* 0x000fc400078e00bb */
[----:B------:R-:W-:-:S03]  /*d610*/  IMAD.MOV.U32 R189, RZ, RZ, R190 ;  /* 0x000000ffffbd7224 */ /* 0x000fc600078e00be */
[----:B------:R-:W-:Y:S01]  /*d620*/  HMMA.1688.F32.TF32 R204, R40, R24, R212 ;  /* 0x0000001828cc723c */ /* 0x000fe200000810d4 */
[----:B------:R-:W-:Y:S02]  /*d630*/  IMAD.MOV.U32 R187, RZ, RZ, R188 ;  /* 0x000000ffffbb7224 */ /* 0x000fe400078e00bc */
[----:B------:R-:W-:Y:S02]  /*d640*/  IMAD.MOV.U32 R190, RZ, RZ, R191 ;  /* 0x000000ffffbe7224 */ /* 0x000fe400078e00bf */
[----:B------:R-:W-:-:S03]  /*d650*/  IMAD.MOV.U32 R191, RZ, RZ, R192 ;  /* 0x000000ffffbf7224 */ /* 0x000fc600078e00c0 */
[C---:B------:R-:W-:Y:S01]  /*d660*/  HMMA.1688.F32.TF32 R208, R40.reuse, R20, R172 ;  /* 0x0000001428d0723c */ /* 0x040fe200000810ac */
[----:B------:R-:W-:Y:S01]  /*d670*/  IMAD.MOV.U32 R188, RZ, RZ, R193 ;  /* 0x000000ffffbc7224 */ /* 0x000fe200078e00c1 */
[----:B------:R-:W-:Y:S04]  /*d680*/  LDS R192, [R36+0xb080] ;  /* 0x00b0800024c07984 */ /* 0x000fe80000000800 */
[----:B------:R-:W-:Y:S02]  /*d690*/  LDS R193, [R37+0xb080] ;  /* 0x00b0800025c17984 */ /* 0x000fe40000000800 */
[C---:B------:R-:W-:Y:S08]  /*d6a0*/  HMMA.1688.F32.TF32 R212, R40.reuse, R16, R176 ;  /* 0x0000001028d4723c */ /* 0x040ff000000810b0 */
[C---:B------:R-:W-:Y:S08]  /*d6b0*/  HMMA.1688.F32.TF32 R216, R40.reuse, R12, R216 ;  /* 0x0000000c28d8723c */ /* 0x040ff000000810d8 */
[----:B------:R-:W-:Y:S01]  /*d6c0*/  HMMA.1688.F32.TF32 R220, R40, R8, R220 ;  /* 0x0000000828dc723c */ /* 0x000fe200000810dc */
[----:B------:R-:W-:Y:S04]  /*d6d0*/  LDS R40, [R3+0xb080] ;  /* 0x00b0800003287984 */ /* 0x000fe80000000800 */
[----:B------:R-:W-:Y:S04]  /*d6e0*/  LDS R42, [R3+0xb880] ;  /* 0x00b88000032a7984 */ /* 0x000fe80000000800 */
[----:B------:R-:W-:Y:S04]  /*d6f0*/  LDS R41, [R231+0xb080] ;  /* 0x00b08000e7297984 */ /* 0x000fe80000000800 */
[----:B------:R-:W3:Y:S01]  /*d700*/  LDS R43, [R231+0xb880] ;  /* 0x00b88000e72b7984 */ /* 0x000ee20000000800 */
[----:B------:R-:W-:Y:S01]  /*d710*/  HMMA.1688.F32.TF32 R92, R96, R14, R92 ;  /* 0x0000000e605c723c */ /* 0x000fe2000008105c */
        /* <DEDUP_REMOVED lines=11> */
[----:B------:R-:W-:Y:S01]  /*d7d0*/  IMAD.MOV.U32 R179, RZ, RZ, R111 ;  /* 0x000000ffffb37224 */ /* 0x000fe200078e006f */
[----:B-1----:R-:W-:Y:S01]  /*d7e0*/  HMMA.1688.F32.TF32 R120, R44, R18, R120 ;  /* 0x000000122c78723c */ /* 0x002fe20000081078 */
[----:B------:R1:W-:Y:S04]  /*d7f0*/  STL.64 [R1+0x568], R92 ;  /* 0x0005685c01007387 */ /* 0x0003e80000100a00 */
[----:B------:R1:W-:Y:S01]  /*d800*/  STL.64 [R1+0x560], R94 ;  /* 0x0005605e01007387 */ /* 0x0003e20000100a00 */
[----:B------:R-:W-:-:S02]  /*d810*/  IMAD.MOV.U32 R80, RZ, RZ, R226 ;  /* 0x000000ffff507224 */ /* 0x000fc400078e00e2 */
[----:B---3--:R-:W-:Y:S01]  /*d820*/  HMMA.1688.F32.TF32 R152, R40, R18, R160 ;  /* 0x000000122898723c */ /* 0x008fe200000810a0 */
[----:B------:R-:W-:-:S07]  /*d830*/  IMAD.MOV.U32 R81, RZ, RZ, R227 ;  /* 0x000000ffff517224 */ /* 0x000fce00078e00e3 */
[C---:B--2---:R-:W-:Y:S08]  /*d840*/  HMMA.1688.F32.TF32 R116, R44.reuse, R22, R116 ;  /* 0x000000162c74723c */ /* 0x044ff00000081074 */
[----:B----4-:R-:W-:Y:S01]  /*d850*/  HMMA.1688.F32.TF32 R112, R44, R26, R112 ;  /* 0x0000001a2c70723c */ /* 0x010fe20000081070 */
        /* <DEDUP_REMOVED lines=10> */
[----:B-1----:R-:W-:Y:S02]  /*d900*/  IMAD.MOV.U32 R92, RZ, RZ, R252 ;  /* 0x000000ffff5c7224 */ /* 0x002fe400078e00fc */
[----:B------:R-:W-:Y:S01]  /*d910*/  IMAD.MOV.U32 R93, RZ, RZ, R232 ;  /* 0x000000ffff5d7224 */ /* 0x000fe200078e00e8 */
[----:B------:R-:W-:Y:S08]  /*d920*/  HMMA.1688.F32.TF32 R96, R96, R10, R124 ;  /* 0x0000000a6060723c */ /* 0x000ff0000008107c */
[C---:B------:R-:W-:Y:S08]  /*d930*/  HMMA.1688.F32.TF32 R100, R44.reuse, R38, R64 ;  /* 0x000000262c64723c */ /* 0x040ff00000081040 */
[C---:B------:R-:W-:Y:S08]  /*d940*/  HMMA.1688.F32.TF32 R104, R44.reuse, R34, R56 ;  /* 0x000000222c68723c */ /* 0x040ff00000081038 */
[C---:B------:R-:W-:Y:S08]  /*d950*/  HMMA.1688.F32.TF32 R108, R44.reuse, R30, R48 ;  /* 0x0000001e2c6c723c */ /* 0x040ff00000081030 */
[----:B------:R-:W-:Y:S01]  /*d960*/  HMMA.1688.F32.TF32 R124, R44, R14, R76 ;  /* 0x0000000e2c7c723c */ /* 0x000fe2000008104c */
[----:B------:R-:W-:Y:S04]  /*d970*/  STL.64 [R1+0x578], R96 ;  /* 0x0005786001007387 */ /* 0x000fe80000100a00 */
[----:B------:R1:W-:Y:S04]  /*d980*/  STL.64 [R1+0x570], R98 ;  /* 0x0005706201007387 */ /* 0x0003e80000100a00 */
[----:B------:R-:W-:Y:S04]  /*d990*/  STL.64 [R1+0x588], R100 ;  /* 0x0005886401007387 */ /* 0x000fe80000100a00 */
[----:B------:R-:W-:Y:S04]  /*d9a0*/  STL.64 [R1+0x580], R102 ;  /* 0x0005806601007387 */ /* 0x000fe80000100a00 */
[----:B------:R-:W-:Y:S04]  /*d9b0*/  STL.64 [R1+0x598], R104 ;  /* 0x0005986801007387 */ /* 0x000fe80000100a00 */
[----:B------:R2:W-:Y:S04]  /*d9c0*/  STL.64 [R1+0x590], R106 ;  /* 0x0005906a01007387 */ /* 0x0005e80000100a00 */
[----:B------:R-:W-:Y:S04]  /*d9d0*/  STL.64 [R1+0x5a8], R108 ;  /* 0x0005a86c01007387 */ /* 0x000fe80000100a00 */
[----:B------:R3:W-:Y:S04]  /*d9e0*/  STL.64 [R1+0x5a0], R110 ;  /* 0x0005a06e01007387 */ /* 0x0007e80000100a00 */
[----:B------:R4:W-:Y:S01]  /*d9f0*/  STL.64 [R1+0x5b8], R112 ;  /* 0x0005b87001007387 */ /* 0x0009e20000100a00 */
[----:B------:R-:W-:Y:S03]  /*da00*/  HMMA.1688.F32.TF32 R160, R40, R10, R164 ;  /* 0x0000000a28a0723c */ /* 0x000fe600000810a4 */
[----:B------:R1:W-:Y:S04]  /*da10*/  STL.64 [R1+0x5b0], R114 ;  /* 0x0005b07201007387 */ /* 0x0003e80000100a00 */
[----:B------:R-:W-:Y:S01]  /*da20*/  STL.64 [R1+0x5c8], R116 ;  /* 0x0005c87401007387 */ /* 0x000fe20000100a00 */
[----:B------:R-:W-:Y:S03]  /*da30*/  HMMA.1688.F32.TF32 R164, R192, R38, R68 ;  /* 0x00000026c0a4723c */ /* 0x000fe60000081044 */
[----:B------:R-:W-:Y:S04]  /*da40*/  STL.64 [R1+0x5c0], R118 ;  /* 0x0005c07601007387 */ /* 0x000fe80000100a00 */
[----:B------:R1:W-:Y:S01]  /*da50*/  STL.64 [R1+0x5d8], R120 ;  /* 0x0005d87801007387 */ /* 0x0003e20000100a00 */
[----:B------:R-:W-:-:S03]  /*da60*/  IMAD.MOV.U32 R68, RZ, RZ, R236 ;  /* 0x000000ffff447224 */ /* 0x000fc600078e00ec */
[----:B------:R1:W-:Y:S01]  /*da70*/  STL.64 [R1+0x5d0], R122 ;  /* 0x0005d07a01007387 */ /* 0x0003e20000100a00 */
[----:B------:R-:W-:-:S03]  /*da80*/  IMAD.MOV.U32 R69, RZ, RZ, R230 ;  /* 0x000000ffff457224 */ /* 0x000fc600078e00e6 */
[----:B------:R-:W-:Y:S01]  /*da90*/  STL.64 [R1+0x5e0], R126 ;  /* 0x0005e07e01007387 */ /* 0x000fe20000100a00 */
[----:B------:R-:W-:-:S03]  /*daa0*/  IMAD.MOV.U32 R70, RZ, RZ, R224 ;  /* 0x000000ffff467224 */ /* 0x000fc600078e00e0 */
        /* <DEDUP_REMOVED lines=18> */
[----:B------:R-:W4:Y:S01]  /*dbd0*/  LDL.LU R232, [R1+0x670] ;  /* 0x0006700001e87983 */ /* 0x000f220000300800 */
[----:B------:R-:W-:-:S02]  /*dbe0*/  IMAD.MOV.U32 R94, RZ, RZ, R228 ;  /* 0x000000ffff5e7224 */ /* 0x000fc400078e00e4 */
[----:B------:R-:W-:Y:S01]  /*dbf0*/  IMAD.MOV.U32 R95, RZ, RZ, R229 ;  /* 0x000000ffff5f7224 */ /* 0x000fe200078e00e5 */
[----:B------:R-:W4:Y:S01]  /*dc00*/  LDL.LU R228, [R1+0x66c] ;  /* 0x00066c0001e47983 */ /* 0x000f220000300800 */
[----:B-1----:R-:W-:-:S03]  /*dc10*/  IMAD.MOV.U32 R98, RZ, RZ, R237 ;  /* 0x000000ffff627224 */ /* 0x002fc600078e00ed */
[----:B------:R-:W4:Y:S01]  /*dc20*/  LDL.LU R229, [R1+0x668] ;  /* 0x0006680001e57983 */ /* 0x000f220000300800 */
[----:B------:R-:W-:Y:S02]  /*dc30*/  IMAD.MOV.U32 R99, RZ, RZ, R238 ;  /* 0x000000ffff637224 */ /* 0x000fe400078e00ee */
[----:B--2---:R-:W-:Y:S02]  /*dc40*/  IMAD.MOV.U32 R97, RZ, RZ, R236 ;  /* 0x000000ffff617224 */ /* 0x004fe400078e00ec */
[----:B---3--:R-:W-:Y:S02]  /*dc50*/  IMAD.MOV.U32 R96, RZ, RZ, R230 ;  /* 0x000000ffff607224 */ /* 0x008fe400078e00e6 */
[----:B------:R-:W2:Y:S04]  /*dc60*/  LDL.LU R230, [R1+0x664] ;  /* 0x0006640001e67983 */ /* 0x000ea80000300800 */
[----:B------:R-:W3:Y:S04]  /*dc70*/  LDL.LU R236, [R1+0x660] ;  /* 0x0006600001ec7983 */ /* 0x000ee80000300800 */
[----:B------:R-:W2:Y:S04]  /*dc80*/  LDL.LU R237, [R1+0x65c] ;  /* 0x00065c0001ed7983 */ /* 0x000ea80000300800 */
[----:B------:R-:W2:Y:S01]  /*dc90*/  LDL.LU R238, [R1+0x658] ;  /* 0x0006580001ee7983 */ /* 0x000ea20000300800 */
[----:B----4-:R-:W-:-:S02]  /*dca0*/  IMAD.MOV.U32 R107, RZ, RZ, R5 ;  /* 0x000000ffff6b7224 */ /* 0x010fc400078e0005 */
[----:B------:R-:W-:Y:S02]  /*dcb0*/  IMAD.MOV.U32 R106, RZ, RZ, R4 ;  /* 0x000000ffff6a7224 */ /* 0x000fe400078e0004 */
[----:B------:R-:W-:Y:S02]  /*dcc0*/  IMAD.MOV.U32 R105, RZ, RZ, R235 ;  /* 0x000000ffff697224 */ /* 0x000fe400078e00eb */
[----:B------:R-:W-:Y:S02]  /*dcd0*/  IMAD.MOV.U32 R104, RZ, RZ, R239 ;  /* 0x000000ffff687224 */ /* 0x000fe400078e00ef */
[----:B------:R-:W4:Y:S04]  /*dce0*/  LDL.LU R239, [R1+0x654] ;  /* 0x0006540001ef7983 */ /* 0x000f280000300800 */
[----:B------:R-:W2:Y:S04]  /*dcf0*/  LDL.LU R235, [R1+0x650] ;  /* 0x0006500001eb7983 */ /* 0x000ea80000300800 */
[----:B------:R-:W3:Y:S01]  /*dd00*/  LDL.LU R4, [R1+0x64c] ;  /* 0x00064c0001047983 */ /* 0x000ee20000300800 */
[----:B------:R-:W-:-:S02]  /*dd10*/  IMAD.MOV.U32 R110, RZ, RZ, R234 ;  /* 0x000000ffff6e7224 */ /* 0x000fc400078e00ea */
[----:B------:R-:W-:Y:S01]  /*dd20*/  IMAD.MOV.U32 R109, RZ, RZ, R7 ;  /* 0x000000ffff6d7224 */ /* 0x000fe200078e0007 */
[----:B------:R-:W3:Y:S01]  /*dd30*/  LDL.LU R5, [R1+0x648] ;  /* 0x0006480001057983 */ /* 0x000ee20000300800 */
[----:B------:R-:W-:-:S03]  /*dd40*/  IMAD.MOV.U32 R108, RZ, RZ, R6 ;  /* 0x000000ffff6c7224 */ /* 0x000fc600078e0006 */
[----:B------:R-:W3:Y:S01]  /*dd50*/  LDL.LU R6, [R1+0x644] ;  /* 0x0006440001067983 */ /* 0x000ee20000300800 */
[----:B------:R-:W-:-:S03]  /*dd60*/  IMAD.MOV.U32 R111, RZ, RZ, R233 ;  /* 0x000000ffff6f7224 */ /* 0x000fc600078e00e9 */
[----:B------:R-:W3:Y:S04]  /*dd70*/  LDL.LU R7, [R1+0x640] ;  /* 0x0006400001077983 */ /* 0x000ee80000300800 */
[----:B------:R-:W3:Y:S04]  /*dd80*/  LDL.LU R234, [R1+0x63c] ;  /* 0x00063c0001ea7983 */ /* 0x000ee80000300800 */
[----:B------:R-:W4:Y:S01]  /*dd90*/  LDL.LU R233, [R1+0x638] ;  /* 0x0006380001e97983 */ /* 0x000f220000300800 */
[----:B------:R-:W-:-:S03]  /*dda0*/  IMAD.MOV.U32 R112, RZ, RZ, R232 ;  /* 0x000000ffff707224 */ /* 0x000fc600078e00e8 */
[----:B------:R-:W4:Y:S01]  /*ddb0*/  LDL.LU R232, [R1+0x634] ;  /* 0x0006340001e87983 */ /* 0x000f220000300800 */
[----:B------:R-:W-:Y:S02]  /*ddc0*/  IMAD.MOV.U32 R113, RZ, RZ, R252 ;  /* 0x000000ffff717224 */ /* 0x000fe400078e00fc */
[----:B------:R-:W-:Y:S01]  /*ddd0*/  IMAD.MOV.U32 R114, RZ, RZ, R0 ;  /* 0x000000ffff727224 */ /* 0x000fe200078e0000 */
[----:B------:R-:W4:Y:S01]  /*dde0*/  LDL.LU R252, [R1+0x630] ;  /* 0x0006300001fc7983 */ /* 0x000f220000300800 */
[----:B------:R-:W-:Y:S01]  /*ddf0*/  IMAD.MOV.U32 R115, RZ, RZ, R2 ;  /* 0x000000ffff737224 */ /* 0x000fe200078e0002 */
[C---:B------:R-:W-:Y:S02]  /*de00*/  HMMA.1688.F32.TF32 R132, R40.reuse, R38, R132 ;  /* 0x000000262884723c */ /* 0x040fe40000081084 */
[----:B------:R-:W4:Y:S04]  /*de10*/  LDL.LU R0, [R1+0x62c] ;  /* 0x00062c0001007983 */ /* 0x000f280000300800 */
[----:B------:R-:W4:Y:S02]  /*de20*/  LDL.LU R2, [R1+0x628] ;  /* 0x0006280001027983 */ /* 0x000f240000300800 */
[C---:B------:R-:W-:Y:S08]  /*de30*/  HMMA.1688.F32.TF32 R136, R40.reuse, R34, R136 ;  /* 0x000000222888723c */ /* 0x040ff00000081088 */
[C---:B------:R-:W-:Y:S08]  /*de40*/  HMMA.1688.F32.TF32 R140, R40.reuse, R30, R140 ;  /* 0x0000001e288c723c */ /* 0x040ff0000008108c */
[C---:B------:R-:W-:Y:S08]  /*de50*/  HMMA.1688.F32.TF32 R144, R40.reuse, R26, R144 ;  /* 0x0000001a2890723c */ /* 0x040ff00000081090 */
[C---:B------:R-:W-:Y:S08]  /*de60*/  HMMA.1688.F32.TF32 R148, R40.reuse, R22, R148 ;  /* 0x000000162894723c */ /* 0x040ff00000081094 */
[----:B------:R-:W-:Y:S01]  /*de70*/  HMMA.1688.F32.TF32 R156, R40, R14, R72 ;  /* 0x0000000e289c723c */ /* 0x000fe20000081048 */
[----:B--2---:R-:W-:-:S02]  /*de80*/  IMAD.MOV.U32 R120, RZ, RZ, R235 ;  /* 0x000000ffff787224 */ /* 0x004fc400078e00eb */
[----:B------:R-:W2:Y:S04]  /*de90*/  LDL.LU R235, [R1+0x624] ;  /* 0x0006240001eb7983 */ /* 0x000ea80000300800 */
[----:B------:R-:W2:Y:S01]  /*dea0*/  LDL.LU R40, [R1+0x1c0] ;  /* 0x0001c00001287983 */ /* 0x000ea20000300800 */
[----:B---3--:R-:W-:Y:S02]  /*deb0*/  IMAD.MOV.U32 R43, RZ, RZ, R234 ;  /* 0x000000ffff2b7224 */ /* 0x008fe400078e00ea */
[----:B----4-:R-:W-:Y:S02]  /*dec0*/  IMAD.MOV.U32 R42, RZ, RZ, R233 ;  /* 0x000000ffff2a7224 */ /* 0x010fe400078e00e9 */
[----:B------:R-:W-:Y:S02]  /*ded0*/  IMAD.MOV.U32 R41, RZ, RZ, R232 ;  /* 0x000000ffff297224 */ /* 0x000fe400078e00e8 */
[----:B------:R-:W3:Y:S04]  /*dee0*/  LDL.LU R232, [R1+0x620] ;  /* 0x0006200001e87983 */ /* 0x000ee80000300800 */
[----:B------:R-:W4:Y:S04]  /*def0*/  LDL.LU R233, [R1+0x61c] ;  /* 0x00061c0001e97983 */ /* 0x000f280000300800 */
[----:B------:R-:W2:Y:S01]  /*df00*/  LDL.LU R234, [R1+0x618] ;  /* 0x0006180001ea7983 */ /* 0x000ea20000300800 */
[----:B------:R-:W-:-:S03]  /*df10*/  IMAD.MOV.U32 R78, RZ, RZ, R53 ;  /* 0x000000ffff4e7224 */ /* 0x000fc600078e0035 */
[----:B------:R-:W2:Y:S01]  /*df20*/  LDL.LU R48, [R1+0x1e0] ;  /* 0x0001e00001307983 */ /* 0x000ea20000300800 */
[----:B------:R-:W-:-:S03]  /*df30*/  IMAD.MOV.U32 R79, RZ, RZ, R52 ;  /* 0x000000ffff4f7224 */ /* 0x000fc600078e0034 */
[----:B------:R-:W2:Y:S01]  /*df40*/  LDL.LU R49, [R1+0x1e4] ;  /* 0x0001e40001317983 */ /* 0x000ea20000300800 */
[----:B------:R-:W-:-:S03]  /*df50*/  IMAD.MOV.U32 R77, RZ, RZ, R54 ;  /* 0x000000ffff4d7224 */ /* 0x000fc600078e0036 */
[----:B------:R-:W2:Y:S01]  /*df60*/  LDL.LU R50, [R1+0x1e8] ;  /* 0x0001e80001327983 */ /* 0x000ea20000300800 */
[----:B------:R-:W-:-:S03]  /*df70*/  IMAD.MOV.U32 R76, RZ, RZ, R55 ;  /* 0x000000ffff4c7224 */ /* 0x000fc600078e0037 */
[----:B------:R-:W2:Y:S04]  /*df80*/  LDL.LU R51, [R1+0x1ec] ;  /* 0x0001ec0001337983 */ /* 0x000ea80000300800 */
[----:B------:R-:W2:Y:S01]  /*df90*/  LDL.LU R52, [R1+0x1f0] ;  /* 0x0001f00001347983 */ /* 0x000ea20000300800 */
[----:B------:R-:W-:Y:S02]  /*dfa0*/  IMAD.MOV.U32 R75, RZ, RZ, R60 ;  /* 0x000000ffff4b7224 */ /* 0x000fe400078e003c */
[----:B---3--:R-:W-:Y:S02]  /*dfb0*/  IMAD.MOV.U32 R55, RZ, RZ, R232 ;  /* 0x000000ffff377224 */ /* 0x008fe400078e00e8 */
[----:B----4-:R-:W-:Y:S02]  /*dfc0*/  IMAD.MOV.U32 R54, RZ, RZ, R233 ;  /* 0x000000ffff367224 */ /* 0x010fe400078e00e9 */
[----:B--2---:R-:W-:-:S02]  /*dfd0*/  IMAD.MOV.U32 R53, RZ, RZ, R234 ;  /* 0x000000ffff357224 */ /* 0x004fc400078e00ea */
[----:B------:R-:W2:Y:S04]  /*dfe0*/  LDL.LU R234, [R1+0x614] ;  /* 0x0006140001ea7983 */ /* 0x000ea80000300800 */
        /* <DEDUP_REMOVED lines=20> */
[----:B------:R-:W-:Y:S01]  /*e130*/  IMAD.MOV.U32 R73, RZ, RZ, R62 ;  /* 0x000000ffff497224 */ /* 0x000fe200078e003e */
[----:B------:R-:W-:Y:S01]  /*e140*/  HMMA.1688.F32.TF32 R128, R44, R10, R128 ;  /* 0x0000000a2c80723c */ /* 0x000fe20000081080 */
[----:B------:R-:W-:Y:S02]  /*e150*/  IMAD.MOV.U32 R72, RZ, RZ, R63 ;  /* 0x000000ffff487224 */ /* 0x000fe400078e003f */
[----:B------:R-:W-:Y:S02]  /*e160*/  IMAD.MOV.U32 R121, RZ, RZ, R239 ;  /* 0x000000ffff797224 */ /* 0x000fe400078e00ef */
[----:B------:R-:W-:Y:S01]  /*e170*/  IMAD.MOV.U32 R123, RZ, RZ, R237 ;  /* 0x000000ffff7b7224 */ /* 0x000fe200078e00ed */
[----:B------:R-:W-:Y:S01]  /*e180*/  LDS R239, [R231+0xb900] ;  /* 0x00b90000e7ef7984 */ /* 0x000fe20000000800 */
[----:B------:R-:W-:Y:S02]  /*e190*/  IMAD.MOV.U32 R44, RZ, RZ, R235 ;  /* 0x000000ffff2c7224 */ /* 0x000fe400078e00eb */
[----:B------:R-:W-:Y:S01]  /*e1a0*/  IMAD.MOV.U32 R118, RZ, RZ, R229 ;  /* 0x000000ffff767224 */ /* 0x000fe200078e00e5 */
[----:B------:R-:W-:Y:S01]  /*e1b0*/  LDS R237, [R231+0xb100] ;  /* 0x00b10000e7ed7984 */ /* 0x000fe20000000800 */
[----:B------:R-:W-:-:S02]  /*e1c0*/  IMAD.MOV.U32 R117, RZ, RZ, R230 ;  /* 0x000000ffff757224 */ /* 0x000fc400078e00e6 */
[----:B------:R-:W-:Y:S01]  /*e1d0*/  IMAD.MOV.U32 R119, RZ, RZ, R228 ;  /* 0x000000ffff777224 */ /* 0x000fe200078e00e4 */
[----:B------:R-:W-:Y:S01]  /*e1e0*/  LDS R229, [R231+0xb180] ;  /* 0x00b18000e7e57984 */ /* 0x000fe20000000800 */
[----:B------:R-:W-:-:S03]  /*e1f0*/  IMAD.MOV.U32 R122, RZ, RZ, R238 ;  /* 0x000000ffff7a7224 */ /* 0x000fc600078e00ee */
[----:B------:R-:W-:Y:S01]  /*e200*/  LDS R228, [R3+0xb180] ;  /* 0x00b1800003e47984 */ /* 0x000fe20000000800 */
[----:B------:R-:W-:-:S03]  /*e210*/  IMAD.MOV.U32 R116, RZ, RZ, R236 ;  /* 0x000000ffff747224 */ /* 0x000fc600078e00ec */
[----:B------:R-:W-:Y:S04]  /*e220*/  LDS R230, [R3+0xb980] ;  /* 0x00b9800003e67984 */ /* 0x000fe80000000800 */
[----:B------:R-:W1:Y:S04]  /*e230*/  LDS R231, [R231+0xb980] ;  /* 0x00b98000e7e77984 */ /* 0x000e680000000800 */
[----:B------:R-:W-:Y:S04]  /*e240*/  LDS R236, [R3+0xb100] ;  /* 0x00b1000003ec7984 */ /* 0x000fe80000000800 */
[----:B------:R-:W1:Y:S02]  /*e250*/  LDS R238, [R3+0xb900] ;  /* 0x00b9000003ee7984 */ /* 0x000e640000000800 */
[C---:B-1----:R-:W-:Y:S08]  /*e260*/  HMMA.1688.F32.TF32 R120, R224.reuse, R38, R120 ;  /* 0x00000026e078723c */ /* 0x042ff00000081078 */
[C---:B------:R-:W-:Y:S08]  /*e270*/  HMMA.1688.F32.TF32 R116, R224.reuse, R34, R116 ;  /* 0x00000022e074723c */ /* 0x040ff00000081074 */
[----:B------:R-:W-:Y:S01]  /*e280*/  HMMA.1688.F32.TF32 R112, R224, R30, R112 ;  /* 0x0000001ee070723c */ /* 0x000fe20000081070 */
[----:B------:R-:W-:-:S07]  /*e290*/  IMAD.MOV.U32 R45, RZ, RZ, R2 ;  /* 0x000000ffff2d7224 */ /* 0x000fce00078e0002 */
[----:B------:R-:W-:Y:S01]  /*e2a0*/  HMMA.1688.F32.TF32 R108, R224, R26, R108 ;  /* 0x0000001ae06c723c */ /* 0x000fe2000008106c */
[----:B------:R-:W-:Y:S02]  /*e2b0*/  IMAD.MOV.U32 R46, RZ, RZ, R0 ;  /* 0x000000ffff2e7224 */ /* 0x000fe400078e0000 */
[----:B------:R-:W-:-:S05]  /*e2c0*/  IMAD.MOV.U32 R47, RZ, RZ, R252 ;  /* 0x000000ffff2f7224 */ /* 0x000fca00078e00fc */
[C---:B------:R-:W-:Y:S08]  /*e2d0*/  HMMA.1688.F32.TF32 R104, R224.reuse, R22, R104 ;  /* 0x00000016e068723c */ /* 0x040ff00000081068 */
[C---:B------:R-:W-:Y:S08]  /*e2e0*/  HMMA.1688.F32.TF32 R100, R224.reuse, R18, R100 ;  /* 0x00000012e064723c */ /* 0x040ff00000081064 */
[C---:B------:R-:W-:Y:S08]  /*e2f0*/  HMMA.1688.F32.TF32 R96, R224.reuse, R14, R96 ;  /* 0x0000000ee060723c */ /* 0x040ff00000081060 */
[----:B------:R-:W-:Y:S08]  /*e300*/  HMMA.1688.F32.TF32 R92, R224, R10, R92 ;  /* 0x0000000ae05c723c */ /* 0x000ff0000008105c */
[C---:B------:R-:W-:Y:S08]  /*e310*/  HMMA.1688.F32.TF32 R88, R228.reuse, R38, R88 ;  /* 0x00000026e458723c */ /* 0x040ff00000081058 */
[----:B------:R-:W-:Y:S08]  /*e320*/  HMMA.1688.F32.TF32 R84, R228, R34, R84 ;  /* 0x00000022e454723c */ /* 0x000ff00000081054 */
[C---:B------:R-:W-:Y:S08]  /*e330*/  HMMA.1688.F32.TF32 R52, R236.reuse, R26, R52 ;  /* 0x0000001aec34723c */ /* 0x040ff00000081034 */
[C---:B------:R-:W-:Y:S08]  /*e340*/  HMMA.1688.F32.TF32 R48, R236.reuse, R22, R48 ;  /* 0x00000016ec30723c */ /* 0x040ff00000081030 */
[C---:B------:R-:W-:Y:S08]  /*e350*/  HMMA.1688.F32.TF32 R44, R236.reuse, R18, R44 ;  /* 0x00000012ec2c723c */ /* 0x040ff0000008102c */
[----:B------:R-:W-:Y:S01]  /*e360*/  HMMA.1688.F32.TF32 R40, R236, R14, R40 ;  /* 0x0000000eec28723c */ /* 0x000fe20000081028 */
[----:B--2---:R-:W-:-:S02]  /*e370*/  IMAD.MOV.U32 R63, RZ, RZ, R234 ;  /* 0x000000ffff3f7224 */ /* 0x004fc400078e00ea */
[----:B---3--:R-:W-:Y:S02]  /*e380*/  IMAD.MOV.U32 R62, RZ, RZ, R233 ;  /* 0x000000ffff3e7224 */ /* 0x008fe400078e00e9 */
[----:B----4-:R-:W-:Y:S02]  /*e390*/  IMAD.MOV.U32 R61, RZ, RZ, R232 ;  /* 0x000000ffff3d7224 */ /* 0x010fe400078e00e8 */
[----:B------:R-:W2:Y:S04]  /*e3a0*/  LDL.LU R232, [R1+0x608] ;  /* 0x0006080001e87983 */ /* 0x000ea80000300800 */
[----:B------:R-:W2:Y:S04]  /*e3b0*/  LDL.LU R233, [R1+0x604] ;  /* 0x0006040001e97983 */ /* 0x000ea80000300800 */
[----:B------:R-:W2:Y:S04]  /*e3c0*/  LDL.LU R234, [R1+0x600] ;  /* 0x0006000001ea7983 */ /* 0x000ea80000300800 */
[----:B------:R-:W2:Y:S01]  /*e3d0*/  LDL.LU R235, [R1+0x5fc] ;  /* 0x0005fc0001eb7983 */ /* 0x000ea20000300800 */
[C---:B------:R-:W-:Y:S03]  /*e3e0*/  HMMA.1688.F32.TF32 R56, R236.reuse, R30, R56 ;  /* 0x0000001eec38723c */ /* 0x040fe60000081038 */
[----:B------:R-:W3:Y:S04]  /*e3f0*/  LDL.LU R2, [R1+0x5f8] ;  /* 0x0005f80001027983 */ /* 0x000ee80000300800 */
[----:B------:R-:W4:Y:S04]  /*e400*/  LDL.LU R0, [R1+0x5f4] ;  /* 0x0005f40001007983 */ /* 0x000f280000300800 */
[----:B------:R1:W5:Y:S01]  /*e410*/  LDL.LU R252, [R1+0x5f0] ;  /* 0x0005f00001fc7983 */ /* 0x0003620000300800 */
[C---:B------:R-:W-:Y:S08]  /*e420*/  HMMA.1688.F32.TF32 R64, R236.reuse, R38, R64 ;  /* 0x00000026ec40723c */ /* 0x040ff00000081040 */
[C---:B------:R-:W-:Y:S08]  /*e430*/  HMMA.1688.F32.TF32 R60, R236.reuse, R34, R60 ;  /* 0x00000022ec3c723c */ /* 0x040ff0000008103c */
[----:B------:R-:W-:Y:S01]  /*e440*/  HMMA.1688.F32.TF32 R236, R236, R10, R4 ;  /* 0x0000000aecec723c */ /* 0x000fe20000081004 */
[----:B------:R-:W3:Y:S04]  /*e450*/  LDL.LU.64 R4, [R1+0x5e8] ;  /* 0x0005e80001047983 */ /* 0x000ee80000300a00 */
        /* <DEDUP_REMOVED lines=18> */
[----:B------:R-:W4:Y:S04]  /*e580*/  LDL R6, [R1+0x4f8] ;  /* 0x0004f80001067983 */ /* 0x000f280000100800 */
[----:B------:R-:W-:Y:S04]  /*e590*/  STL.64 [R1+0x110], R84 ;  /* 0x0001105401007387 */ /* 0x000fe80000100a00 */
[----:B------:R1:W-:Y:S04]  /*e5a0*/  STL.64 [R1+0x118], R86 ;  /* 0x0001185601007387 */ /* 0x0003e80000100a00 */
[----:B------:R-:W4:Y:S01]  /*e5b0*/  LDL.LU R12, [R1+0x44c] ;  /* 0x00044c00010c7983 */ /* 0x000f220000300800 */
[C---:B------:R-:W-:Y:S08]  /*e5c0*/  HMMA.1688.F32.TF32 R168, R192.reuse, R34, R168 ;  /* 0x00000022c0a8723c */ /* 0x040ff000000810a8 */
[C---:B------:R-:W-:Y:S08]  /*e5d0*/  HMMA.1688.F32.TF32 R172, R192.reuse, R30, R172 ;  /* 0x0000001ec0ac723c */ /* 0x040ff000000810ac */
[C---:B------:R-:W-:Y:S08]  /*e5e0*/  HMMA.1688.F32.TF32 R176, R192.reuse, R26, R176 ;  /* 0x0000001ac0b0723c */ /* 0x040ff000000810b0 */
[C---:B------:R-:W-:Y:S08]  /*e5f0*/  HMMA.1688.F32.TF32 R180, R192.reuse, R22, R180 ;  /* 0x00000016c0b4723c */ /* 0x040ff000000810b4 */
[C---:B------:R-:W-:Y:S08]  /*e600*/  HMMA.1688.F32.TF32 R184, R192.reuse, R18, R184 ;  /* 0x00000012c0b8723c */ /* 0x040ff000000810b8 */
[----:B------:R-:W-:Y:S08]  /*e610*/  HMMA.1688.F32.TF32 R188, R192, R14, R188 ;  /* 0x0000000ec0bc723c */ /* 0x000ff000000810bc */
[C---:B------:R-:W-:Y:S08]  /*e620*/  HMMA.1688.F32.TF32 R80, R228.reuse, R30, R80 ;  /* 0x0000001ee450723c */ /* 0x040ff00000081050 */
[C---:B-1----:R-:W-:Y:S08]  /*e630*/  HMMA.1688.F32.TF32 R84, R228.reuse, R26, R76 ;  /* 0x0000001ae454723c */ /* 0x042ff0000008104c */
[C---:B------:R-:W-:Y:S07]  /*e640*/  HMMA.1688.F32.TF32 R76, R228.reuse, R18, R68 ;  /* 0x00000012e44c723c */ /* 0x040fee0000081044 */
[----:B------:R-:W-:Y:S04]  /*e650*/  STL.64 [R1+0x100], R80 ;  /* 0x0001005001007387 */ /* 0x000fe80000100a00 */
[----:B------:R1:W-:Y:S01]  /*e660*/  STL.64 [R1+0x108], R82 ;  /* 0x0001085201007387 */ /* 0x0003e20000100a00 */
[C---:B------:R-:W-:Y:S08]  /*e670*/  HMMA.1688.F32.TF32 R68, R228.reuse, R10, R244 ;  /* 0x0000000ae444723c */ /* 0x040ff000000810f4 */
[C---:B-1----:R-:W-:Y:S08]  /*e680*/  HMMA.1688.F32.TF32 R80, R228.reuse, R22, R72 ;  /* 0x00000016e450723c */ /* 0x042ff00000081048 */
[----:B------:R-:W-:Y:S01]  /*e690*/  HMMA.1688.F32.TF32 R72, R228, R14, R248 ;  /* 0x0000000ee448723c */ /* 0x000fe200000810f8 */
[----:B------:R-:W-:Y:S04]  /*e6a0*/  STL.64 [R1+0xf0], R84 ;  /* 0x0000f05401007387 */ /* 0x000fe80000100a00 */
[----:B------:R-:W-:Y:S10]  /*e6b0*/  STL.64 [R1+0xf8], R86 ;  /* 0x0000f85601007387 */ /* 0x000ff40000100a00 */
[----:B------:R-:W-:Y:S04]  /*e6c0*/  STL.64 [R1+0xe0], R80 ;  /* 0x0000e05001007387 */ /* 0x000fe80000100a00 */
[----:B------:R-:W-:Y:S04]  /*e6d0*/  STL.64 [R1+0xe8], R82 ;  /* 0x0000e85201007387 */ /* 0x000fe80000100a00 */
[----:B------:R-:W-:Y:S01]  /*e6e0*/  STL.64 [R1+0xd0], R76 ;  /* 0x0000d04c01007387 */ /* 0x000fe20000100a00 */
[----:B--2---:R-:W-:Y:S03]  /*e6f0*/  HMMA.1688.F32.TF32 R192, R192, R10, R232 ;  /* 0x0000000ac0c0723c */ /* 0x004fe600000810e8 */
[----:B------:R-:W-:Y:S04]  /*e700*/  LDS R232, [R36+0xb180] ;  /* 0x00b1800024e87984 */ /* 0x000fe80000000800 */
[----:B------:R-:W-:Y:S04]  /*e710*/  LDS R234, [R36+0xb980] ;  /* 0x00b9800024ea7984 */ /* 0x000fe80000000800 */
[----:B------:R-:W-:Y:S04]  /*e720*/  LDS R233, [R37+0xb180] ;  /* 0x00b1800025e97984 */ /* 0x000fe80000000800 */
[----:B------:R-:W1:Y:S04]  /*e730*/  LDS R235, [R37+0xb980] ;  /* 0x00b9800025eb7984 */ /* 0x000e680000000800 */
[----:B------:R-:W-:Y:S04]  /*e740*/  STL.64 [R1+0xd8], R78 ;  /* 0x0000d84e01007387 */ /* 0x000fe80000100a00 */
[----:B------:R-:W-:Y:S04]  /*e750*/  STL.64 [R1+0xc0], R72 ;  /* 0x0000c04801007387 */ /* 0x000fe80000100a00 */
[----:B------:R-:W-:Y:S04]  /*e760*/  STL.64 [R1+0xc8], R74 ;  /* 0x0000c84a01007387 */ /* 0x000fe80000100a00 */
[----:B------:R-:W-:Y:S01]  /*e770*/  STL.64 [R1+0xa0], R68 ;  /* 0x0000a04401007387 */ /* 0x000fe20000100a00 */
[C---:B-1----:R-:W-:Y:S08]  /*e780*/  HMMA.1688.F32.TF32 R36, R232.reuse, R38, R240 ;  /* 0x00000026e824723c */ /* 0x042ff000000810f0 */
[C---:B------:R-:W-:Y:S08]  /*e790*/  HMMA.1688.F32.TF32 R32, R232.reuse, R34, R196 ;  /* 0x00000022e820723c */ /* 0x040ff000000810c4 */
[C---:B------:R-:W-:Y:S08]  /*e7a0*/  HMMA.1688.F32.TF32 R28, R232.reuse, R30, R200 ;  /* 0x0000001ee81c723c */ /* 0x040ff000000810c8 */
[C---:B------:R-:W-:Y:S08]  /*e7b0*/  HMMA.1688.F32.TF32 R24, R232.reuse, R26, R204 ;  /* 0x0000001ae818723c */ /* 0x040ff000000810cc */
[----:B------:R-:W-:Y:S01]  /*e7c0*/  HMMA.1688.F32.TF32 R20, R232, R22, R208 ;  /* 0x00000016e814723c */ /* 0x000fe200000810d0 */
[----:B------:R-:W-:Y:S01]  /*e7d0*/  STL.64 [R1+0xa8], R70 ;  /* 0x0000a84601007387 */ /* 0x000fe20000100a00 */
[----:B---3--:R-:W-:-:S03]  /*e7e0*/  ISETP.GT.AND P2, PT, R4, 0x4, PT ;  /* 0x000000040400780c */ /* 0x008fc60003f44270 */
[----:B------:R1:W-:Y:S01]  /*e7f0*/  STL.64 [R1+0x90], R36 ;  /* 0x0000902401007387 */ /* 0x0003e20000100a00 */
[----:B------:R-:W-:-:S03]  /*e800*/  ISETP.GT.AND P1, PT, R4, RZ, PT ;  /* 0x000000ff0400720c */ /* 0x000fc60003f24270 */
[----:B------:R-:W-:Y:S04]  /*e810*/  STL.64 [R1+0x98], R38 ;  /* 0x0000982601007387 */ /* 0x000fe80000100a00 */
[----:B-1----:R-:W1:Y:S01]  /*e820*/  S2R R37, SR_TID.X ;  /* 0x0000000000257919 */ /* 0x002e620000002100 */
[----:B------:R-:W-:-:S03]  /*e830*/  IMAD.MOV.U32 R36, RZ, RZ, c[0x0][0x188] ;  /* 0x00006200ff247624 */ /* 0x000fc600078e00ff */
[----:B------:R-:W-:Y:S01]  /*e840*/  STL.64 [R1+0x80], R32 ;  /* 0x0000802001007387 */ /* 0x000fe20000100a00 */
[----:B------:R-:W-:-:S03]  /*e850*/  SEL R7, RZ, 0x4, !P1 ;  /* 0x00000004ff077807 */ /* 0x000fc60004800000 */
[----:B------:R-:W-:Y:S01]  /*e860*/  STL.64 [R1+0x88], R34 ;  /* 0x0000882201007387 */ /* 0x000fe20000100a00 */
[----:B------:R-:W-:-:S03]  /*e870*/  ISETP.GT.AND P1, PT, R4, 0x8, PT ;  /* 0x000000080400780c */ /* 0x000fc60003f24270 */
[----:B------:R-:W-:Y:S01]  /*e880*/  STL.64 [R1+0x50], R28 ;  /* 0x0000501c01007387 */ /* 0x000fe20000100a00 */
[----:B------:R-:W-:-:S03]  /*e890*/  IMAD.MOV.U32 R16, RZ, RZ, c[0x0][0x188] ;  /* 0x00006200ff107624 */ /* 0x000fc600078e00ff */
[----:B------:R-:W-:Y:S01]  /*e8a0*/  STL.64 [R1+0x58], R30 ;  /* 0x0000581e01007387 */ /* 0x000fe20000100a00 */
[----:B----4-:R-:W-:Y:S02]  /*e8b0*/  ISETP.GE.AND P0, PT, R12, R6, PT ;  /* 0x000000060c00720c */ /* 0x010fe40003f06270 */
[----:B------:R-:W-:Y:S01]  /*e8c0*/  SEL R6, RZ, 0x4, !P2 ;  /* 0x00000004ff067807 */ /* 0x000fe20005000000 */
[----:B------:R-:W-:Y:S01]  /*e8d0*/  STL.64 [R1+0x20], R24 ;  /* 0x0000201801007387 */ /* 0x000fe20000100a00 */
[----:B------:R-:W-:Y:S02]  /*e8e0*/  IMAD.SHL.U32 R36, R36, 0x4, RZ ;  /* 0x0000000424247824 */ /* 0x000fe400078e00ff */
[----:B------:R-:W-:Y:S01]  /*e8f0*/  SEL R6, R6, RZ, !P0 ;  /* 0x000000ff06067207 */ /* 0x000fe20004000000 */
[----:B------:R-:W-:Y:S01]  /*e900*/  STL.64 [R1+0x28], R26 ;  /* 0x0000281a01007387 */ /* 0x000fe20000100a00 */
[----:B------:R-:W-:-:S03]  /*e910*/  IMAD.SHL.U32 R16, R16, 0x4, RZ ;  /* 0x0000000410107824 */ /* 0x000fc600078e00ff */
[----:B------:R2:W-:Y:S01]  /*e920*/  STL.64 [R1], R20 ;  /* 0x0000001401007387 */ /* 0x0005e20000100a00 */
[----:B------:R-:W-:Y:S02]  /*e930*/  ISETP.NE.U32.AND P3, PT, R6, RZ, PT ;  /* 0x000000ff0600720c */ /* 0x000fe40003f65070 */
[----:B------:R-:W-:Y:S02]  /*e940*/  SEL R6, RZ, 0x4, !P1 ;  /* 0x00000004ff067807 */ /* 0x000fe40004800000 */
[----:B------:R-:W-:Y:S02]  /*e950*/  SHF.R.S32.HI R13, RZ, 0x1f, R36 ;  /* 0x0000001fff0d7819 */ /* 0x000fe40000011424 */
[----:B------:R-:W-:Y:S01]  /*e960*/  SEL R7, R7, RZ, !P0 ;  /* 0x000000ff07077207 */ /* 0x000fe20004000000 */
[----:B--2---:R-:W-:Y:S01]  /*e970*/  IMAD.MOV.U32 R20, RZ, RZ, c[0x0][0x188] ;  /* 0x00006200ff147624 */ /* 0x004fe200078e00ff */
[----:B------:R-:W-:-:S03]  /*e980*/  SEL R6, R6, RZ, !P0 ;  /* 0x000000ff06067207 */ /* 0x000fc60004000000 */
[----:B------:R-:W-:Y:S01]  /*e990*/  IMAD.SHL.U32 R20, R20, 0x8, RZ ;  /* 0x0000000814147824 */ /* 0x000fe200078e00ff */
[----:B------:R-:W-:Y:S02]  /*e9a0*/  LEA R8, P1, R16, R5, 0x2 ;  /* 0x0000000510087211 */ /* 0x000fe400078210ff */
[----:B------:R-:W-:Y:S02]  /*e9b0*/  SHF.L.U64.HI R13, R36, 0x2, R13 ;  /* 0x00000002240d7819 */ /* 0x000fe4000001020d */
[----:B------:R-:W-:Y:S02]  /*e9c0*/  ISETP.NE.U32.AND P2, PT, R7, RZ, PT ;  /* 0x000000ff0700720c */ /* 0x000fe40003f45070 */
[----:B------:R-:W-:Y:S02]  /*e9d0*/  SHF.R.S32.HI R17, RZ, 0x1f, R20 ;  /* 0x0000001fff117819 */ /* 0x000fe40000011414 */
[----:B------:R-:W-:Y:S01]  /*e9e0*/  ISETP.NE.U32.AND P4, PT, R6, RZ, PT ;  /* 0x000000ff0600720c */ /* 0x000fe20003f85070 */
[----:B------:R-:W-:Y:S01]  /*e9f0*/  IMAD.X R9, R2, 0x1, R13, P1 ;  /* 0x0000000102097824 */ /* 0x000fe200008e060d */
[----:B-1----:R-:W-:-:S02]  /*ea00*/  LOP3.LUT R37, R37, 0x7f, RZ, 0xc0, !PT ;  /* 0x0000007f25257812 */ /* 0x002fc400078ec0ff */
[C---:B------:R-:W-:Y:S02]  /*ea10*/  LEA R6, P1, R20.reuse, R5, 0x2 ;  /* 0x0000000514067211 */ /* 0x040fe400078210ff */
[----:B------:R-:W-:Y:S01]  /*ea20*/  SHF.L.U64.HI R17, R20, 0x2, R17 ;  /* 0x0000000214117819 */ /* 0x000fe20000010211 */
[----:B------:R-:W-:Y:S01]  /*ea30*/  HMMA.1688.F32.TF32 R220, R232, R10, R220 ;  /* 0x0000000ae8dc723c */ /* 0x000fe200000810dc */
[----:B------:R-:W-:-:S03]  /*ea40*/  IMAD.SHL.U32 R13, R37, 0x4, RZ ;  /* 0x00000004250d7824 */ /* 0x000fc600078e00ff */
[----:B------:R-:W-:-:S03]  /*ea50*/  IMAD.X R7, R2, 0x1, R17, P1 ;  /* 0x0000000102077824 */ /* 0x000fc600008e0611 */
[----:B------:R-:W-:Y:S02]  /*ea60*/  IMAD.MOV.U32 R10, RZ, RZ, R5 ;  /* 0x000000ffff0a7224 */ /* 0x000fe400078e0005 */
[----:B------:R-:W-:Y:S01]  /*ea70*/  IMAD.MOV.U32 R11, RZ, RZ, R2 ;  /* 0x000000ffff0b7224 */ /* 0x000fe200078e0002 */
[----:B------:R-:W-:Y:S01]  /*ea80*/  BAR.SYNC.DEFER_BLOCKING 0x0 ;  /* 0x0000000000007b1d */ /* 0x000fe20000010000 */
[----:B------:R-:W-:Y:S01]  /*ea90*/  HMMA.1688.F32.TF32 R224, R232, R14, R216 ;  /* 0x0000000ee8e0723c */ /* 0x000fe200000810d8 */
[----:B------:R-:W-:-:S06]  /*eaa0*/  ISETP.GT.AND P1, PT, R4, 0xc, PT ;  /* 0x0000000c0400780c */ /* 0x000fcc0003f24270 */
[----:B------:R-:W-:Y:S02]  /*eab0*/  IMAD.MOV.U32 R14, RZ, RZ, c[0x0][0x188] ;  /* 0x00006200ff0e7624 */ /* 0x000fe400078e00ff */
[----:B------:R-:W-:Y:S02]  /*eac0*/  IMAD.MOV.U32 R36, RZ, RZ, c[0x0][0x188] ;  /* 0x00006200ff247624 */ /* 0x000fe400078e00ff */
[----:B------:R-:W-:Y:S02]  /*ead0*/  IMAD R14, R14, 0xc, RZ ;  /* 0x0000000c0e0e7824 */ /* 0x000fe400078e02ff */
[----:B------:R-:W-:Y:S01]  /*eae0*/  IMAD.SHL.U32 R36, R36, 0x10, RZ ;  /* 0x0000001024247824 */ /* 0x000fe200078e00ff */
[----:B------:R-:W-:Y:S01]  /*eaf0*/  @!PT LDS RZ, [RZ] ;  /* 0x00000000fffff984 */ /* 0x000fe20000000800 */
[----:B------:R-:W-:Y:S01]  /*eb00*/  @!PT LDS RZ, [RZ] ;  /* 0x00000000fffff984 */ /* 0x000fe20000000800 */
[----:B------:R-:W-:Y:S01]  /*eb10*/  @!PT LDS RZ, [RZ] ;  /* 0x00000000fffff984 */ /* 0x000fe20000000800 */
[----:B------:R1:W-:Y:S04]  /*eb20*/  LDGSTS.E [R13+0x8000], [R10.64], P2 ;  /* 0x080000000a0d7fae */ /* 0x0003e80009121844 */
[----:B------:R2:W-:Y:S04]  /*eb30*/  LDGSTS.E [R13+0x8800], [R8.64], P3 ;  /* 0x08800000080d7fae */ /* 0x0005e80009921844 */
[----:B------:R3:W-:Y:S01]  /*eb40*/  LDGSTS.E [R13+0x9000], [R6.64], P4 ;  /* 0x09000000060d7fae */ /* 0x0007e2000a121844 */
[----:B------:R-:W-:-:S02]  /*eb50*/  SHF.R.S32.HI R15, RZ, 0x1f, R14 ;  /* 0x0000001fff0f7819 */ /* 0x000fc4000001140e */
[----:B---3--:R-:W-:Y:S02]  /*eb60*/  SEL R6, RZ, 0x4, !P1 ;  /* 0x00000004ff067807 */ /* 0x008fe40004800000 */
[----:B------:R-:W-:Y:S02]  /*eb70*/  ISETP.GT.AND P1, PT, R4, 0x10, PT ;  /* 0x000000100400780c */ /* 0x000fe40003f24270 */
[----:B------:R-:W-:Y:S02]  /*eb80*/  SEL R6, R6, RZ, !P0 ;  /* 0x000000ff06067207 */ /* 0x000fe40004000000 */
[----:B------:R-:W-:Y:S02]  /*eb90*/  SEL R7, RZ, 0x4, !P1 ;  /* 0x00000004ff077807 */ /* 0x000fe40004800000 */
[----:B------:R-:W-:Y:S02]  /*eba0*/  ISETP.NE.U32.AND P1, PT, R6, RZ, PT ;  /* 0x000000ff0600720c */ /* 0x000fe40003f25070 */
[----:B------:R-:W-:-:S02]  /*ebb0*/  SEL R6, R7, RZ, !P0 ;  /* 0x000000ff07067207 */ /* 0x000fc40004000000 */
[CC--:B--2---:R-:W-:Y:S02]  /*ebc0*/  LEA R8, P3, R14.reuse, R5.reuse, 0x2 ;  /* 0x000000050e087211 */ /* 0x0c4fe400078610ff */
[----:B------:R-:W-:Y:S02]  /*ebd0*/  SHF.L.U64.HI R15, R14, 0x2, R15 ;  /* 0x000000020e0f7819 */ /* 0x000fe4000001020f */
[----:B------:R-:W-:Y:S02]  /*ebe0*/  SHF.R.S32.HI R14, RZ, 0x1f, R36 ;  /* 0x0000001fff0e7819 */ /* 0x000fe40000011424 */
[----:B------:R-:W-:Y:S01]  /*ebf0*/  ISETP.NE.U32.AND P2, PT, R6, RZ, PT ;  /* 0x000000ff0600720c */ /* 0x000fe20003f45070 */
[----:B------:R-:W-:Y:S01]  /*ec00*/  IMAD.X R9, R2, 0x1, R15, P3 ;  /* 0x0000000102097824 */ /* 0x000fe200018e060f */
[C---:B------:R-:W-:Y:S02]  /*ec10*/  SHF.L.U64.HI R14, R36.reuse, 0x2, R14 ;  /* 0x00000002240e7819 */ /* 0x040fe4000001020e */
[----:B------:R-:W-:-:S02]  /*ec20*/  LEA R6, P3, R36, R5, 0x2 ;  /* 0x0000000524067211 */ /* 0x000fc400078610ff */
[----:B------:R2:W-:Y:S01]  /*ec30*/  LDGSTS.E [R13+0x9800], [R8.64], P1 ;  /* 0x09800000080d7fae */ /* 0x0005e20008921844 */
[----:B------:R-:W-:Y:S02]  /*ec40*/  ISETP.GT.AND P1, PT, R4, 0x14, PT ;  /* 0x000000140400780c */ /* 0x000fe40003f24270 */
[----:B------:R-:W-:Y:S02]  /*ec50*/  IMAD.X R7, R2, 0x1, R14, P3 ;  /* 0x0000000102077824 */ /* 0x000fe400018e060e */
[----:B------:R-:W-:-:S03]  /*ec60*/  IMAD.MOV.U32 R14, RZ, RZ, c[0x0][0x188] ;  /* 0x00006200ff0e7624 */ /* 0x000fc600078e00ff */
[----:B------:R3:W-:Y:S01]  /*ec70*/  LDGSTS.E [R13+0xa000], [R6.64], P2 ;  /* 0x0a000000060d7fae */ /* 0x0007e20009121844 */
[----:B------:R-:W-:Y:S02]  /*ec80*/  IMAD R14, R14, 0x14, RZ ;  /* 0x000000140e0e7824 */ /* 0x000fe400078e02ff */
[----:B------:R-:W-:-:S03]  /*ec90*/  IMAD.MOV.U32 R36, RZ, RZ, c[0x0][0x188] ;  /* 0x00006200ff247624 */ /* 0x000fc600078e00ff */
[----:B------:R-:W-:Y:S02]  /*eca0*/  SHF.R.S32.HI R15, RZ, 0x1f, R14 ;  /* 0x0000001fff0f7819 */ /* 0x000fe4000001140e */
[----:B---3--:R-:W-:Y:S02]  /*ecb0*/  SEL R6, RZ, 0x4, !P1 ;  /* 0x00000004ff067807 */ /* 0x008fe40004800000 */
[----:B------:R-:W-:Y:S02]  /*ecc0*/  ISETP.GT.AND P1, PT, R4, 0x18, PT ;  /* 0x000000180400780c */ /* 0x000fe40003f24270 */
[----:B------:R-:W-:Y:S02]  /*ecd0*/  SEL R6, R6, RZ, !P0 ;  /* 0x000000ff06067207 */ /* 0x000fe40004000000 */
[----:B------:R-:W-:Y:S01]  /*ece0*/  SEL R7, RZ, 0x4, !P1 ;  /* 0x00000004ff077807 */ /* 0x000fe20004800000 */
[----:B------:R-:W-:Y:S01]  /*ecf0*/  IMAD R36, R36, 0x18, RZ ;  /* 0x0000001824247824 */ /* 0x000fe200078e02ff */
[----:B------:R-:W-:-:S02]  /*ed00*/  ISETP.NE.U32.AND P1, PT, R6, RZ, PT ;  /* 0x000000ff0600720c */ /* 0x000fc40003f25070 */
[----:B------:R-:W-:Y:S02]  /*ed10*/  SEL R6, R7, RZ, !P0 ;  /* 0x000000ff07067207 */ /* 0x000fe40004000000 */
[C---:B--2---:R-:W-:Y:S02]  /*ed20*/  LEA R8, P3, R14.reuse, R5, 0x2 ;  /* 0x000000050e087211 */ /* 0x044fe400078610ff */
[----:B------:R-:W-:Y:S02]  /*ed30*/  SHF.L.U64.HI R15, R14, 0x2, R15 ;  /* 0x000000020e0f7819 */ /* 0x000fe4000001020f */
[----:B------:R-:W-:Y:S02]  /*ed40*/  SHF.R.S32.HI R14, RZ, 0x1f, R36 ;  /* 0x0000001fff0e7819 */ /* 0x000fe40000011424 */
[----:B------:R-:W-:Y:S01]  /*ed50*/  ISETP.NE.U32.AND P2, PT, R6, RZ, PT ;  /* 0x000000ff0600720c */ /* 0x000fe20003f45070 */
[----:B------:R-:W-:Y:S01]  /*ed60*/  IMAD.X R9, R2, 0x1, R15, P3 ;  /* 0x0000000102097824 */ /* 0x000fe200018e060f */
[----:B------:R-:W-:-:S02]  /*ed70*/  SHF.L.U64.HI R14, R36, 0x2, R14 ;  /* 0x00000002240e7819 */ /* 0x000fc4000001020e */
[----:B------:R-:W-:Y:S01]  /*ed80*/  LEA R6, P3, R36, R5, 0x2 ;  /* 0x0000000524067211 */ /* 0x000fe200078610ff */
[----:B------:R-:W-:Y:S01]  /*ed90*/  IMAD.MOV.U32 R36, RZ, RZ, c[0x0][0x188] ;  /* 0x00006200ff247624 */ /* 0x000fe200078e00ff */
[----:B------:R2:W-:Y:S01]  /*eda0*/  LDGSTS.E [R13+0xa800], [R8.64], P1 ;  /* 0x0a800000080d7fae */ /* 0x0005e20008921844 */
[----:B------:R-:W-:Y:S02]  /*edb0*/  ISETP.GT.AND P1, PT, R4, 0x1c, PT ;  /* 0x0000001c0400780c */ /* 0x000fe40003f24270 */
[----:B------:R-:W-:Y:S02]  /*edc0*/  IMAD.X R7, R2, 0x1, R14, P3 ;  /* 0x0000000102077824 */ /* 0x000fe400018e060e */
[----:B------:R-:W-:-:S03]  /*edd0*/  IMAD R36, R36, 0x1c, RZ ;  /* 0x0000001c24247824 */ /* 0x000fc600078e02ff */
[----:B------:R3:W-:Y:S02]  /*ede0*/  LDGSTS.E [R13+0xb000], [R6.64], P2 ;  /* 0x0b000000060d7fae */ /* 0x0007e40009121844 */
[----:B------:R-:W-:Y:S02]  /*edf0*/  SHF.R.S32.HI R14, RZ, 0x1f, R36 ;  /* 0x0000001fff0e7819 */ /* 0x000fe40000011424 */
[C---:B--2---:R-:W-:Y:S02]  /*ee00*/  LEA R8, P3, R36.reuse, R5, 0x2 ;  /* 0x0000000524087211 */ /* 0x044fe400078610ff */
[----:B------:R-:W-:Y:S02]  /*ee10*/  SHF.L.U64.HI R14, R36, 0x2, R14 ;  /* 0x00000002240e7819 */ /* 0x000fe4000001020e */
[----:B---3--:R-:W-:Y:S02]  /*ee20*/  SEL R6, RZ, 0x4, !P1 ;  /* 0x00000004ff067807 */ /* 0x008fe40004800000 */
[----:B------:R-:W-:-:S02]  /*ee30*/  ISETP.GT.AND P1, PT, R4, 0x1, PT ;  /* 0x000000010400780c */ /* 0x000fc40003f24270 */
[----:B------:R-:W-:Y:S02]  /*ee40*/  SEL R6, R6, RZ, !P0 ;  /* 0x000000ff06067207 */ /* 0x000fe40004000000 */
[----:B------:R-:W-:Y:S01]  /*ee50*/  SEL R7, RZ, 0x4, !P1 ;  /* 0x00000004ff077807 */ /* 0x000fe20004800000 */
[----:B------:R-:W-:Y:S01]  /*ee60*/  IMAD.MOV.U32 R15, RZ, RZ, c[0x0][0x188] ;  /* 0x00006200ff0f7624 */ /* 0x000fe200078e00ff */
[----:B------:R-:W-:Y:S01]  /*ee70*/  ISETP.NE.U32.AND P1, PT, R6, RZ, PT ;  /* 0x000000ff0600720c */ /* 0x000fe20003f25070 */
[----:B------:R-:W-:Y:S01]  /*ee80*/  IMAD.X R9, R2, 0x1, R14, P3 ;  /* 0x0000000102097824 */ /* 0x000fe200018e060e */
[----:B------:R-:W-:Y:S01]  /*ee90*/  SEL R6, R7, RZ, !P0 ;  /* 0x000000ff07067207 */ /* 0x000fe20004000000 */
[----:B------:R-:W-:Y:S01]  /*eea0*/  IMAD.MOV.U32 R14, RZ, RZ, c[0x0][0x188] ;  /* 0x00006200ff0e7624 */ /* 0x000fe200078e00ff */
[----:B------:R-:W-:Y:S02]  /*eeb0*/  SHF.R.S32.HI R15, RZ, 0x1f, R15 ;  /* 0x0000001fff0f7819 */ /* 0x000fe4000001140f */
[----:B------:R-:W-:Y:S01]  /*eec0*/  ISETP.NE.U32.AND P2, PT, R6, RZ, PT ;  /* 0x000000ff0600720c */ /* 0x000fe20003f45070 */
[----:B------:R-:W-:Y:S01]  /*eed0*/  IMAD.SHL.U32 R37, R37, 0x4, RZ ;  /* 0x0000000425257824 */ /* 0x000fe200078e00ff */
[----:B------:R-:W-:-:S02]  /*eee0*/  SHF.L.U64.HI R14, R14, 0x2, R15 ;  /* 0x000000020e0e7819 */ /* 0x000fc4000001020f */
[----:B------:R-:W-:Y:S02]  /*eef0*/  IADD3 R6, P3, R16, R5, RZ ;  /* 0x0000000510067210 */ /* 0x000fe40007f7e0ff */
[----:B------:R-:W-:Y:S01]  /*ef00*/  LOP3.LUT R16, R37, 0x20, RZ, 0x3c, !PT ;  /* 0x0000002025107812 */ /* 0x000fe200078e3cff */
[----:B------:R2:W-:Y:S02]  /*ef10*/  LDGSTS.E [R13+0xb800], [R8.64], P1 ;  /* 0x0b800000080d7fae */ /* 0x0005e40008921844 */
[----:B------:R-:W-:Y:S01]  /*ef20*/  IMAD.X R7, R2, 0x1, R14, P3 ;  /* 0x0000000102077824 */ /* 0x000fe200018e060e */
[----:B------:R-:W-:Y:S01]  /*ef30*/  ISETP.GT.AND P1, PT, R4, 0x5, PT ;  /* 0x000000050400780c */ /* 0x000fe20003f24270 */
        /* <DEDUP_REMOVED lines=18> */
[----:B------:R-:W-:Y:S02]  /*f060*/  LEA R6, P3, R37, R5, 0x2 ;  /* 0x0000000525067211 */ /* 0x000fe400078610ff */
        /* <DEDUP_REMOVED lines=49> */
[----:B------:R3:W-:Y:S01]  /*f380*/  LDGSTS.E [R16+0xb200], [R6.64], P2 ;  /* 0x0b20000006107fae */ /* 0x0007e20009121844 */
[----:B------:R-:W-:Y:S01]  /*f390*/  IMAD.MOV.U32 R37, RZ, RZ, c[0x0][0x188] ;  /* 0x00006200ff257624 */ /* 0x000fe200078e00ff */
[----:B------:R-:W-:Y:S02]  /*f3a0*/  SHF.R.S32.HI R14, RZ, 0x1f, R36 ;  /* 0x0000001fff0e7819 */ /* 0x000fe40000011424 */
[C---:B--2---:R-:W-:Y:S01]  /*f3b0*/  LEA R8, P3, R36.reuse, R5, 0x2 ;  /* 0x0000000524087211 */ /* 0x044fe200078610ff */
[----:B------:R-:W-:Y:S01]  /*f3c0*/  IMAD.SHL.U32 R37, R37, 0x2, RZ ;  /* 0x0000000225257824 */ /* 0x000fe200078e00ff */
[----:B------:R-:W-:Y:S02]  /*f3d0*/  SHF.L.U64.HI R14, R36, 0x2, R14 ;  /* 0x00000002240e7819 */ /* 0x000fe4000001020e */
[----:B---3--:R-:W-:Y:S02]  /*f3e0*/  SEL R6, RZ, 0x4, !P1 ;  /* 0x00000004ff067807 */ /* 0x008fe40004800000 */
[----:B------:R-:W-:-:S02]  /*f3f0*/  ISETP.GT.AND P1, PT, R4, 0x2, PT ;  /* 0x000000020400780c */ /* 0x000fc40003f24270 */
[----:B------:R-:W-:Y:S02]  /*f400*/  SEL R6, R6, RZ, !P0 ;  /* 0x000000ff06067207 */ /* 0x000fe40004000000 */
[----:B------:R-:W-:Y:S02]  /*f410*/  SEL R7, RZ, 0x4, !P1 ;  /* 0x00000004ff077807 */ /* 0x000fe40004800000 */
[----:B------:R-:W-:Y:S02]  /*f420*/  ISETP.NE.U32.AND P1, PT, R6, RZ, PT ;  /* 0x000000ff0600720c */ /* 0x000fe40003f25070 */
[----:B------:R-:W-:Y:S01]  /*f430*/  SEL R6, R7, RZ, !P0 ;  /* 0x000000ff07067207 */ /* 0x000fe20004000000 */
[----:B------:R-:W-:Y:S01]  /*f440*/  IMAD.X R9, R2, 0x1, R14, P3 ;  /* 0x0000000102097824 */ /* 0x000fe200018e060e */
[----:B------:R-:W-:Y:S02]  /*f450*/  SHF.R.S32.HI R14, RZ, 0x1f, R37 ;  /* 0x0000001fff0e7819 */ /* 0x000fe40000011425 */
[----:B------:R-:W-:-:S02]  /*f460*/  ISETP.NE.U32.AND P2, PT, R6, RZ, PT ;  /* 0x000000ff0600720c */ /* 0x000fc40003f45070 */
[C---:B------:R-:W-:Y:S02]  /*f470*/  SHF.L.U64.HI R14, R37.reuse, 0x2, R14 ;  /* 0x00000002250e7819 */ /* 0x040fe4000001020e */
[----:B------:R-:W-:Y:S02]  /*f480*/  LEA R6, P3, R37, R5, 0x2 ;  /* 0x0000000525067211 */ /* 0x000fe400078610ff */
        /* <DEDUP_REMOVED lines=8> */
[----:B--2---:R-:W-:Y:S02]  /*f510*/  SHF.R.S32.HI R16, RZ, 0x1f, R14 ;  /* 0x0000001fff107819 */ /* 0x004fe4000001140e */
[----:B---3--:R-:W-:Y:S02]  /*f520*/  SEL R6, RZ, 0x4, !P1 ;  /* 0x00000004ff067807 */ /* 0x008fe40004800000 */
[----:B------:R-:W-:Y:S02]  /*f530*/  ISETP.GT.AND P1, PT, R4, 0xa, PT ;  /* 0x0000000a0400780c */ /* 0x000fe40003f24270 */
[----:B------:R-:W-:Y:S02]  /*f540*/  SEL R6, R6, RZ, !P0 ;  /* 0x000000ff06067207 */ /* 0x000fe40004000000 */
[----:B------:R-:W-:Y:S01]  /*f550*/  SEL R7, RZ, 0x4, !P1 ;  /* 0x00000004ff077807 */ /* 0x000fe20004800000 */
[----:B------:R-:W-:Y:S01]  /*f560*/  IMAD R37, R37, 0xa, RZ ;  /* 0x0000000a25257824 */ /* 0x000fe200078e02ff */
[----:B------:R-:W-:-:S02]  /*f570*/  ISETP.NE.U32.AND P1, PT, R6, RZ, PT ;  /* 0x000000ff0600720c */ /* 0x000fc40003f25070 */
[----:B------:R-:W-:Y:S02]  /*f580*/  SEL R6, R7, RZ, !P0 ;  /* 0x000000ff07067207 */ /* 0x000fe40004000000 */
[C---:B------:R-:W-:Y:S02]  /*f590*/  LEA R8, P3, R14.reuse, R5, 0x2 ;  /* 0x000000050e087211 */ /* 0x040fe400078610ff */
        /* <DEDUP_REMOVED lines=59> */
[----:B------:R-:W-:Y:S01]  /*f950*/  IMAD R37, R37, 0x3, RZ ;  /* 0x0000000325257824 */ /* 0x000fe200078e02ff */
        /* <DEDUP_REMOVED lines=12> */
[----:B-1----:R-:W-:Y:S01]  /*fa20*/  LOP3.LUT R13, R13, 0x60, RZ, 0x3c, !PT ;  /* 0x000000600d0d7812 */ /* 0x002fe200078e3cff */
[----:B------:R1:W-:Y:S02]  /*fa30*/  LDGSTS.E [R15+0xbc00], [R8.64], P1 ;  /* 0x0bc00000080f7fae */ /* 0x0003e40008921844 */
[----:B------:R-:W-:Y:S01]  /*fa40*/  IMAD.X R7, R2, 0x1, R14, P3 ;  /* 0x0000000102077824 */ /* 0x000fe200018e060e */
[----:B------:R-:W-:Y:S01]  /*fa50*/  ISETP.GT.AND P1, PT, R4, 0x7, PT ;  /* 0x000000070400780c */ /* 0x000fe20003f24270 */
[----:B------:R-:W-:-:S03]  /*fa60*/  IMAD.MOV.U32 R14, RZ, RZ, c[0x0][0x188] ;  /* 0x00006200ff0e7624 */ /* 0x000fc600078e00ff */
[----:B------:R2:W-:Y:S01]  /*fa70*/  LDGSTS.E [R13+0x8600], [R6.64], P2 ;  /* 0x08600000060d7fae */ /* 0x0005e20009121844 */
[----:B------:R-:W-:Y:S02]  /*fa80*/  IMAD R14, R14, 0x7, RZ ;  /* 0x000000070e0e7824 */ /* 0x000fe400078e02ff */
[----:B------:R-:W-:-:S03]  /*fa90*/  IMAD.MOV.U32 R37, RZ, RZ, c[0x0][0x188] ;  /* 0x00006200ff257624 */ /* 0x000fc600078e00ff */
[----:B-1----:R-:W-:Y:S02]  /*faa0*/  SHF.R.S32.HI R15, RZ, 0x1f, R14 ;  /* 0x0000001fff0f7819 */ /* 0x002fe4000001140e */
[----:B--2---:R-:W-:Y:S02]  /*fab0*/  SEL R6, RZ, 0x4, !P1 ;  /* 0x00000004ff067807 */ /* 0x004fe40004800000 */
        /* <DEDUP_REMOVED lines=20> */
[----:B------:R-:W-:Y:S01]  /*fc00*/  SHF.R.S32.HI R15, RZ, 0x1f, R14 ;  /* 0x0000001fff0f7819 */ /* 0x000fe2000001140e */
[----:B------:R-:W-:Y:S01]  /*fc10*/  IMAD R37, R37, 0x13, RZ ;  /* 0x0000001325257824 */ /* 0x000fe200078e02ff */
[----:B--2---:R-:W-:Y:S02]  /*fc20*/  SEL R6, RZ, 0x4, !P1 ;  /* 0x00000004ff067807 */ /* 0x004fe40004800000 */
[----:B------:R-:W-:Y:S02]  /*fc30*/  ISETP.GT.AND P1, PT, R4, 0x13, PT ;  /* 0x000000130400780c */ /* 0x000fe40003f24270 */
[----:B------:R-:W-:Y:S02]  /*fc40*/  SEL R6, R6, RZ, !P0 ;  /* 0x000000ff06067207 */ /* 0x000fe40004000000 */
[----:B------:R-:W-:Y:S02]  /*fc50*/  SEL R7, RZ, 0x4, !P1 ;  /* 0x00000004ff077807 */ /* 0x000fe40004800000 */
[----:B------:R-:W-:-:S02]  /*fc60*/  ISETP.NE.U32.AND P1, PT, R6, RZ, PT ;  /* 0x000000ff0600720c */ /* 0x000fc40003f25070 */
[C---:B-1----:R-:W-:Y:S02]  /*fc70*/  LEA R8, P2, R14.reuse, R5, 0x2 ;  /* 0x000000050e087211 */ /* 0x042fe400078410ff */
[----:B------:R-:W-:Y:S02]  /*fc80*/  SHF.L.U64.HI R15, R14, 0x2, R15 ;  /* 0x000000020e0f7819 */ /* 0x000fe4000001020f */
[----:B------:R-:W-:Y:S02]  /*fc90*/  SEL R6, R7, RZ, !P0 ;  /* 0x000000ff07067207 */ /* 0x000fe40004000000 */
[----:B------:R-:W-:Y:S01]  /*fca0*/  SHF.R.S32.HI R14, RZ, 0x1f, R37 ;  /* 0x0000001fff0e7819 */ /* 0x000fe20000011425 */
[----:B------:R-:W-:Y:S01]  /*fcb0*/  IMAD.X R9, R2, 0x1, R15, P2 ;  /* 0x0000000102097824 */ /* 0x000fe200010e060f */
[----:B------:R-:W-:Y:S02]  /*fcc0*/  ISETP.NE.U32.AND P3, PT, R6, RZ, PT ;  /* 0x000000ff0600720c */ /* 0x000fe40003f65070 */
[----:B------:R-:W-:-:S02]  /*fcd0*/  SHF.L.U64.HI R14, R37, 0x2, R14 ;  /* 0x00000002250e7819 */ /* 0x000fc4000001020e */
[----:B------:R-:W-:Y:S01]  /*fce0*/  LEA R6, P2, R37, R5, 0x2 ;  /* 0x0000000525067211 */ /* 0x000fe200078410ff */
[----:B------:R1:W-:Y:S04]  /*fcf0*/  LDGSTS.E [R13+0x9e00], [R8.64], P1 ;  /* 0x09e00000080d7fae */ /* 0x0003e80008921844 */
[----:B------:R-:W2:Y:S01]  /*fd00*/  S2R R37, SR_TID.X ;  /* 0x0000000000257919 */ /* 0x000ea20000002100 */
[----:B------:R-:W-:Y:S01]  /*fd10*/  IMAD.X R7, R2, 0x1, R14, P2 ;  /* 0x0000000102077824 */ /* 0x000fe200010e060e */
[C---:B------:R-:W-:Y:S01]  /*fd20*/  ISETP.GT.AND P1, PT, R4.reuse, 0x17, PT ;  /* 0x000000170400780c */ /* 0x040fe20003f24270 */
[----:B------:R-:W-:Y:S01]  /*fd30*/  IMAD.MOV.U32 R36, RZ, RZ, c[0x0][0x188] ;  /* 0x00006200ff247624 */ /* 0x000fe200078e00ff */
[----:B------:R-:W-:Y:S02]  /*fd40*/  ISETP.GT.AND P2, PT, R4, 0x1b, PT ;  /* 0x0000001b0400780c */ /* 0x000fe40003f44270 */
[----:B------:R3:W-:Y:S01]  /*fd50*/  LDGSTS.E [R13+0xa600], [R6.64], P3 ;  /* 0x0a600000060d7fae */ /* 0x0007e20009921844 */
[----:B------:R-:W-:-:S03]  /*fd60*/  IMAD R36, R36, 0x17, RZ ;  /* 0x0000001724247824 */ /* 0x000fc600078e02ff */
[----:B------:R4:W-:Y:S01]  /*fd70*/  STL.64 [R1+0x8], R22 ;  /* 0x0000081601007387 */ /* 0x0009e20000100a00 */
[----:B---3--:R-:W-:-:S03]  /*fd80*/  SEL R7, RZ, 0x4, !P1 ;  /* 0x00000004ff077807 */ /* 0x008fc60004800000 */
[----:B------:R-:W3:Y:S01]  /*fd90*/  LDL.LU.64 R126, [R1+0x440] ;  /* 0x00044000017e7983 */ /* 0x000ee20000300a00 */
[----:B------:R-:W-:Y:S02]  /*fda0*/  SEL R6, RZ, 0x4, !P2 ;  /* 0x00000004ff067807 */ /* 0x000fe40005000000 */
[----:B------:R-:W-:Y:S01]  /*fdb0*/  SEL R7, R7, RZ, !P0 ;  /* 0x000000ff07077207 */ /* 0x000fe20004000000 */
[----:B------:R-:W3:Y:S01]  /*fdc0*/  LDL.LU.64 R120, [R1+0x430] ;  /* 0x0004300001787983 */ /* 0x000ee20000300a00 */
[----:B------:R-:W-:Y:S02]  /*fdd0*/  ISETP.GT.AND P1, PT, R4, 0x1f, PT ;  /* 0x0000001f0400780c */ /* 0x000fe40003f24270 */
[----:B------:R-:W-:Y:S01]  /*fde0*/  SEL R6, R6, RZ, !P0 ;  /* 0x000000ff06067207 */ /* 0x000fe20004000000 */
[----:B------:R-:W3:Y:S01]  /*fdf0*/  LDL.LU.64 R122, [R1+0x420] ;  /* 0x00042000017a7983 */ /* 0x000ee20000300a00 */
[----:B------:R-:W-:Y:S01]  /*fe00*/  SHF.R.S32.HI R15, RZ, 0x1f, R36 ;  /* 0x0000001fff0f7819 */ /* 0x000fe20000011424 */
[----:B------:R-:W-:Y:S01]  /*fe10*/  IMAD.MOV.U32 R16, RZ, RZ, c[0x0][0x188] ;  /* 0x00006200ff107624 */ /* 0x000fe200078e00ff */
[----:B------:R-:W-:Y:S01]  /*fe20*/  ISETP.NE.U32.AND P3, PT, R7, RZ, PT ;  /* 0x000000ff0700720c */ /* 0x000fe20003f65070 */
[----:B------:R-:W3:Y:S01]  /*fe30*/  LDL.LU.64 R116, [R1+0x410] ;  /* 0x0004100001747983 */ /* 0x000ee20000300a00 */
[----:B-1----:R-:W-:-:S02]  /*fe40*/  SEL R8, RZ, 0x4, !P1 ;  /* 0x00000004ff087807 */ /* 0x002fc40004800000 */
[----:B--2---:R-:W-:Y:S01]  /*fe50*/  LOP3.LUT R14, R37, 0x1f, RZ, 0xc0, !PT ;  /* 0x0000001f250e7812 */ /* 0x004fe200078ec0ff */
[----:B------:R-:W-:Y:S01]  /*fe60*/  IMAD.MOV.U32 R37, RZ, RZ, c[0x0][0x188] ;  /* 0x00006200ff257624 */ /* 0x000fe200078e00ff */
[----:B------:R-:W-:Y:S01]  /*fe70*/  ISETP.NE.U32.AND P1, PT, R6, RZ, PT ;  /* 0x000000ff0600720c */ /* 0x000fe20003f25070 */
[----:B------:R-:W2:Y:S01]  /*fe80*/  LDL.LU.64 R118, [R1+0x400] ;  /* 0x0004000001767983 */ /* 0x000ea20000300a00 */
[C---:B------:R-:W-:Y:S02]  /*fe90*/  SHF.L.U64.HI R15, R36.reuse, 0x2, R15 ;  /* 0x00000002240f7819 */ /* 0x040fe4000001020f */
[----:B------:R-:W-:Y:S01]  /*fea0*/  LEA R6, P2, R36, R5, 0x2 ;  /* 0x0000000524067211 */ /* 0x000fe200078410ff */
[----:B------:R-:W2:Y:S01]  /*feb0*/  LDL.LU.64 R112, [R1+0x3f0] ;  /* 0x0003f00001707983 */ /* 0x000ea20000300a00 */
[----:B------:R-:W-:-:S03]  /*fec0*/  IMAD R16, R16, 0x1b, RZ ;  /* 0x0000001b10107824 */ /* 0x000fc600078e02ff */
[----:B------:R-:W2:Y:S01]  /*fed0*/  LDL.LU.64 R114, [R1+0x3d8] ;  /* 0x0003d80001727983 */ /* 0x000ea20000300a00 */
[----:B------:R-:W-:-:S03]  /*fee0*/  IMAD R37, R37, 0x1f, RZ ;  /* 0x0000001f25257824 */ /* 0x000fc600078e02ff */
[----:B------:R-:W2:Y:S01]  /*fef0*/  LDL.LU.64 R108, [R1+0x3c8] ;  /* 0x0003c800016c7983 */ /* 0x000ea20000300a00 */
[----:B------:R-:W-:Y:S01]  /*ff00*/  SEL R8, R8, RZ, !P0 ;  /* 0x000000ff08087207 */ /* 0x000fe20004000000 */
[----:B------:R-:W-:Y:S02]  /*ff10*/  IMAD.X R7, R2, 0x1, R15, P2 ;  /* 0x0000000102077824 */ /* 0x000fe400010e060f */
[----:B------:R-:W2:Y:S01]  /*ff20*/  LDL.LU.64 R110, [R1+0x3b8] ;  /* 0x0003b800016e7983 */ /* 0x000ea20000300a00 */
[----:B------:R-:W-:-:S03]  /*ff30*/  ISETP.GE.AND P4, PT, R14, R4, PT ;  /* 0x000000040e00720c */ /* 0x000fc60003f86270 */
[----:B------:R-:W2:Y:S01]  /*ff40*/  LDL.LU.64 R104, [R1+0x3a8] ;  /* 0x0003a80001687983 */ /* 0x000ea20000300a00 */
[----:B------:R-:W-:-:S03]  /*ff50*/  SHF.R.S32.HI R15, RZ, 0x1f, R16 ;  /* 0x0000001fff0f7819 */ /* 0x000fc60000011410 */
[----:B------:R-:W2:Y:S01]  /*ff60*/  LDL.LU.64 R106, [R1+0x398] ;  /* 0x00039800016a7983 */ /* 0x000ea20000300a00 */
[----:B------:R-:W-:-:S03]  /*ff70*/  SHF.R.S32.HI R14, RZ, 0x1f, R37 ;  /* 0x0000001fff0e7819 */ /* 0x000fc60000011425 */
[----:B------:R-:W2:Y:S01]  /*ff80*/  LDL.LU.64 R100, [R1+0x388] ;  /* 0x0003880001647983 */ /* 0x000ea20000300a00 */
[----:B------:R-:W-:-:S03]  /*ff90*/  ISETP.NE.U32.AND P2, PT, R8, RZ, PT ;  /* 0x000000ff0800720c */ /* 0x000fc60003f45070 */
[----:B------:R-:W2:Y:S01]  /*ffa0*/  LDL.LU.64 R102, [R1+0x378] ;  /* 0x0003780001667983 */ /* 0x000ea20000300a00 */
[----:B------:R-:W-:-:S03]  /*ffb0*/  SHF.L.U64.HI R15, R16, 0x2, R15 ;  /* 0x00000002100f7819 */ /* 0x000fc6000001020f */
[----:B------:R-:W2:Y:S01]  /*ffc0*/  LDL.LU.64 R96, [R1+0x368] ;  /* 0x0003680001607983 */ /* 0x000ea20000300a00 */
[----:B------:R-:W-:-:S03]  /*ffd0*/  SHF.L.U64.HI R14, R37, 0x2, R14 ;  /* 0x00000002250e7819 */ /* 0x000fc6000001020e */
[----:B------:R-:W2:Y:S04]  /*ffe0*/  LDL.LU.64 R98, [R1+0x358] ;  /* 0x0003580001627983 */ /* 0x000ea80000300a00 */
[----:B------:R1:W-:Y:S01]  /*fff0*/  LDGSTS.E [R13+0xae00], [R6.64], P3 ;  /* 0x0ae00000060d7fae */ /* 0x0003e20009921844 */
[----:B------:R-:W-:-:S03]  /*10000*/  LEA R8, P3, R16, R5, 0x2 ;  /* 0x0000000510087211 */ /* 0x000fc600078610ff */
[----:B------:R-:W2:Y:S04]  /*10010*/  LDL.LU.64 R92, [R1+0x348] ;  /* 0x00034800015c7983 */ /* 0x000ea80000300a00 */
[----:B------:R-:W2:Y:S01]  /*10020*/  LDL.LU.64 R94, [R1+0x338] ;  /* 0x00033800015e7983 */ /* 0x000ea20000300a00 */
[----:B-1----:R-:W-:-:S03]  /*10030*/  SEL R7, RZ, 0x4, P4 ;  /* 0x00000004ff077807 */ /* 0x002fc60002000000 */
[----:B------:R-:W2:Y:S01]  /*10040*/  LDL.LU.64 R88, [R1+0x328] ;  /* 0x0003280001587983 */ /* 0x000ea20000300a00 */
[----:B------:R-:W-:-:S03]  /*10050*/  LEA R6, P4, R37, R5, 0x2 ;  /* 0x0000000525067211 */ /* 0x000fc600078810ff */
[----:B------:R-:W2:Y:S01]  /*10060*/  LDL.LU.64 R90, [R1+0x318] ;  /* 0x00031800015a7983 */ /* 0x000ea20000300a00 */
[----:B------:R-:W-:Y:S01]  /*10070*/  SEL R5, R7, RZ, !P0 ;  /* 0x000000ff07057207 */ /* 0x000fe20004000000 */
[C---:B------:R-:W-:Y:S02]  /*10080*/  IMAD.X R9, R2.reuse, 0x1, R15, P3 ;  /* 0x0000000102097824 */ /* 0x040fe400018e060f */
[----:B------:R-:W2:Y:S01]  /*10090*/  LDL.LU.64 R84, [R1+0x308] ;  /* 0x0003080001547983 */ /* 0x000ea20000300a00 */
[----:B------:R-:W-:-:S03]  /*100a0*/  IMAD.X R7, R2, 0x1, R14, P4 ;  /* 0x0000000102077824 */ /* 0x000fc600020e060e */
[----:B------:R-:W2:Y:S04]  /*100b0*/  LDL.LU.64 R86, [R1+0x2f8] ;  /* 0x0002f80001567983 */ /* 0x000ea80000300a00 */
[----:B------:R-:W2:Y:S04]  /*100c0*/  LDL.LU.64 R80, [R1+0x2e8] ;  /* 0x0002e80001507983 */ /* 0x000ea80000300a00 */
[----:B------:R-:W2:Y:S04]  /*100d0*/  LDL.LU.64 R82, [R1+0x2d8] ;  /* 0x0002d80001527983 */ /* 0x000ea80000300a00 */
[----:B------:R-:W2:Y:S04]  /*100e0*/  LDL.LU.64 R76, [R1+0x2c8] ;  /* 0x0002c800014c7983 */ /* 0x000ea80000300a00 */
[----:B------:R-:W2:Y:S04]  /*100f0*/  LDL.LU.64 R78, [R1+0x2b8] ;  /* 0x0002b800014e7983 */ /* 0x000ea80000300a00 */
[----:B------:R-:W2:Y:S04]  /*10100*/  LDL.LU.64 R72, [R1+0x2a8] ;  /* 0x0002a80001487983 */ /* 0x000ea80000300a00 */
[----:B------:R1:W-:Y:S04]  /*10110*/  LDGSTS.E [R13+0xb600], [R8.64], P1 ;  /* 0x0b600000080d7fae */ /* 0x0003e80008921844 */
[----:B------:R-:W2:Y:S04]  /*10120*/  LDL.LU.64 R74, [R1+0x298] ;  /* 0x00029800014a7983 */ /* 0x000ea80000300a00 */
[----:B------:R1:W-:Y:S04]  /*10130*/  LDGSTS.E [R13+0xbe00], [R6.64], P2 ;  /* 0x0be00000060d7fae */ /* 0x0003e80009121844 */
[----:B------:R-:W2:Y:S01]  /*10140*/  LDL.LU.64 R68, [R1+0x288] ;  /* 0x0002880001447983 */ /* 0x000ea20000300a00 */
[----:B------:R-:W-:Y:S01]  /*10150*/  HMMA.1688.F32.TF32 R228, R232, R18, R212 ;  /* 0x00000012e8e4723c */ /* 0x000fe200000810d4 */
[----:B------:R-:W-:Y:S01]  /*10160*/  IMAD.MOV.U32 R2, RZ, RZ, c[0x0][0x18c] ;  /* 0x00006300ff027624 */ /* 0x000fe200078e00ff */
[----:B------:R-:W-:Y:S01]  /*10170*/  ISETP.NE.U32.AND P0, PT, R5, RZ, PT ;  /* 0x000000ff0500720c */ /* 0x000fe20003f05070 */
[----:B------:R-:W0:Y:S04]  /*10180*/  LDGDEPBAR ;  /* 0x00000000000079af */ /* 0x000e280000000000 */
        /* <DEDUP_REMOVED lines=30> */
[----:B----4-:R-:W4:Y:S04]  /*10370*/  LDL.LU.64 R22, [R1+0x290] ;  /* 0x0002900001167983 */ /* 0x010f280000300a00 */
[----:B------:R-:W4:Y:S04]  /*10380*/  LDL.LU.64 R20, [R1+0x280] ;  /* 0x0002800001147983 */ /* 0x000f280000300a00 */
[----:B------:R-:W4:Y:S04]  /*10390*/  LDL.LU.64 R18, [R1+0x270] ;  /* 0x0002700001127983 */ /* 0x000f280000300a00 */
[----:B------:R-:W4:Y:S04]  /*103a0*/  LDL.LU.64 R16, [R1+0x260] ;  /* 0x0002600001107983 */ /* 0x000f280000300a00 */
[----:B------:R-:W4:Y:S04]  /*103b0*/  LDL.LU.64 R14, [R1+0x250] ;  /* 0x00025000010e7983 */ /* 0x000f280000300a00 */
[----:B------:R-:W4:Y:S01]  /*103c0*/  LDL.LU.64 R8, [R1+0x240] ;  /* 0x0002400001087983 */ /* 0x000f220000300a00 */
[----:B------:R-:W-:-:S04]  /*103d0*/  IMAD.SHL.U32 R2, R2, 0x20, RZ ;  /* 0x0000002002027824 */ /* 0x000fc800078e00ff */
[----:B---3--:R-:W-:-:S04]  /*103e0*/  IMAD.WIDE R126, R2, 0x4, R126 ;  /* 0x00000004027e7825 */ /* 0x008fc800078e027e */
[C---:B------:R-:W-:Y:S01]  /*103f0*/  IMAD.WIDE R120, R2.reuse, 0x4, R120 ;  /* 0x0000000402787825 */ /* 0x040fe200078e0278 */
[----:B------:R1:W-:Y:S03]  /*10400*/  STL.64 [R1+0x440], R126 ;  /* 0x0004407e01007387 */ /* 0x0003e60000100a00 */
[C---:B------:R-:W-:Y:S01]  /*10410*/  IMAD.WIDE R122, R2.reuse, 0x4, R122 ;  /* 0x00000004027a7825 */ /* 0x040fe200078e027a */
[----:B------:R1:W-:Y:S03]  /*10420*/  LDGSTS.E [R0], [R126.64], P0 ;  /* 0x000000007e007fae */ /* 0x0003e60008121844 */
[C---:B------:R-:W-:Y:S01]  /*10430*/  IMAD.WIDE R116, R2.reuse, 0x4, R116 ;  /* 0x0000000402747825 */ /* 0x040fe200078e0274 */
[----:B------:R3:W-:Y:S04]  /*10440*/  LDGSTS.E [R0+0x400], [R120.64], P0 ;  /* 0x0040000078007fae */ /* 0x0007e80008121844 */
[----:B------:R1:W-:Y:S01]  /*10450*/  LDGSTS.E [R0+0x800], [R122.64], P0 ;  /* 0x008000007a007fae */ /* 0x0003e20008121844 */
[----:B--2---:R-:W-:-:S03]  /*10460*/  IMAD.WIDE R118, R2, 0x4, R118 ;  /* 0x0000000402767825 */ /* 0x004fc600078e0276 */
[----:B------:R2:W-:Y:S01]  /*10470*/  LDGSTS.E [R0+0xc00], [R116.64], P0 ;  /* 0x00c0000074007fae */ /* 0x0005e20008121844 */
[----:B------:R-:W-:-:S03]  /*10480*/  IMAD.WIDE R112, R2, 0x4, R112 ;  /* 0x0000000402707825 */ /* 0x000fc600078e0270 */
        /* <DEDUP_REMOVED lines=18> */
[----:B------:R1:W-:Y:S04]  /*105b0*/  LDGSTS.E [R0+0x3400], [R96.64], P0 ;  /* 0x0340000060007fae */ /* 0x0003e80008121844 */
[----:B------:R1:W-:Y:S01]  /*105c0*/  LDGSTS.E [R0+0x3800], [R98.64], P0 ;  /* 0x0380000062007fae */ /* 0x0003e20008121844 */
[----:B------:R-:W-:-:S04]  /*105d0*/  IMAD.WIDE R92, R2, 0x4, R92 ;  /* 0x00000004025c7825 */ /* 0x000fc800078e025c */
[C---:B------:R-:W-:Y:S01]  /*105e0*/  IMAD.WIDE R94, R2.reuse, 0x4, R94 ;  /* 0x00000004025e7825 */ /* 0x040fe200078e025e */
[----:B------:R1:W-:Y:S03]  /*105f0*/  LDGSTS.E [R0+0x3c00], [R92.64], P0 ;  /* 0x03c000005c007fae */ /* 0x0003e60008121844 */
        /* <DEDUP_REMOVED lines=17> */
[----:B------:R1:W-:Y:S04]  /*10710*/  LDGSTS.E [R0+0x6000], [R78.64], P0 ;  /* 0x060000004e007fae */ /* 0x0003e80008121844 */
[----:B------:R1:W-:Y:S01]  /*10720*/  LDGSTS.E [R0+0x6400], [R72.64], P0 ;  /* 0x0640000048007fae */ /* 0x0003e20008121844 */
[----:B------:R-:W-:-:S04]  /*10730*/  IMAD.WIDE R246, R2, 0x4, R246 ;  /* 0x0000000402f67825 */ /* 0x000fc800078e02f6 */
[C---:B------:R-:W-:Y:S01]  /*10740*/  IMAD.WIDE R244, R2.reuse, 0x4, R244 ;  /* 0x0000000402f47825 */ /* 0x040fe200078e02f4 */
[----:B------:R-:W-:Y:S03]  /*10750*/  STL.64 [R1+0x438], R246 ;  /* 0x000438f601007387 */ /* 0x000fe60000100a00 */
[C---:B------:R-:W-:Y:S01]  /*10760*/  IMAD.WIDE R242, R2.reuse, 0x4, R242 ;  /* 0x0000000402f27825 */ /* 0x040fe200078e02f2 */
[----:B------:R3:W-:Y:S03]  /*10770*/  STL.64 [R1+0x430], R120 ;  /* 0x0004307801007387 */ /* 0x0007e60000100a00 */
[C---:B------:R-:W-:Y:S01]  /*10780*/  IMAD.WIDE R240, R2.reuse, 0x4, R240 ;  /* 0x0000000402f07825 */ /* 0x040fe200078e02f0 */
[----:B------:R1:W-:Y:S03]  /*10790*/  STL.64 [R1+0x420], R122 ;  /* 0x0004207a01007387 */ /* 0x0003e60000100a00 */
[C---:B------:R-:W-:Y:S01]  /*107a0*/  IMAD.WIDE R234, R2.reuse, 0x4, R234 ;  /* 0x0000000402ea7825 */ /* 0x040fe200078e02ea */
[----:B------:R-:W-:Y:S04]  /*107b0*/  STL.64 [R1+0x428], R244 ;  /* 0x000428f401007387 */ /* 0x000fe80000100a00 */
[----:B------:R2:W-:Y:S01]  /*107c0*/  STL.64 [R1+0x410], R116 ;  /* 0x0004107401007387 */ /* 0x0005e20000100a00 */
[----:B------:R-:W-:-:S03]  /*107d0*/  IMAD.WIDE R232, R2, 0x4, R232 ;  /* 0x0000000402e87825 */ /* 0x000fc600078e02e8 */
[----:B------:R-:W-:Y:S01]  /*107e0*/  STL.64 [R1+0x418], R242 ;  /* 0x000418f201007387 */ /* 0x000fe20000100a00 */
[----:B------:R-:W-:-:S03]  /*107f0*/  IMAD.WIDE R218, R2, 0x4, R218 ;  /* 0x0000000402da7825 */ /* 0x000fc600078e02da */
[----:B------:R1:W-:Y:S01]  /*10800*/  STL.64 [R1+0x400], R118 ;  /* 0x0004007601007387 */ /* 0x0003e20000100a00 */
[----:B------:R-:W-:-:S03]  /*10810*/  IMAD.WIDE R216, R2, 0x4, R216 ;  /* 0x0000000402d87825 */ /* 0x000fc600078e02d8 */
[----:B------:R-:W-:Y:S04]  /*10820*/  STL.64 [R1+0x408], R240 ;  /* 0x000408f001007387 */ /* 0x000fe80000100a00 */
        /* <DEDUP_REMOVED lines=50> */
[----:B------:R-:W-:Y:S01]  /*10b50*/  STL.64 [R1+0x2f0], R34 ;  /* 0x0002f02201007387 */ /* 0x000fe20000100a00 */
[----:B------:R-:W-:-:S03]  /*10b60*/  IMAD.WIDE R74, R2, 0x4, R74 ;  /* 0x00000004024a7825 */ /* 0x000fc600078e024a */
[----:B------:R1:W-:Y:S01]  /*10b70*/  STL.64 [R1+0x2d8], R82 ;  /* 0x0002d85201007387 */ /* 0x0003e20000100a00 */
[----:B------:R-:W-:-:S03]  /*10b80*/  IMAD.WIDE R24, R2, 0x4, R24 ;  /* 0x0000000402187825 */ /* 0x000fc600078e0218 */
[----:B------:R-:W-:Y:S01]  /*10b90*/  STL.64 [R1+0x2e0], R32 ;  /* 0x0002e02001007387 */ /* 0x000fe20000100a00 */
[----:B------:R-:W-:-:S03]  /*10ba0*/  IMAD.WIDE R68, R2, 0x4, R68 ;  /* 0x0000000402447825 */ /* 0x000fc600078e0244 */
[----:B------:R1:W-:Y:S01]  /*10bb0*/  STL.64 [R1+0x2c8], R76 ;  /* 0x0002c84c01007387 */ /* 0x0003e20000100a00 */
[----:B----4-:R-:W-:-:S03]  /*10bc0*/  IMAD.WIDE R22, R2, 0x4, R22 ;  /* 0x0000000402167825 */ /* 0x010fc600078e0216 */
[----:B------:R-:W-:Y:S01]  /*10bd0*/  STL.64 [R1+0x2d0], R30 ;  /* 0x0002d01e01007387 */ /* 0x000fe20000100a00 */
[----:B------:R-:W-:-:S03]  /*10be0*/  IMAD.WIDE R6, R2, 0x4, R6 ;  /* 0x0000000402067825 */ /* 0x000fc600078e0206 */
        /* <DEDUP_REMOVED lines=14> */
[----:B------:R-:W-:Y:S04]  /*10cd0*/  STL.64 [R1+0x290], R22 ;  /* 0x0002901601007387 */ /* 0x000fe80000100a00 */
[----:B------:R1:W-:Y:S04]  /*10ce0*/  STL.64 [R1+0x278], R6 ;  /* 0x0002780601007387 */ /* 0x0003e80000100a00 */
[----:B------:R-:W-:Y:S01]  /*10cf0*/  STL.64 [R1+0x280], R20 ;  /* 0x0002801401007387 */ /* 0x000fe20000100a00 */
[----:B------:R-:W-:-:S03]  /*10d00*/  IMAD.WIDE R8, R2, 0x4, R8 ;  /* 0x0000000402087825 */ /* 0x000fc600078e0208 */
[----:B------:R1:W-:Y:S04]  /*10d10*/  STL.64 [R1+0x268], R70 ;  /* 0x0002684601007387 */ /* 0x0003e80000100a00 */
[----:B------:R1:W-:Y:S04]  /*10d20*/  STL.64 [R1+0x270], R18 ;  /* 0x0002701201007387 */ /* 0x0003e80000100a00 */
[----:B------:R1:W-:Y:S04]  /*10d30*/  STL.64 [R1+0x258], R250 ;  /* 0x000258fa01007387 */ /* 0x0003e80000100a00 */
[----:B------:R1:W-:Y:S04]  /*10d40*/  STL.64 [R1+0x260], R16 ;  /* 0x0002601001007387 */ /* 0x0003e80000100a00 */
[----:B------:R2:W-:Y:S04]  /*10d50*/  STL.64 [R1+0x248], R248 ;  /* 0x000248f801007387 */ /* 0x0005e80000100a00 */
[----:B------:R2:W-:Y:S04]  /*10d60*/  STL.64 [R1+0x250], R14 ;  /* 0x0002500e01007387 */ /* 0x0005e80000100a00 */
[----:B-1----:R1:W5:Y:S04]  /*10d70*/  LDL.LU.64 R126, [R1+0x5e0] ;  /* 0x0005e000017e7983 */ /* 0x0023680000300a00 */
[----:B---3--:R1:W5:Y:S04]  /*10d80*/  LDL.LU.64 R120, [R1+0x5d8] ;  /* 0x0005d80001787983 */ /* 0x0083680000300a00 */
[----:B------:R1:W-:Y:S04]  /*10d90*/  STL.64 [R1+0x240], R8 ;  /* 0x0002400801007387 */ /* 0x0003e80000100a00 */
[----:B------:R1:W5:Y:S04]  /*10da0*/  LDL.LU.64 R122, [R1+0x5d0] ;  /* 0x0005d000017a7983 */ /* 0x0003680000300a00 */
[----:B--2---:R1:W5:Y:S04]  /*10db0*/  LDL.LU.64 R116, [R1+0x5c8] ;  /* 0x0005c80001747983 */ /* 0x0043680000300a00 */
[----:B------:R1:W5:Y:S04]  /*10dc0*/  LDL.LU.64 R118, [R1+0x5c0] ;  /* 0x0005c00001767983 */ /* 0x0003680000300a00 */
        /* <DEDUP_REMOVED lines=19> */
[----:B----4-:R1:W5:Y:S04]  /*10f00*/  LDL.LU.64 R78, [R1+0x520] ;  /* 0x00052000014e7983 */ /* 0x0103680000300a00 */
[----:B------:R2:W-:Y:S04]  /*10f10*/  LDGSTS.E [R0+0x6800], [R74.64], P0 ;  /* 0x068000004a007fae */ /* 0x0005e80008121844 */
[----:B------:R1:W5:Y:S04]  /*10f20*/  LDL.LU.64 R72, [R1+0x518] ;  /* 0x0005180001487983 */ /* 0x0003680000300a00 */
[----:B------:R3:W-:Y:S04]  /*10f30*/  LDGSTS.E [R0+0x6c00], [R68.64], P0 ;  /* 0x06c0000044007fae */ /* 0x0007e80008121844 */
[----:B--2---:R1:W5:Y:S04]  /*10f40*/  LDL.LU.64 R74, [R1+0x510] ;  /* 0x00051000014a7983 */ /* 0x0043680000300a00 */
[----:B------:R2:W-:Y:S04]  /*10f50*/  LDGSTS.E [R0+0x7000], [R6.64], P0 ;  /* 0x0700000006007fae */ /* 0x0005e80008121844 */
[----:B---3--:R1:W5:Y:S04]  /*10f60*/  LDL.LU.64 R68, [R1+0x508] ;  /* 0x0005080001447983 */ /* 0x0083680000300a00 */
[----:B------:R3:W-:Y:S01]  /*10f70*/  LDGSTS.E [R0+0x7400], [R70.64], P0 ;  /* 0x0740000046007fae */ /* 0x0007e20008121844 */
[----:B--2---:R-:W-:-:S03]  /*10f80*/  LOP3.LUT R6, R0, 0x40, RZ, 0x3c, !PT ;  /* 0x0000004000067812 */ /* 0x004fc600078e3cff */
[----:B------:R1:W-:Y:S04]  /*10f90*/  LDGSTS.E [R0+0x7800], [R250.64], P0 ;  /* 0x07800000fa007fae */ /* 0x0003e80008121844 */
[----:B------:R1:W-:Y:S04]  /*10fa0*/  LDGSTS.E [R0+0x7c00], [R248.64], P0 ;  /* 0x07c00000f8007fae */ /* 0x0003e80008121844 */
[----:B---3--:R1:W5:Y:S04]  /*10fb0*/  LDL.LU.64 R70, [R1+0x500] ;  /* 0x0005000001467983 */ /* 0x0083680000300a00 */
[----:B------:R-:W2:Y:S04]  /*10fc0*/  LDL R2, [R1+0x454] ;  /* 0x0004540001027983 */ /* 0x000ea80000100800 */
        /* <DEDUP_REMOVED lines=18> */
[----:B------:R3:W-:Y:S01]  /*110f0*/  LDGSTS.E [R6+0x4a00], [R38.64], P0 ;  /* 0x04a0000026067fae */ /* 0x0007e20008121844 */
[----:B------:R-:W-:-:S03]  /*11100*/  IADD3 R12, R12, 0x1, RZ ;  /* 0x000000010c0c7810 */ /* 0x000fc60007ffe0ff */
        /* <DEDUP_REMOVED lines=9> */
[----:B------:R1:W-:Y:S04]  /*111a0*/  STL [R1+0x44c], R12 ;  /* 0x00044c0c01007387 */ /* 0x0003e80000100800 */
[----:B------:R3:W-:Y:S04]  /*111b0*/  LDGSTS.E [R6+0x7200], [R18.64], P0 ;  /* 0x0720000012067fae */ /* 0x0007e80008121844 */
[----:B------:R3:W-:Y:S04]  /*111c0*/  LDGSTS.E [R6+0x7600], [R16.64], P0 ;  /* 0x0760000010067fae */ /* 0x0007e80008121844 */
[----:B------:R3:W-:Y:S04]  /*111d0*/  LDGSTS.E [R6+0x7a00], [R14.64], P0 ;  /* 0x07a000000e067fae */ /* 0x0007e80008121844 */
[----:B------:R3:W-:Y:S01]  /*111e0*/  LDGSTS.E [R6+0x7e00], [R8.64], P0 ;  /* 0x07e0000008067fae */ /* 0x0007e20008121844 */
[----:B------:R-:W-:-:S03]  /*111f0*/  IMAD.MOV.U32 R5, RZ, RZ, c[0x0][0x188] ;  /* 0x00006200ff057624 */ /* 0x000fc600078e00ff */
[----:B------:R-:W0:Y:S01]  /*11200*/  LDGDEPBAR ;  /* 0x00000000000079af */ /* 0x000e220000000000 */
[----:B------:R-:W-:Y:S01]  /*11210*/  IMAD.SHL.U32 R5, R5, 0x20, RZ ;  /* 0x0000002005057824 */ /* 0x000fe200078e00ff */
[----:B------:R-:W-:-:S03]  /*11220*/  IADD3 R4, R4, -0x20, RZ ;  /* 0xffffffe004047810 */ /* 0x000fc60007ffe0ff */
[----:B---3--:R-:W-:-:S04]  /*11230*/  IMAD.WIDE R6, R5, 0x4, R10 ;  /* 0x0000000405067825 */ /* 0x008fc800078e020a */
[----:B------:R-:W-:Y:S01]  /*11240*/  IMAD.MOV.U32 R5, RZ, RZ, R6 ;  /* 0x000000ffff057224 */ /* 0x000fe200078e0006 */
[----:B--2---:R-:W-:Y:S01]  /*11250*/  ISETP.NE.U32.AND P0, PT, R2, R12, PT ;  /* 0x0000000c0200720c */ /* 0x004fe20003f05070 */
[----:B------:R-:W-:Y:S11]  /*11260*/  IMAD.MOV.U32 R2, RZ, RZ, R7 ;  /* 0x000000ffff027224 */ /* 0x000ff600078e0007 */
[----:B------:R-:W-:Y:S01]  /*11270*/  @!UPT UIADD3 URZ, URZ, URZ, URZ ;  /* 0x0000003f3f3ff290 */ /* 0x000fe2000fffe03f */
[----:B-1----:R-:W-:Y:S01]  /*11280*/  @!P0 CALL.REL.NOINC `(.L_x_0) ;  /* 0x0000001000008944 */ /* 0x002fe20003c00000 */
[----:B------:R-:W-:Y:S05]  /*11290*/  BRA `(.L_x_1) ;  /* 0xffff737000007947 */ /* 0x000fea000383ffff */
.L_x_0:
[----:B------:R-:W2:Y:S01]  /*112a0*/  LDL.LU R196, [R1+0x4f0] ;  /* 0x0004f00001c47983 */ /* 0x000ea20000300800 */
[----:B------:R-:W-:-:S04]  /*112b0*/  DEPBAR.LE SB0, 0x0 ;  /* 0x000080000000791a */ /* 0x000fc80000000000 */
[----:B------:R-:W3:Y:S04]  /*112c0*/  LDL.LU R12, [R1+0x10] ;  /* 0x00001000010c7983 */ /* 0x000ee80000300800 */
[----:B------:R-:W3:Y:S04]  /*112d0*/  LDL.LU R13, [R1+0x14] ;  /* 0x00001400010d7983 */ /* 0x000ee80000300800 */
[----:B------:R-:W3:Y:S04]  /*112e0*/  LDL.LU R14, [R1+0x30] ;  /* 0x00003000010e7983 */ /* 0x000ee80000300800 */
[----:B------:R-:W3:Y:S04]  /*112f0*/  LDL.LU R15, [R1+0x34] ;  /* 0x00003400010f7983 */ /* 0x000ee80000300800 */
[----:B------:R-:W1:Y:S01]  /*11300*/  S2R R6, SR_TID.X ;  /* 0x0000000000067919 */ /* 0x000e620000002100 */
[----:B-----5:R-:W-:Y:S01]  /*11310*/  IADD3 R5, R252, 0x3, RZ ;  /* 0x00000003fc057810 */ /* 0x020fe20007ffe0ff */
[----:B------:R-:W-:-:S02]  /*11320*/  IMAD.MOV.U32 R8, RZ, RZ, R100 ;  /* 0x000000ffff087224 */ /* 0x000fc400078e0064 */
[----:B------:R-:W-:Y:S01]  /*11330*/  IMAD.MOV.U32 R9, RZ, RZ, R101 ;  /* 0x000000ffff097224 */ /* 0x000fe200078e0065 */
[----:B------:R-:W4:Y:S01]  /*11340*/  LDL.LU R16, [R1+0x18] ;  /* 0x0000180001107983 */ /* 0x000f220000300800 */
[----:B------:R-:W-:Y:S02]  /*11350*/  IMAD.MOV.U32 R10, RZ, RZ, R104 ;  /* 0x000000ffff0a7224 */ /* 0x000fe400078e0068 */
[----:B------:R-:W-:Y:S01]  /*11360*/  IMAD.MOV.U32 R11, RZ, RZ, R105 ;  /* 0x000000ffff0b7224 */ /* 0x000fe200078e0069 */
[----:B------:R-:W4:Y:S04]  /*11370*/  LDL.LU R17, [R1+0x1c] ;  /* 0x00001c0001117983 */ /* 0x000f280000300800 */
[----:B------:R-:W4:Y:S04]  /*11380*/  LDL.LU R18, [R1+0x38] ;  /* 0x0000380001127983 */ /* 0x000f280000300800 */
[----:B------:R-:W4:Y:S04]  /*11390*/  LDL.LU R19, [R1+0x3c] ;  /* 0x00003c0001137983 */ /* 0x000f280000300800 */
[----:B------:R-:W3:Y:S01]  /*113a0*/  LDL.LU R20, [R1+0x120] ;  /* 0x0001200001147983 */ /* 0x000ee20000300800 */
[C---:B-1----:R-:W-:Y:S01]  /*113b0*/  IMAD.SHL.U32 R2, R6.reuse, 0x1000, RZ ;  /* 0x0000100006027824 */ /* 0x042fe200078e00ff */
[C---:B------:R-:W-:Y:S01]  /*113c0*/  LOP3.LUT R7, R6.reuse, 0x60, RZ, 0xc0, !PT ;  /* 0x0000006006077812 */ /* 0x040fe200078ec0ff */
[C---:B------:R-:W-:Y:S01]  /*113d0*/  IMAD.SHL.U32 R3, R6.reuse, 0x20, RZ ;  /* 0x0000002006037824 */ /* 0x040fe200078e00ff */
[----:B------:R-:W3:Y:S01]  /*113e0*/  LDL.LU R21, [R1+0x124] ;  /* 0x0001240001157983 */ /* 0x000ee20000300800 */
[----:B------:R-:W-:Y:S01]  /*113f0*/  IMAD.SHL.U32 R0, R6, 0x400, RZ ;  /* 0x0000040006007824 */ /* 0x000fe200078e00ff */
[----:B------:R-:W-:Y:S01]  /*11400*/  LOP3.LUT R2, R2, 0x6000, RZ, 0xc0, !PT ;  /* 0x0000600002027812 */ /* 0x000fe200078ec0ff */
[C---:B------:R-:W-:Y:S01]  /*11410*/  IMAD.SHL.U32 R4, R6.reuse, 0x4, RZ ;  /* 0x0000000406047824 */ /* 0x040fe200078e00ff */
[----:B------:R-:W-:Y:S01]  /*11420*/  LOP3.LUT R6, R6, 0x7f, RZ, 0xc0, !PT ;  /* 0x0000007f06067812 */ /* 0x000fe200078ec0ff */
[----:B------:R-:W3:Y:S01]  /*11430*/  LDL.LU R22, [R1+0x110] ;  /* 0x0001100001167983 */ /* 0x000ee20000300800 */
[----:B------:R-:W-:-:S02]  /*11440*/  LOP3.LUT R3, R3, 0x60, RZ, 0xc0, !PT ;  /* 0x0000006003037812 */ /* 0x000fc400078ec0ff */
[----:B------:R-:W-:Y:S01]  /*11450*/  LOP3.LUT R0, R0, 0x6000, RZ, 0xc0, !PT ;  /* 0x0000600000007812 */ /* 0x000fe200078ec0ff */
[----:B------:R-:W-:Y:S01]  /*11460*/  IMAD R2, R6, 0x10, R2 ;  /* 0x0000001006027824 */ /* 0x000fe200078e0202 */
[----:B------:R-:W-:Y:S01]  /*11470*/  BAR.SYNC.DEFER_BLOCKING 0x0 ;  /* 0x0000000000007b1d */ /* 0x000fe20000010000 */
[----:B------:R-:W-:Y:S02]  /*11480*/  LOP3.LUT R3, R3, 0x70, R4, 0x78, !PT ;  /* 0x0000007003037812 */ /* 0x000fe400078e7804 */
[C---:B------:R-:W-:Y:S01]  /*11490*/  IADD3 R4, R252.reuse, 0x2, RZ ;  /* 0x00000002fc047810 */ /* 0x040fe20007ffe0ff */
[----:B------:R-:W-:Y:S01]  /*114a0*/  IMAD R0, R7, 0x40, R0 ;  /* 0x0000004007007824 */ /* 0x000fe200078e0200 */
[----:B------:R-:W-:Y:S01]  /*114b0*/  IADD3 R6, R252, 0x4, RZ ;  /* 0x00000004fc067810 */ /* 0x000fe20007ffe0ff */
[----:B------:R-:W-:Y:S01]  /*114c0*/  IMAD.MOV.U32 R7, RZ, RZ, R73 ;  /* 0x000000ffff077224 */ /* 0x000fe200078e0049 */
[----:B------:R-:W3:Y:S01]  /*114d0*/  LDL.LU R23, [R1+0x114] ;  /* 0x0001140001177983 */ /* 0x000ee20000300800 */
[----:B------:R-:W-:-:S05]  /*114e0*/  IMAD.IADD R0, R3, 0x1, R0 ;  /* 0x0000000103007824 */ /* 0x000fca00078e0200 */
[----:B------:R1:W-:Y:S02]  /*114f0*/  STS.128 [R0+0x100], R8 ;  /* 0x0001000800007388 */ /* 0x0003e40000000c00 */
[----:B-1----:R-:W-:Y:S02]  /*11500*/  IMAD.MOV.U32 R8, RZ, RZ, R64 ;  /* 0x000000ffff087224 */ /* 0x002fe400078e0040 */
[----:B------:R-:W-:Y:S02]  /*11510*/  IMAD.MOV.U32 R9, RZ, RZ, R65 ;  /* 0x000000ffff097224 */ /* 0x000fe400078e0041 */
[----:B------:R-:W-:Y:S02]  /*11520*/  IMAD.MOV.U32 R10, RZ, RZ, R60 ;  /* 0x000000ffff0a7224 */ /* 0x000fe400078e003c */
[----:B------:R-:W-:-:S05]  /*11530*/  IMAD.MOV.U32 R11, RZ, RZ, R61 ;  /* 0x000000ffff0b7224 */ /* 0x000fca00078e003d */
[----:B------:R-:W-:Y:S01]  /*11540*/  STS.128 [R0+0x400], R8 ;  /* 0x0004000800007388 */ /* 0x000fe20000000c00 */
[----:B--2---:R-:W-:-:S04]  /*11550*/  ISETP.GE.AND P0, PT, R196, c[0x0][0x178], PT ;  /* 0x00005e00c4007a0c */ /* 0x004fc80003f06270 */
[----:B------:R-:W-:Y:S01]  /*11560*/  ISETP.LT.AND P1, PT, R4, c[0x0][0x17c], !P0 ;  /* 0x00005f0004007a0c */ /* 0x000fe20004721270 */
[----:B------:R-:W-:Y:S01]  /*11570*/  IMAD.MOV.U32 R4, RZ, RZ, R68 ;  /* 0x000000ffff047224 */ /* 0x000fe200078e0044 */
[----:B------:R-:W-:Y:S01]  /*11580*/  ISETP.LT.AND P5, PT, R5, c[0x0][0x17c], !P0 ;  /* 0x00005f0005007a0c */ /* 0x000fe200047a1270 */
[----:B------:R-:W-:Y:S01]  /*11590*/  IMAD.MOV.U32 R5, RZ, RZ, R69 ;  /* 0x000000ffff057224 */ /* 0x000fe200078e0045 */
[----:B------:R-:W-:Y:S01]  /*115a0*/  ISETP.LT.AND P2, PT, R6, c[0x0][0x17c], !P0 ;  /* 0x00005f0006007a0c */ /* 0x000fe20004741270 */
[----:B------:R-:W-:-:S05]  /*115b0*/  IMAD.MOV.U32 R6, RZ, RZ, R72 ;  /* 0x000000ffff067224 */ /* 0x000fca00078e0048 */
[----:B------:R1:W-:Y:S02]  /*115c0*/  STS.128 [R0], R4 ;  /* 0x0000000400007388 */ /* 0x0003e40000000c00 */
[----:B-1----:R-:W-:Y:S02]  /*115d0*/  IMAD.MOV.U32 R4, RZ, RZ, R132 ;  /* 0x000000ffff047224 */ /* 0x002fe400078e0084 */
[----:B------:R-:W-:Y:S02]  /*115e0*/  IMAD.MOV.U32 R5, RZ, RZ, R133 ;  /* 0x000000ffff057224 */ /* 0x000fe400078e0085 */
[----:B------:R-:W-:Y:S02]  /*115f0*/  IMAD.MOV.U32 R6, RZ, RZ, R136 ;  /* 0x000000ffff067224 */ /* 0x000fe400078e0088 */
[----:B------:R-:W-:-:S05]  /*11600*/  IMAD.MOV.U32 R7, RZ, RZ, R137 ;  /* 0x000000ffff077224 */ /* 0x000fca00078e0089 */
[----:B------:R1:W-:Y:S02]  /*11610*/  STS.128 [R0+0x200], R4 ;  /* 0x0002000400007388 */ /* 0x0003e40000000c00 */
[----:B-1----:R-:W-:Y:S02]  /*11620*/  IMAD.MOV.U32 R4, RZ, RZ, R164 ;  /* 0x000000ffff047224 */ /* 0x002fe400078e00a4 */
[----:B------:R-:W-:Y:S02]  /*11630*/  IMAD.MOV.U32 R5, RZ, RZ, R165 ;  /* 0x000000ffff057224 */ /* 0x000fe400078e00a5 */
[----:B------:R-:W-:Y:S02]  /*11640*/  IMAD.MOV.U32 R6, RZ, RZ, R168 ;  /* 0x000000ffff067224 */ /* 0x000fe400078e00a8 */
[----:B------:R-:W-:-:S05]  /*11650*/  IMAD.MOV.U32 R7, RZ, RZ, R169 ;  /* 0x000000ffff077224 */ /* 0x000fca00078e00a9 */
[----:B------:R1:W-:Y:S04]  /*11660*/  STS.128 [R0+0x300], R4 ;  /* 0x0003000400007388 */ /* 0x0003e80000000c00 */
[----:B---3--:R2:W-:Y:S04]  /*11670*/  STS.128 [R0+0x500], R12 ;  /* 0x0005000c00007388 */ /* 0x0085e80000000c00 */
[----:B-1----:R-:W3:Y:S04]  /*11680*/  LDL.LU R4, [R1+0x128] ;  /* 0x0001280001047983 */ /* 0x002ee80000300800 */
        /* <DEDUP_REMOVED lines=8> */
[----:B------:R-:W2:Y:S04]  /*11710*/  LDL.LU R13, [R1+0x9c] ;  /* 0x00009c00010d7983 */ /* 0x000ea80000300800 */
[----:B------:R-:W2:Y:S04]  /*11720*/  LDL.LU R14, [R1+0x88] ;  /* 0x00008800010e7983 */ /* 0x000ea80000300800 */
[----:B------:R-:W2:Y:S01]  /*11730*/  LDL.LU R15, [R1+0x8c] ;  /* 0x00008c00010f7983 */ /* 0x000ea20000300800 */
        /* <DEDUP_REMOVED lines=9> */
[----:B------:R-:W-:Y:S01]  /*117d0*/  IMAD.MOV.U32 R61, RZ, RZ, R67 ;  /* 0x000000ffff3d7224 */ /* 0x000fe200078e0043 */
[----:B------:R-:W-:Y:S04]  /*117e0*/  STS.128 [R0+0x80], R72 ;  /* 0x0000804800007388 */ /* 0x000fe80000000c00 */
[----:B------:R-:W-:Y:S04]  /*117f0*/  STS.128 [R0+0x180], R104 ;  /* 0x0001806800007388 */ /* 0x000fe80000000c00 */
[----:B------:R-:W-:Y:S04]  /*11800*/  STS.128 [R0+0x280], R136 ;  /* 0x0002808800007388 */ /* 0x000fe80000000c00 */
[----:B------:R-:W-:Y:S04]  /*11810*/  STS.128 [R0+0x380], R168 ;  /* 0x000380a800007388 */ /* 0x000fe80000000c00 */
[----:B------:R-:W-:Y:S04]  /*11820*/  STS.128 [R0+0x480], R60 ;  /* 0x0004803c00007388 */ /* 0x000fe80000000c00 */
[----:B----4-:R-:W-:Y:S04]  /*11830*/  STS.128 [R0+0x580], R16 ;  /* 0x0005801000007388 */ /* 0x010fe80000000c00 */
[----:B------:R-:W-:Y:S01]  /*11840*/  STS.128 [R0+0x600], R20 ;  /* 0x0006001400007388 */ /* 0x000fe20000000c00 */
[----:B------:R-:W-:-:S02]  /*11850*/  IADD3 R3, R252, 0x1, RZ ;  /* 0x00000001fc037810 */ /* 0x000fc40007ffe0ff */
[C---:B------:R-:W-:Y:S02]  /*11860*/  LOP3.LUT R132, R2.reuse, 0x20, RZ, 0x3c, !PT ;  /* 0x0000002002847812 */ /* 0x040fe400078e3cff */
[----:B------:R-:W-:Y:S02]  /*11870*/  ISETP.LT.AND P6, PT, R3, c[0x0][0x17c], !P0 ;  /* 0x00005f0003007a0c */ /* 0x000fe400047c1270 */
[C---:B------:R-:W-:Y:S02]  /*11880*/  LOP3.LUT R197, R2.reuse, 0x40, RZ, 0x3c, !PT ;  /* 0x0000004002c57812 */ /* 0x040fe400078e3cff */
[----:B------:R-:W-:Y:S01]  /*11890*/  LOP3.LUT R3, R2, 0x60, RZ, 0x3c, !PT ;  /* 0x0000006002037812 */ /* 0x000fe200078e3cff */
[----:B------:R-:W-:Y:S02]  /*118a0*/  IMAD.MOV.U32 R68, RZ, RZ, R140 ;  /* 0x000000ffff447224 */ /* 0x000fe400078e008c */
[----:B------:R-:W-:Y:S02]  /*118b0*/  IMAD.MOV.U32 R69, RZ, RZ, R141 ;  /* 0x000000ffff457224 */ /* 0x000fe400078e008d */
[----:B------:R-:W-:-:S02]  /*118c0*/  IMAD.MOV.U32 R70, RZ, RZ, R144 ;  /* 0x000000ffff467224 */ /* 0x000fc400078e0090 */
[----:B------:R-:W-:Y:S01]  /*118d0*/  IMAD.MOV.U32 R71, RZ, RZ, R145 ;  /* 0x000000ffff477224 */ /* 0x000fe200078e0091 */
[----:B---3--:R-:W-:Y:S04]  /*118e0*/  STS.128 [R0+0x680], R4 ;  /* 0x0006800400007388 */ /* 0x008fe80000000c00 */
[----:B------:R-:W-:Y:S04]  /*118f0*/  STS.128 [R0+0x700], R8 ;  /* 0x0007000800007388 */ /* 0x000fe80000000c00 */
[----:B--2---:R-:W-:Y:S04]  /*11900*/  STS.128 [R0+0x780], R12 ;  /* 0x0007800c00007388 */ /* 0x004fe80000000c00 */
[----:B------:R-:W-:Y:S06]  /*11910*/  BAR.SYNC.DEFER_BLOCKING 0x0 ;  /* 0x0000000000007b1d */ /* 0x000fec0000010000 */
[----:B------:R-:W1:Y:S04]  /*11920*/  LDS.128 R248, [R2] ;  /* 0x0000000002f87984 */ /* 0x000e680000000c00 */
[----:B------:R-:W-:Y:S04]  /*11930*/  LDS.128 R244, [R2+0x800] ;  /* 0x0008000002f47984 */ /* 0x000fe80000000c00 */
[----:B------:R-:W-:Y:S04]  /*11940*/  LDS.128 R240, [R2+0x1000] ;  /* 0x0010000002f07984 */ /* 0x000fe80000000c00 */
[----:B------:R-:W-:Y:S04]  /*11950*/  LDS.128 R232, [R2+0x1800] ;  /* 0x0018000002e87984 */ /* 0x000fe80000000c00 */
[----:B------:R-:W2:Y:S04]  /*11960*/  LDS.128 R216, [R132] ;  /* 0x0000000084d87984 */ /* 0x000ea80000000c00 */
[----:B------:R-:W-:Y:S04]  /*11970*/  LDS.128 R212, [R132+0x800] ;  /* 0x0008000084d47984 */ /* 0x000fe80000000c00 */
[----:B------:R-:W-:Y:S04]  /*11980*/  LDS.128 R28, [R132+0x1000] ;  /* 0x00100000841c7984 */ /* 0x000fe80000000c00 */
[----:B------:R-:W-:Y:S04]  /*11990*/  LDS.128 R4, [R132+0x1800] ;  /* 0x0018000084047984 */ /* 0x000fe80000000c00 */
[----:B------:R-:W3:Y:S04]  /*119a0*/  LDS.128 R60, [R197] ;  /* 0x00000000c53c7984 */ /* 0x000ee80000000c00 */
[----:B------:R-:W-:Y:S04]  /*119b0*/  LDS.128 R32, [R197+0x800] ;  /* 0x00080000c5207984 */ /* 0x000fe80000000c00 */
[----:B------:R-:W-:Y:S04]  /*119c0*/  LDS.128 R16, [R197+0x1000] ;  /* 0x00100000c5107984 */ /* 0x000fe80000000c00 */
[----:B------:R-:W-:Y:S04]  /*119d0*/  LDS.128 R12, [R197+0x1800] ;  /* 0x00180000c50c7984 */ /* 0x000fe80000000c00 */
[----:B------:R-:W4:Y:S04]  /*119e0*/  LDS.128 R36, [R3] ;  /* 0x0000000003247984 */ /* 0x000f280000000c00 */
[----:B------:R-:W1:Y:S04]  /*119f0*/  LDS.128 R24, [R3+0x800] ;  /* 0x0008000003187984 */ /* 0x000e680000000c00 */
[----:B------:R-:W1:Y:S04]  /*11a00*/  LDS.128 R20, [R3+0x1000] ;  /* 0x0010000003147984 */ /* 0x000e680000000c00 */
[----:B------:R-:W1:Y:S04]  /*11a10*/  LDS.128 R8, [R3+0x1800] ;  /* 0x0018000003087984 */ /* 0x000e680000000c00 */
[----:B------:R-:W-:Y:S06]  /*11a20*/  BAR.SYNC.DEFER_BLOCKING 0x0 ;  /* 0x0000000000007b1d */ /* 0x000fec0000010000 */
[----:B------:R1:W-:Y:S02]  /*11a30*/  STS.128 [R0+0x200], R68 ;  /* 0x0002004400007388 */ /* 0x0003e40000000c00 */
[----:B-1----:R-:W-:-:S02]  /*11a40*/  IMAD.MOV.U32 R68, RZ, RZ, R56 ;  /* 0x000000ffff447224 */ /* 0x002fc400078e0038 */
[----:B------:R-:W-:Y:S01]  /*11a50*/  IMAD.MOV.U32 R69, RZ, RZ, R57 ;  /* 0x000000ffff457224 */ /* 0x000fe200078e0039 */
[----:B------:R-:W2:Y:S01]  /*11a60*/  LDL.LU R56, [R1+0x180] ;  /* 0x0001800001387983 */ /* 0x000ea20000300800 */
[----:B------:R-:W-:Y:S02]  /*11a70*/  IMAD.MOV.U32 R70, RZ, RZ, R52 ;  /* 0x000000ffff467224 */ /* 0x000fe400078e0034 */
[----:B------:R-:W-:Y:S01]  /*11a80*/  IMAD.MOV.U32 R71, RZ, RZ, R53 ;  /* 0x000000ffff477224 */ /* 0x000fe200078e0035 */
[----:B------:R-:W2:Y:S01]  /*11a90*/  LDL.LU R57, [R1+0x184] ;  /* 0x0001840001397983 */ /* 0x000ea20000300800 */
[----:B------:R-:W-:Y:S02]  /*11aa0*/  IMAD.MOV.U32 R52, RZ, RZ, R58 ;  /* 0x000000ffff347224 */ /* 0x000fe400078e003a */
[----:B------:R-:W-:Y:S01]  /*11ab0*/  IMAD.MOV.U32 R53, RZ, RZ, R59 ;  /* 0x000000ffff357224 */ /* 0x000fe200078e003b */
[----:B------:R-:W2:Y:S04]  /*11ac0*/  LDL.LU R58, [R1+0x160] ;  /* 0x00016000013a7983 */ /* 0x000ea80000300800 */
[----:B------:R-:W2:Y:S01]  /*11ad0*/  LDL.LU R59, [R1+0x164] ;  /* 0x00016400013b7983 */ /* 0x000ea20000300800 */
[----:B------:R-:W-:-:S02]  /*11ae0*/  IMAD.MOV.U32 R64, RZ, RZ, R76 ;  /* 0x000000ffff407224 */ /* 0x000fc400078e004c */
[----:B------:R-:W-:Y:S01]  /*11af0*/  IMAD.MOV.U32 R65, RZ, RZ, R77 ;  /* 0x000000ffff417224 */ /* 0x000fe200078e004d */
[----:B------:R-:W3:Y:S01]  /*11b00*/  LDL.LU R76, [R1+0x188] ;  /* 0x00018800014c7983 */ /* 0x000ee20000300800 */
[----:B------:R-:W-:Y:S02]  /*11b10*/  IMAD.MOV.U32 R66, RZ, RZ, R80 ;  /* 0x000000ffff427224 */ /* 0x000fe400078e0050 */
[----:B------:R-:W-:Y:S01]  /*11b20*/  IMAD.MOV.U32 R67, RZ, RZ, R81 ;  /* 0x000000ffff437224 */ /* 0x000fe200078e0051 */
[----:B------:R-:W3:Y:S04]  /*11b30*/  LDL.LU R77, [R1+0x18c] ;  /* 0x00018c00014d7983 */ /* 0x000ee80000300800 */
[----:B------:R1:W-:Y:S01]  /*11b40*/  STS.128 [R0], R64 ;  /* 0x0000004000007388 */ /* 0x0003e20000000c00 */
[----:B------:R-:W-:-:S02]  /*11b50*/  IMAD.MOV.U32 R80, RZ, RZ, R78 ;  /* 0x000000ffff507224 */ /* 0x000fc400078e004e */
[----:B------:R-:W-:Y:S01]  /*11b60*/  IMAD.MOV.U32 R81, RZ, RZ, R79 ;  /* 0x000000ffff517224 */ /* 0x000fe200078e004f */
[----:B------:R-:W3:Y:S04]  /*11b70*/  LDL.LU R78, [R1+0x168] ;  /* 0x00016800014e7983 */ /* 0x000ee80000300800 */
[----:B------:R-:W3:Y:S04]  /*11b80*/  LDL.LU R79, [R1+0x16c] ;  /* 0x00016c00014f7983 */ /* 0x000ee80000300800 */
[----:B------:R-:W3:Y:S01]  /*11b90*/  LDL.LU R72, [R1+0x100] ;  /* 0x0001000001487983 */ /* 0x000ee20000300800 */
[----:B-1----:R-:W-:-:S03]  /*11ba0*/  IMAD.MOV.U32 R64, RZ, RZ, R108 ;  /* 0x000000ffff407224 */ /* 0x002fc600078e006c */
[----:B------:R-:W3:Y:S01]  /*11bb0*/  LDL.LU R73, [R1+0x104] ;  /* 0x0001040001497983 */ /* 0x000ee20000300800 */
[----:B------:R-:W-:Y:S02]  /*11bc0*/  IMAD.MOV.U32 R65, RZ, RZ, R109 ;  /* 0x000000ffff417224 */ /* 0x000fe400078e006d */
[----:B------:R-:W-:Y:S01]  /*11bd0*/  IMAD.MOV.U32 R66, RZ, RZ, R112 ;  /* 0x000000ffff427224 */ /* 0x000fe200078e0070 */
[----:B------:R-:W3:Y:S01]  /*11be0*/  LDL.LU R74, [R1+0xf0] ;  /* 0x0000f000014a7983 */ /* 0x000ee20000300800 */
[----:B------:R-:W-:-:S03]  /*11bf0*/  IMAD.MOV.U32 R67, RZ, RZ, R113 ;  /* 0x000000ffff437224 */ /* 0x000fc600078e0071 */
[----:B------:R-:W3:Y:S04]  /*11c00*/  LDL.LU R75, [R1+0xf4] ;  /* 0x0000f400014b7983 */ /* 0x000ee80000300800 */
[----:B------:R1:W-:Y:S04]  /*11c10*/  STS.128 [R0+0x100], R64 ;  /* 0x0001004000007388 */ /* 0x0003e80000000c00 */
[----:B------:R-:W-:Y:S01]  /*11c20*/  STS.128 [R0+0x480], R52 ;  /* 0x0004803400007388 */ /* 0x000fe20000000c00 */
[----:B-1----:R-:W-:Y:S02]  /*11c30*/  IMAD.MOV.U32 R64, RZ, RZ, R172 ;  /* 0x000000ffff407224 */ /* 0x002fe400078e00ac */
[----:B------:R-:W-:-:S02]  /*11c40*/  IMAD.MOV.U32 R65, RZ, RZ, R173 ;  /* 0x000000ffff417224 */ /* 0x000fc400078e00ad */
[----:B------:R-:W-:Y:S02]  /*11c50*/  IMAD.MOV.U32 R66, RZ, RZ, R176 ;  /* 0x000000ffff427224 */ /* 0x000fe400078e00b0 */
[----:B------:R-:W-:-:S05]  /*11c60*/  IMAD.MOV.U32 R67, RZ, RZ, R177 ;  /* 0x000000ffff437224 */ /* 0x000fca00078e00b1 */
[----:B------:R1:W-:Y:S04]  /*11c70*/  STS.128 [R0+0x300], R64 ;  /* 0x0003004000007388 */ /* 0x0003e80000000c00 */
[----:B-1----:R-:W4:Y:S04]  /*11c80*/  LDL.LU R64, [R1+0x108] ;  /* 0x0001080001407983 */ /* 0x002f280000300800 */
[----:B------:R-:W4:Y:S04]  /*11c90*/  LDL.LU R65, [R1+0x10c] ;  /* 0x00010c0001417983 */ /* 0x000f280000300800 */
[----:B------:R-:W4:Y:S04]  /*11ca0*/  LDL.LU R66, [R1+0xf8] ;  /* 0x0000f80001427983 */ /* 0x000f280000300800 */
[----:B------:R-:W4:Y:S04]  /*11cb0*/  LDL.LU R67, [R1+0xfc] ;  /* 0x0000fc0001437983 */ /* 0x000f280000300800 */
[----:B------:R-:W4:Y:S04]  /*11cc0*/  LDL.LU R52, [R1+0x50] ;  /* 0x0000500001347983 */ /* 0x000f280000300800 */
[----:B------:R-:W4:Y:S04]  /*11cd0*/  LDL.LU R53, [R1+0x54] ;  /* 0x0000540001357983 */ /* 0x000f280000300800 */
[----:B------:R-:W4:Y:S04]  /*11ce0*/  LDL.LU R54, [R1+0x20] ;  /* 0x0000200001367983 */ /* 0x000f280000300800 */
[----:B------:R-:W4:Y:S04]  /*11cf0*/  LDL.LU R55, [R1+0x24] ;  /* 0x0000240001377983 */ /* 0x000f280000300800 */
[----:B--2---:R1:W-:Y:S04]  /*11d00*/  STS.128 [R0+0x500], R56 ;  /* 0x0005003800007388 */ /* 0x0043e80000000c00 */
[----:B-1----:R-:W2:Y:S04]  /*11d10*/  LDL.LU R56, [R1+0x58] ;  /* 0x0000580001387983 */ /* 0x002ea80000300800 */
        /* <DEDUP_REMOVED lines=14> */
[----:B---3--:R-:W-:Y:S04]  /*11e00*/  STS.128 [R0+0x580], R76 ;  /* 0x0005804c00007388 */ /* 0x008fe80000000c00 */
[----:B------:R-:W-:Y:S04]  /*11e10*/  STS.128 [R0+0x600], R72 ;  /* 0x0006004800007388 */ /* 0x000fe80000000c00 */
[----:B----4-:R-:W-:Y:S04]  /*11e20*/  STS.128 [R0+0x680], R64 ;  /* 0x0006804000007388 */ /* 0x010fe80000000c00 */
[----:B------:R-:W-:Y:S01]  /*11e30*/  STS.128 [R0+0x700], R52 ;  /* 0x0007003400007388 */ /* 0x000fe20000000c00 */
        /* <DEDUP_REMOVED lines=16> */
[----:B--2---:R-:W-:Y:S04]  /*11f40*/  STS.128 [R0+0x780], R56 ;  /* 0x0007803800007388 */ /* 0x004fe80000000c00 */
[----:B------:R-:W-:Y:S06]  /*11f50*/  BAR.SYNC.DEFER_BLOCKING 0x0 ;  /* 0x0000000000007b1d */ /* 0x000fec0000010000 */
[----:B------:R-:W-:Y:S04]  /*11f60*/  LDS.128 R144, [R132] ;  /* 0x0000000084907984 */ /* 0x000fe80000000c00 */
[----:B------:R-:W-:Y:S04]  /*11f70*/  LDS.128 R104, [R132+0x800] ;  /* 0x0008000084687984 */ /* 0x000fe80000000c00 */
[----:B------:R-:W-:Y:S04]  /*11f80*/  LDS.128 R100, [R132+0x1000] ;  /* 0x0010000084647984 */ /* 0x000fe80000000c00 */
[----:B------:R-:W-:Y:S04]  /*11f90*/  LDS.128 R68, [R132+0x1800] ;  /* 0x0018000084447984 */ /* 0x000fe80000000c00 */
        /* <DEDUP_REMOVED lines=9> */
[----:B------:R-:W4:Y:S04]  /*12030*/  LDS.128 R108, [R3+0x800] ;  /* 0x00080000036c7984 */ /* 0x000f280000000c00 */
[----:B------:R-:W1:Y:S04]  /*12040*/  LDS.128 R64, [R3+0x1000] ;  /* 0x0010000003407984 */ /* 0x000e680000000c00 */
[----:B------:R-:W1:Y:S04]  /*12050*/  LDS.128 R56, [R3+0x1800] ;  /* 0x0018000003387984 */ /* 0x000e680000000c00 */
[----:B------:R-:W-:Y:S06]  /*12060*/  BAR.SYNC.DEFER_BLOCKING 0x0 ;  /* 0x0000000000007b1d */ /* 0x000fec0000010000 */
[----:B------:R1:W-:Y:S04]  /*12070*/  STS.128 [R0+0x80], R88 ;  /* 0x0000805800007388 */ /* 0x0003e80000000c00 */
[----:B------:R-:W-:Y:S04]  /*12080*/  STS.128 [R0+0x180], R120 ;  /* 0x0001807800007388 */ /* 0x000fe80000000c00 */
[----:B------:R2:W-:Y:S01]  /*12090*/  STS.128 [R0+0x100], R84 ;  /* 0x0001005400007388 */ /* 0x0005e20000000c00 */
[----:B-1----:R-:W-:-:S02]  /*120a0*/  IMAD.MOV.U32 R88, RZ, RZ, R48 ;  /* 0x000000ffff587224 */ /* 0x002fc400078e0030 */
[----:B------:R-:W-:Y:S01]  /*120b0*/  IMAD.MOV.U32 R89, RZ, RZ, R49 ;  /* 0x000000ffff597224 */ /* 0x000fe200078e0031 */
[----:B------:R-:W3:Y:S01]  /*120c0*/  LDL.LU R48, [R1+0x150] ;  /* 0x0001500001307983 */ /* 0x000ee20000300800 */
[----:B------:R-:W-:Y:S02]  /*120d0*/  IMAD.MOV.U32 R90, RZ, RZ, R44 ;  /* 0x000000ffff5a7224 */ /* 0x000fe400078e002c */
[----:B------:R-:W-:Y:S01]  /*120e0*/  IMAD.MOV.U32 R91, RZ, RZ, R45 ;  /* 0x000000ffff5b7224 */ /* 0x000fe200078e002d */
[----:B------:R-:W3:Y:S01]  /*120f0*/  LDL.LU R49, [R1+0x154] ;  /* 0x0001540001317983 */ /* 0x000ee20000300800 */
[----:B------:R-:W-:Y:S02]  /*12100*/  IMAD.MOV.U32 R44, RZ, RZ, R50 ;  /* 0x000000ffff2c7224 */ /* 0x000fe400078e0032 */
[----:B------:R-:W-:Y:S01]  /*12110*/  IMAD.MOV.U32 R45, RZ, RZ, R51 ;  /* 0x000000ffff2d7224 */ /* 0x000fe200078e0033 */
[----:B------:R-:W3:Y:S01]  /*12120*/  LDL.LU R50, [R1+0x140] ;  /* 0x0001400001327983 */ /* 0x000ee20000300800 */
[----:B--2---:R-:W-:-:S03]  /*12130*/  IMAD.MOV.U32 R84, RZ, RZ, R180 ;  /* 0x000000ffff547224 */ /* 0x004fc600078e00b4 */
[----:B------:R-:W3:Y:S01]  /*12140*/  LDL.LU R51, [R1+0x144] ;  /* 0x0001440001337983 */ /* 0x000ee20000300800 */
[----:B------:R-:W-:-:S03]  /*12150*/  IMAD.MOV.U32 R85, RZ, RZ, R181 ;  /* 0x000000ffff557224 */ /* 0x000fc600078e00b5 */
[----:B------:R-:W2:Y:S01]  /*12160*/  LDL.LU R120, [R1+0x158] ;  /* 0x0001580001787983 */ /* 0x000ea20000300800 */
[----:B------:R-:W-:Y:S02]  /*12170*/  IMAD.MOV.U32 R86, RZ, RZ, R184 ;  /* 0x000000ffff567224 */ /* 0x000fe400078e00b8 */
[----:B------:R-:W-:Y:S01]  /*12180*/  IMAD.MOV.U32 R87, RZ, RZ, R185 ;  /* 0x000000ffff577224 */ /* 0x000fe200078e00b9 */
[----:B------:R-:W2:Y:S04]  /*12190*/  LDL.LU R121, [R1+0x15c] ;  /* 0x00015c0001797983 */ /* 0x000ea80000300800 */
[----:B------:R-:W2:Y:S04]  /*121a0*/  LDL.LU R122, [R1+0x148] ;  /* 0x00014800017a7983 */ /* 0x000ea80000300800 */
[----:B------:R1:W-:Y:S04]  /*121b0*/  STS.128 [R0+0x200], R116 ;  /* 0x0002007400007388 */ /* 0x0003e80000000c00 */
[----:B------:R-:W2:Y:S04]  /*121c0*/  LDL.LU R123, [R1+0x14c] ;  /* 0x00014c00017b7983 */ /* 0x000ea80000300800 */
[----:B------:R4:W-:Y:S04]  /*121d0*/  STS.128 [R0+0x300], R84 ;  /* 0x0003005400007388 */ /* 0x0009e80000000c00 */
[----:B-1----:R-:W2:Y:S04]  /*121e0*/  LDL.LU R116, [R1+0xe0] ;  /* 0x0000e00001747983 */ /* 0x002ea80000300800 */
[----:B------:R-:W2:Y:S04]  /*121f0*/  LDL.LU R117, [R1+0xe4] ;  /* 0x0000e40001757983 */ /* 0x000ea80000300800 */
[----:B------:R-:W2:Y:S04]  /*12200*/  LDL.LU R118, [R1+0xd0] ;  /* 0x0000d00001767983 */ /* 0x000ea80000300800 */
[----:B------:R-:W2:Y:S04]  /*12210*/  LDL.LU R119, [R1+0xd4] ;  /* 0x0000d40001777983 */ /* 0x000ea80000300800 */
[----:B----4-:R-:W4:Y:S04]  /*12220*/  LDL.LU R84, [R1+0xe8] ;  /* 0x0000e80001547983 */ /* 0x010f280000300800 */
[----:B------:R-:W4:Y:S04]  /*12230*/  LDL.LU R85, [R1+0xec] ;  /* 0x0000ec0001557983 */ /* 0x000f280000300800 */
[----:B------:R-:W4:Y:S04]  /*12240*/  LDL.LU R86, [R1+0xd8] ;  /* 0x0000d80001567983 */ /* 0x000f280000300800 */
[----:B------:R1:W-:Y:S04]  /*12250*/  STS.128 [R0+0x400], R88 ;  /* 0x0004005800007388 */ /* 0x0003e80000000c00 */
[----:B------:R-:W4:Y:S04]  /*12260*/  LDL.LU R87, [R1+0xdc] ;  /* 0x0000dc0001577983 */ /* 0x000f280000300800 */
[----:B-1----:R-:W4:Y:S01]  /*12270*/  LDL.LU R88, [R1] ;  /* 0x0000000001587983 */ /* 0x002f220000300800 */
[----:B------:R-:W-:-:S02]  /*12280*/  IMAD.MOV.U32 R90, RZ, RZ, R228 ;  /* 0x000000ffff5a7224 */ /* 0x000fc400078e00e4 */
[----:B------:R-:W-:Y:S01]  /*12290*/  IMAD.MOV.U32 R91, RZ, RZ, R229 ;  /* 0x000000ffff5b7224 */ /* 0x000fe200078e00e5 */
[----:B------:R-:W4:Y:S04]  /*122a0*/  LDL.LU R89, [R1+0x4] ;  /* 0x0000040001597983 */ /* 0x000f280000300800 */
[----:B------:R-:W4:Y:S04]  /*122b0*/  LDL.LU R228, [R1+0x8] ;  /* 0x0000080001e47983 */ /* 0x000f280000300800 */
[----:B------:R-:W4:Y:S01]  /*122c0*/  LDL.LU R229, [R1+0xc] ;  /* 0x00000c0001e57983 */ /* 0x000f220000300800 */
[----:B------:R-:W-:-:S02]  /*122d0*/  IMAD.MOV.U32 R152, RZ, RZ, R150 ;  /* 0x000000ffff987224 */ /* 0x000fc400078e0096 */
[----:B------:R-:W-:Y:S02]  /*122e0*/  IMAD.MOV.U32 R153, RZ, RZ, R151 ;  /* 0x000000ffff997224 */ /* 0x000fe400078e0097 */
[----:B------:R-:W-:Y:S02]  /*122f0*/  IMAD.MOV.U32 R184, RZ, RZ, R182 ;  /* 0x000000ffffb87224 */ /* 0x000fe400078e00b6 */
[----:B------:R-:W-:Y:S01]  /*12300*/  IMAD.MOV.U32 R185, RZ, RZ, R183 ;  /* 0x000000ffffb97224 */ /* 0x000fe200078e00b7 */
[----:B------:R-:W-:Y:S04]  /*12310*/  STS.128 [R0], R168 ;  /* 0x000000a800007388 */ /* 0x000fe80000000c00 */
[----:B------:R-:W-:Y:S04]  /*12320*/  STS.128 [R0+0x280], R152 ;  /* 0x0002809800007388 */ /* 0x000fe80000000c00 */
[----:B------:R-:W-:Y:S04]  /*12330*/  STS.128 [R0+0x380], R184 ;  /* 0x000380b800007388 */ /* 0x000fe80000000c00 */
[----:B------:R1:W-:Y:S02]  /*12340*/  STS.128 [R0+0x480], R44 ;  /* 0x0004802c00007388 */ /* 0x0003e40000000c00 */
[----:B-1----:R-:W-:-:S02]  /*12350*/  IMAD.MOV.U32 R46, RZ, RZ, R96 ;  /* 0x000000ffff2e7224 */ /* 0x002fc400078e0060 */
[----:B------:R-:W-:Y:S02]  /*12360*/  IMAD.MOV.U32 R47, RZ, RZ, R97 ;  /* 0x000000ffff2f7224 */ /* 0x000fe400078e0061 */
[----:B------:R-:W-:Y:S02]  /*12370*/  IMAD.MOV.U32 R44, RZ, RZ, R92 ;  /* 0x000000ffff2c7224 */ /* 0x000fe400078e005c */
[----:B------:R-:W-:Y:S02]  /*12380*/  IMAD.MOV.U32 R45, RZ, RZ, R93 ;  /* 0x000000ffff2d7224 */ /* 0x000fe400078e005d */
[----:B------:R-:W-:Y:S02]  /*12390*/  IMAD.MOV.U32 R96, RZ, RZ, R94 ;  /* 0x000000ffff607224 */ /* 0x000fe400078e005e */
[----:B------:R-:W-:Y:S01]  /*123a0*/  IMAD.MOV.U32 R97, RZ, RZ, R95 ;  /* 0x000000ffff617224 */ /* 0x000fe200078e005f */
[----:B---3--:R1:W-:Y:S04]  /*123b0*/  STS.128 [R0+0x500], R48 ;  /* 0x0005003000007388 */ /* 0x0083e80000000c00 */
[----:B--2---:R-:W-:Y:S01]  /*123c0*/  STS.128 [R0+0x580], R120 ;  /* 0x0005807800007388 */ /* 0x004fe20000000c00 */
[----:B-1----:R-:W-:-:S03]  /*123d0*/  IMAD.MOV.U32 R50, RZ, RZ, R128 ;  /* 0x000000ffff327224 */ /* 0x002fc600078e0080 */
[----:B------:R-:W-:Y:S04]  /*123e0*/  STS.128 [R0+0x600], R116 ;  /* 0x0006007400007388 */ /* 0x000fe80000000c00 */
[----:B----4-:R-:W-:Y:S04]  /*123f0*/  STS.128 [R0+0x680], R84 ;  /* 0x0006805400007388 */ /* 0x010fe80000000c00 */
[----:B------:R-:W-:Y:S04]  /*12400*/  STS.128 [R0+0x700], R88 ;  /* 0x0007005800007388 */ /* 0x000fe80000000c00 */
[----:B------:R1:W-:Y:S04]  /*12410*/  STS.128 [R0+0x780], R228 ;  /* 0x000780e400007388 */ /* 0x0003e80000000c00 */
[----:B------:R-:W-:Y:S01]  /*12420*/  BAR.SYNC.DEFER_BLOCKING 0x0 ;  /* 0x0000000000007b1d */ /* 0x000fe20000010000 */
[----:B------:R-:W-:-:S02]  /*12430*/  IMAD.MOV.U32 R51, RZ, RZ, R129 ;  /* 0x000000ffff337224 */ /* 0x000fc400078e0081 */
[----:B------:R-:W-:Y:S02]  /*12440*/  IMAD.MOV.U32 R48, RZ, RZ, R124 ;  /* 0x000000ffff307224 */ /* 0x000fe400078e007c */
[----:B------:R-:W-:Y:S02]  /*12450*/  IMAD.MOV.U32 R49, RZ, RZ, R125 ;  /* 0x000000ffff317224 */ /* 0x000fe400078e007d */
[----:B------:R-:W-:Y:S01]  /*12460*/  IMAD.MOV.U32 R128, RZ, RZ, R126 ;  /* 0x000000ffff807224 */ /* 0x000fe200078e007e */
[C---:B-1----:R-:W-:Y:S02]  /*12470*/  LOP3.LUT R230, R2.reuse, 0x20, RZ, 0x3c, !PT ;  /* 0x0000002002e67812 */ /* 0x042fe400078e3cff */
[----:B------:R-:W-:Y:S01]  /*12480*/  LOP3.LUT R231, R2, 0x40, RZ, 0x3c, !PT ;  /* 0x0000004002e77812 */ /* 0x000fe200078e3cff */
[----:B------:R-:W-:Y:S02]  /*12490*/  IMAD.MOV.U32 R229, RZ, RZ, R196 ;  /* 0x000000ffffe57224 */ /* 0x000fe400078e00c4 */
[----:B------:R-:W-:Y:S01]  /*124a0*/  IMAD.MOV.U32 R129, RZ, RZ, R127 ;  /* 0x000000ffff817224 */ /* 0x000fe200078e007f */
        /* <DEDUP_REMOVED lines=16> */
[----:B------:R-:W-:Y:S01]  /*125b0*/  BAR.SYNC.DEFER_BLOCKING 0x0 ;  /* 0x0000000000007b1d */ /* 0x000fe20000010000 */
[----:B------:R-:W-:-:S02]  /*125c0*/  IMAD.MOV.U32 R84, RZ, RZ, R156 ;  /* 0x000000ffff547224 */ /* 0x000fc400078e009c */
[----:B------:R-:W-:Y:S02]  /*125d0*/  IMAD.MOV.U32 R85, RZ, RZ, R157 ;  /* 0x000000ffff557224 */ /* 0x000fe400078e009d */
[----:B------:R-:W-:Y:S02]  /*125e0*/  IMAD.MOV.U32 R86, RZ, RZ, R160 ;  /* 0x000000ffff567224 */ /* 0x000fe400078e00a0 */
[----:B------:R-:W-:-:S05]  /*125f0*/  IMAD.MOV.U32 R87, RZ, RZ, R161 ;  /* 0x000000ffff577224 */ /* 0x000fca00078e00a1 */
[----:B------:R1:W-:Y:S04]  /*12600*/  STS.128 [R0+0x200], R84 ;  /* 0x0002005400007388 */ /* 0x0003e80000000c00 */
[----:B------:R2:W-:Y:S04]  /*12610*/  STS.128 [R0], R44 ;  /* 0x0000002c00007388 */ /* 0x0005e80000000c00 */
[----:B------:R3:W-:Y:S04]  /*12620*/  STS.128 [R0+0x80], R96 ;  /* 0x0000806000007388 */ /* 0x0007e80000000c00 */
[----:B-1----:R-:W4:Y:S04]  /*12630*/  LDL.LU R84, [R1+0x130] ;  /* 0x0001300001547983 */ /* 0x002f280000300800 */
[----:B------:R-:W4:Y:S01]  /*12640*/  LDL.LU R85, [R1+0x134] ;  /* 0x0001340001557983 */ /* 0x000f220000300800 */
[----:B--2---:R-:W-:-:S02]  /*12650*/  IMAD.MOV.U32 R44, RZ, RZ, R188 ;  /* 0x000000ffff2c7224 */ /* 0x004fc400078e00bc */
[----:B------:R-:W-:Y:S01]  /*12660*/  IMAD.MOV.U32 R45, RZ, RZ, R189 ;  /* 0x000000ffff2d7224 */ /* 0x000fe200078e00bd */
[----:B------:R-:W4:Y:S01]  /*12670*/  LDL.LU R86, [R1+0xb0] ;  /* 0x0000b00001567983 */ /* 0x000f220000300800 */
[----:B------:R-:W-:Y:S02]  /*12680*/  IMAD.MOV.U32 R46, RZ, RZ, R192 ;  /* 0x000000ffff2e7224 */ /* 0x000fe400078e00c0 */
[----:B------:R-:W-:Y:S01]  /*12690*/  IMAD.MOV.U32 R47, RZ, RZ, R193 ;  /* 0x000000ffff2f7224 */ /* 0x000fe200078e00c1 */
[----:B------:R-:W4:Y:S04]  /*126a0*/  LDL.LU R87, [R1+0xb4] ;  /* 0x0000b40001577983 */ /* 0x000f280000300800 */
[----:B---3--:R-:W2:Y:S04]  /*126b0*/  LDL.LU R96, [R1+0x138] ;  /* 0x0001380001607983 */ /* 0x008ea80000300800 */
        /* <DEDUP_REMOVED lines=9> */
[----:B---3--:R-:W3:Y:S04]  /*12750*/  LDL.LU R128, [R1+0xc8] ;  /* 0x0000c80001807983 */ /* 0x008ee80000300800 */
[----:B------:R-:W3:Y:S04]  /*12760*/  LDL.LU R129, [R1+0xcc] ;  /* 0x0000cc0001817983 */ /* 0x000ee80000300800 */
[----:B------:R-:W3:Y:S04]  /*12770*/  LDL.LU R130, [R1+0xa8] ;  /* 0x0000a80001827983 */ /* 0x000ee80000300800 */
[----:B------:R-:W3:Y:S04]  /*12780*/  LDL.LU R131, [R1+0xac] ;  /* 0x0000ac0001837983 */ /* 0x000ee80000300800 */
[----:B------:R1:W-:Y:S01]  /*12790*/  STS.128 [R0+0x100], R48 ;  /* 0x0001003000007388 */ /* 0x0003e20000000c00 */
[----:B------:R-:W-:-:S02]  /*127a0*/  IMAD.MOV.U32 R160, RZ, RZ, R158 ;  /* 0x000000ffffa07224 */ /* 0x000fc400078e009e */
[----:B------:R-:W-:Y:S02]  /*127b0*/  IMAD.MOV.U32 R161, RZ, RZ, R159 ;  /* 0x000000ffffa17224 */ /* 0x000fe400078e009f */
[----:B------:R-:W-:Y:S02]  /*127c0*/  IMAD.MOV.U32 R192, RZ, RZ, R190 ;  /* 0x000000ffffc07224 */ /* 0x000fe400078e00be */
[----:B------:R-:W-:Y:S02]  /*127d0*/  IMAD.MOV.U32 R193, RZ, RZ, R191 ;  /* 0x000000ffffc17224 */ /* 0x000fe400078e00bf */
[----:B-1----:R-:W-:Y:S02]  /*127e0*/  IMAD.MOV.U32 R48, RZ, RZ, R40 ;  /* 0x000000ffff307224 */ /* 0x002fe400078e0028 */
[----:B------:R-:W-:Y:S02]  /*127f0*/  IMAD.MOV.U32 R49, RZ, RZ, R41 ;  /* 0x000000ffff317224 */ /* 0x000fe400078e0029 */
[----:B------:R-:W-:-:S02]  /*12800*/  IMAD.MOV.U32 R50, RZ, RZ, R236 ;  /* 0x000000ffff327224 */ /* 0x000fc400078e00ec */
[----:B------:R-:W-:Y:S02]  /*12810*/  IMAD.MOV.U32 R51, RZ, RZ, R237 ;  /* 0x000000ffff337224 */ /* 0x000fe400078e00ed */
[----:B------:R-:W-:-:S03]  /*12820*/  IMAD.MOV.U32 R236, RZ, RZ, R42 ;  /* 0x000000ffffec7224 */ /* 0x000fc600078e002a */
[----:B------:R1:W-:Y:S01]  /*12830*/  STS.128 [R0+0x400], R48 ;  /* 0x0004003000007388 */ /* 0x0003e20000000c00 */
[----:B------:R-:W-:-:S03]  /*12840*/  IMAD.MOV.U32 R237, RZ, RZ, R43 ;  /* 0x000000ffffed7224 */ /* 0x000fc600078e002b */
[----:B------:R-:W-:Y:S01]  /*12850*/  STS.128 [R0+0x280], R160 ;  /* 0x000280a000007388 */ /* 0x000fe20000000c00 */
[----:B------:R-:W-:-:S03]  /*12860*/  IMAD R41, R229, c[0x0][0x194], RZ ;  /* 0x00006500e5297a24 */ /* 0x000fc600078e02ff */
[----:B------:R-:W-:Y:S01]  /*12870*/  STS.128 [R0+0x380], R192 ;  /* 0x000380c000007388 */ /* 0x000fe20000000c00 */
[----:B-1----:R-:W-:Y:S02]  /*12880*/  IMAD.MOV.U32 R50, RZ, RZ, R220 ;  /* 0x000000ffff327224 */ /* 0x002fe400078e00dc */
[----:B------:R-:W-:Y:S02]  /*12890*/  IMAD.MOV.U32 R51, RZ, RZ, R221 ;  /* 0x000000ffff337224 */ /* 0x000fe400078e00dd */
[----:B------:R-:W-:Y:S02]  /*128a0*/  IMAD.MOV.U32 R48, RZ, RZ, R224 ;  /* 0x000000ffff307224 */ /* 0x000fe400078e00e0 */
[----:B------:R-:W-:Y:S02]  /*128b0*/  IMAD.MOV.U32 R49, RZ, RZ, R225 ;  /* 0x000000ffff317224 */ /* 0x000fe400078e00e1 */
[----:B------:R-:W-:Y:S02]  /*128c0*/  IMAD.MOV.U32 R220, RZ, RZ, R226 ;  /* 0x000000ffffdc7224 */ /* 0x000fe400078e00e2 */
[----:B------:R-:W-:Y:S01]  /*128d0*/  IMAD.MOV.U32 R221, RZ, RZ, R227 ;  /* 0x000000ffffdd7224 */ /* 0x000fe200078e00e3 */
[----:B------:R-:W-:Y:S04]  /*128e0*/  STS.128 [R0+0x480], R236 ;  /* 0x000480ec00007388 */ /* 0x000fe80000000c00 */
[----:B------:R-:W-:Y:S04]  /*128f0*/  STS.128 [R0+0x700], R48 ;  /* 0x0007003000007388 */ /* 0x000fe80000000c00 */
[----:B------:R-:W-:Y:S01]  /*12900*/  STS.128 [R0+0x780], R220 ;  /* 0x000780dc00007388 */ /* 0x000fe20000000c00 */
[----:B------:R-:W-:Y:S01]  /*12910*/  IMAD R43, R252, c[0x0][0x198], RZ ;  /* 0x00006600fc2b7a24 */ /* 0x000fe200078e02ff */
[----:B------:R-:W-:-:S02]  /*12920*/  LEA R40, P4, R41, c[0x0][0x170], 0x2 ;  /* 0x00005c0029287a11 */ /* 0x000fc400078810ff */
[----:B------:R-:W-:Y:S02]  /*12930*/  ISETP.LT.AND P3, PT, R252, c[0x0][0x17c], !P0 ;  /* 0x00005f00fc007a0c */ /* 0x000fe40004761270 */
[----:B------:R-:W-:Y:S02]  /*12940*/  LEA.HI.X.SX32 R41, R41, c[0x0][0x174], 0x2, P4 ;  /* 0x00005d0029297a11 */ /* 0x000fe400020f16ff */
[C---:B------:R-:W-:Y:S01]  /*12950*/  LEA R42, P4, R43.reuse, R40, 0x2 ;  /* 0x000000282b2a7211 */ /* 0x040fe200078810ff */
[----:B----4-:R-:W-:Y:S04]  /*12960*/  STS.128 [R0+0x500], R84 ;  /* 0x0005005400007388 */ /* 0x010fe80000000c00 */
[----:B--2---:R-:W-:Y:S04]  /*12970*/  STS.128 [R0+0x580], R96 ;  /* 0x0005806000007388 */ /* 0x004fe80000000c00 */
[----:B------:R1:W-:Y:S04]  /*12980*/  STS.128 [R0+0x600], R44 ;  /* 0x0006002c00007388 */ /* 0x0003e80000000c00 */
[----:B---3--:R-:W-:Y:S01]  /*12990*/  STS.128 [R0+0x680], R128 ;  /* 0x0006808000007388 */ /* 0x008fe20000000c00 */
[----:B-1----:R-:W-:-:S02]  /*129a0*/  IADD3 R45, R43, c[0x0][0x198], RZ ;  /* 0x000066002b2d7a10 */ /* 0x002fc40007ffe0ff */
[-C--:B------:R-:W-:Y:S01]  /*129b0*/  LEA.HI.X.SX32 R43, R43, R41.reuse, 0x2, P4 ;  /* 0x000000292b2b7211 */ /* 0x080fe200020f16ff */
[----:B------:R-:W-:Y:S01]  /*129c0*/  BAR.SYNC.DEFER_BLOCKING 0x0 ;  /* 0x0000000000007b1d */ /* 0x000fe20000010000 */
[C---:B------:R-:W-:Y:S02]  /*129d0*/  LEA R44, P4, R45.reuse, R40, 0x2 ;  /* 0x000000282d2c7211 */ /* 0x040fe400078810ff */
[C---:B------:R-:W-:Y:S02]  /*129e0*/  IADD3 R47, R45.reuse, c[0x0][0x198], RZ ;  /* 0x000066002d2f7a10 */ /* 0x040fe40007ffe0ff */
[----:B------:R-:W-:Y:S02]  /*129f0*/  LEA.HI.X.SX32 R45, R45, R41, 0x2, P4 ;  /* 0x000000292d2d7211 */ /* 0x000fe400020f16ff */
[----:B------:R-:W-:Y:S02]  /*12a00*/  IADD3 R85, R47, c[0x0][0x198], RZ ;  /* 0x000066002f557a10 */ /* 0x000fe40007ffe0ff */
[----:B------:R-:W-:-:S04]  /*12a10*/  IADD3 R46, R252, 0x5, RZ ;  /* 0x00000005fc2e7810 */ /* 0x000fc80007ffe0ff */
[----:B------:R-:W-:Y:S01]  /*12a20*/  ISETP.LT.AND P4, PT, R46, c[0x0][0x17c], !P0 ;  /* 0x00005f002e007a0c */ /* 0x000fe20004781270 */
[----:B------:R1:W-:Y:S04]  /*12a30*/  @P3 STG.E [R42.64], R248 ;  /* 0x000000f82a003986 */ /* 0x0003e8000c101904 */
[----:B------:R2:W-:Y:S01]  /*12a40*/  @P6 STG.E [R44.64], R249 ;  /* 0x000000f92c006986 */ /* 0x0005e2000c101904 */
[-C--:B------:R-:W-:Y:S02]  /*12a50*/  LEA R48, P6, R85, R40.reuse, 0x2 ;  /* 0x0000002855307211 */ /* 0x080fe400078c10ff */
[----:B------:R-:W-:Y:S02]  /*12a60*/  LEA R46, P3, R47, R40, 0x2 ;  /* 0x000000282f2e7211 */ /* 0x000fe400078610ff */
[----:B------:R-:W-:-:S02]  /*12a70*/  LEA.HI.X.SX32 R49, R85, R41, 0x2, P6 ;  /* 0x0000002955317211 */ /* 0x000fc400030f16ff */
[----:B-1----:R-:W-:-:S04]  /*12a80*/  IADD3 R43, R85, c[0x0][0x198], RZ ;  /* 0x00006600552b7a10 */ /* 0x002fc80007ffe0ff */
[CC--:B------:R-:W-:Y:S02]  /*12a90*/  LEA R42, P6, R43.reuse, R40.reuse, 0x2 ;  /* 0x000000282b2a7211 */ /* 0x0c0fe400078c10ff */
[----:B--2---:R-:W-:Y:S02]  /*12aa0*/  IADD3 R45, R43, c[0x0][0x198], RZ ;  /* 0x000066002b2d7a10 */ /* 0x004fe40007ffe0ff */
[-C--:B------:R-:W-:Y:S02]  /*12ab0*/  LEA.HI.X.SX32 R47, R47, R41.reuse, 0x2, P3 ;  /* 0x000000292f2f7211 */ /* 0x080fe400018f16ff */
[----:B------:R-:W-:Y:S02]  /*12ac0*/  LEA.HI.X.SX32 R43, R43, R41, 0x2, P6 ;  /* 0x000000292b2b7211 */ /* 0x000fe400030f16ff */
[C---:B------:R-:W-:Y:S02]  /*12ad0*/  LEA R44, P6, R45.reuse, R40, 0x2 ;  /* 0x000000282d2c7211 */ /* 0x040fe400078c10ff */
[----:B------:R-:W-:Y:S01]  /*12ae0*/  IADD3 R50, R45, c[0x0][0x198], RZ ;  /* 0x000066002d327a10 */ /* 0x000fe20007ffe0ff */
[----:B------:R1:W-:Y:S01]  /*12af0*/  @P1 STG.E [R46.64], R216 ;  /* 0x000000d82e001986 */ /* 0x0003e2000c101904 */
[----:B------:R-:W-:-:S02]  /*12b00*/  IADD3 R84, R252, 0x6, RZ ;  /* 0x00000006fc547810 */ /* 0x000fc40007ffe0ff */
[-C--:B------:R-:W-:Y:S01]  /*12b10*/  LEA.HI.X.SX32 R45, R45, R41.reuse, 0x2, P6 ;  /* 0x000000292d2d7211 */ /* 0x080fe200030f16ff */
[----:B------:R2:W-:Y:S01]  /*12b20*/  @P5 STG.E [R48.64], R217 ;  /* 0x000000d930005986 */ /* 0x0005e2000c101904 */
[----:B------:R-:W-:Y:S02]  /*12b30*/  ISETP.LT.AND P3, PT, R84, c[0x0][0x17c], !P0 ;  /* 0x00005f0054007a0c */ /* 0x000fe40004761270 */
[----:B------:R-:W-:Y:S02]  /*12b40*/  IADD3 R0, R252, 0x7, RZ ;  /* 0x00000007fc007810 */ /* 0x000fe40007ffe0ff */
[C---:B-1----:R-:W-:Y:S02]  /*12b50*/  LEA R46, P6, R50.reuse, R40, 0x2 ;  /* 0x00000028322e7211 */ /* 0x042fe400078c10ff */
[C---:B--2---:R-:W-:Y:S01]  /*12b60*/  IADD3 R49, R50.reuse, c[0x0][0x198], RZ ;  /* 0x0000660032317a10 */ /* 0x044fe20007ffe0ff */
[----:B------:R1:W-:Y:S01]  /*12b70*/  @P2 STG.E [R42.64], R60 ;  /* 0x0000003c2a002986 */ /* 0x0003e2000c101904 */
[----:B------:R-:W-:-:S02]  /*12b80*/  LEA.HI.X.SX32 R47, R50, R41, 0x2, P6 ;  /* 0x00000029322f7211 */ /* 0x000fc400030f16ff */
[CC--:B------:R-:W-:Y:S02]  /*12b90*/  LEA R48, P6, R49.reuse, R40.reuse, 0x2 ;  /* 0x0000002831307211 */ /* 0x0c0fe400078c10ff */
[----:B------:R-:W-:Y:S02]  /*12ba0*/  ISETP.LT.AND P1, PT, R0, c[0x0][0x17c], !P0 ;  /* 0x00005f0000007a0c */ /* 0x000fe40004721270 */
[----:B------:R-:W-:Y:S02]  /*12bb0*/  IADD3 R0, R252, 0x8, RZ ;  /* 0x00000008fc007810 */ /* 0x000fe40007ffe0ff */
[C---:B-1----:R-:W-:Y:S02]  /*12bc0*/  IADD3 R43, R49.reuse, c[0x0][0x198], RZ ;  /* 0x00006600312b7a10 */ /* 0x042fe40007ffe0ff */
[----:B------:R-:W-:Y:S02]  /*12bd0*/  LEA.HI.X.SX32 R49, R49, R41, 0x2, P6 ;  /* 0x0000002931317211 */ /* 0x000fe400030f16ff */
[----:B------:R-:W-:-:S02]  /*12be0*/  LEA R42, P6, R43, R40, 0x2 ;  /* 0x000000282b2a7211 */ /* 0x000fc400078c10ff */
[----:B------:R-:W-:Y:S02]  /*12bf0*/  ISETP.LT.AND P5, PT, R0, c[0x0][0x17c], !P0 ;  /* 0x00005f0000007a0c */ /* 0x000fe400047a1270 */
[C---:B------:R-:W-:Y:S02]  /*12c00*/  IADD3 R50, R43.reuse, c[0x0][0x198], RZ ;  /* 0x000066002b327a10 */ /* 0x040fe40007ffe0ff */
[----:B------:R-:W-:Y:S01]  /*12c10*/  IADD3 R0, R252, 0x9, RZ ;  /* 0x00000009fc007810 */ /* 0x000fe20007ffe0ff */
[----:B------:R1:W-:Y:S01]  /*12c20*/  @P4 STG.E [R44.64], R61 ;  /* 0x0000003d2c004986 */ /* 0x0003e2000c101904 */
[----:B------:R-:W-:Y:S02]  /*12c30*/  LEA.HI.X.SX32 R43, R43, R41, 0x2, P6 ;  /* 0x000000292b2b7211 */ /* 0x000fe400030f16ff */
[----:B------:R-:W-:Y:S01]  /*12c40*/  ISETP.LT.AND P2, PT, R0, c[0x0][0x17c], !P0 ;  /* 0x00005f0000007a0c */ /* 0x000fe20004741270 */
[----:B------:R2:W-:Y:S01]  /*12c50*/  @P3 STG.E [R46.64], R36 ;  /* 0x000000242e003986 */ /* 0x0005e2000c101904 */
[----:B------:R-:W-:-:S02]  /*12c60*/  IADD3 R0, R252, 0xa, RZ ;  /* 0x0000000afc007810 */ /* 0x000fc40007ffe0ff */
[CC--:B-1----:R-:W-:Y:S02]  /*12c70*/  LEA R44, P6, R50.reuse, R40.reuse, 0x2 ;  /* 0x00000028322c7211 */ /* 0x0c2fe400078c10ff */
[C---:B--2---:R-:W-:Y:S01]  /*12c80*/  IADD3 R36, R50.reuse, c[0x0][0x198], RZ ;  /* 0x0000660032247a10 */ /* 0x044fe20007ffe0ff */
[----:B------:R1:W-:Y:S01]  /*12c90*/  @P1 STG.E [R48.64], R37 ;  /* 0x0000002530001986 */ /* 0x0003e2000c101904 */
[----:B------:R-:W-:Y:S02]  /*12ca0*/  LEA.HI.X.SX32 R45, R50, R41, 0x2, P6 ;  /* 0x00000029322d7211 */ /* 0x000fe400030f16ff */
[----:B------:R-:W-:Y:S02]  /*12cb0*/  LEA R46, P6, R36, R40, 0x2 ;  /* 0x00000028242e7211 */ /* 0x000fe400078c10ff */
[----:B------:R-:W-:Y:S02]  /*12cc0*/  ISETP.LT.AND P4, PT, R0, c[0x0][0x17c], !P0 ;  /* 0x00005f0000007a0c */ /* 0x000fe40004781270 */
[----:B------:R-:W-:-:S02]  /*12cd0*/  IADD3 R0, R252, 0xb, RZ ;  /* 0x0000000bfc007810 */ /* 0x000fc40007ffe0ff */
[CC--:B------:R-:W-:Y:S02]  /*12ce0*/  LEA.HI.X.SX32 R47, R36.reuse, R41.reuse, 0x2, P6 ;  /* 0x00000029242f7211 */ /* 0x0c0fe400030f16ff */
[----:B-1----:R-:W-:Y:S02]  /*12cf0*/  IADD3 R37, R36, c[0x0][0x198], RZ ;  /* 0x0000660024257a10 */ /* 0x002fe40007ffe0ff */
[----:B------:R-:W-:Y:S02]  /*12d00*/  ISETP.LT.AND P3, PT, R0, c[0x0][0x17c], !P0 ;  /* 0x00005f0000007a0c */ /* 0x000fe40004761270 */
[C---:B------:R-:W-:Y:S02]  /*12d10*/  LEA R36, P6, R37.reuse, R40, 0x2 ;  /* 0x0000002825247211 */ /* 0x040fe400078c10ff */
[C---:B------:R-:W-:Y:S02]  /*12d20*/  IADD3 R48, R37.reuse, c[0x0][0x198], RZ ;  /* 0x0000660025307a10 */ /* 0x040fe40007ffe0ff */
[----:B------:R-:W-:Y:S01]  /*12d30*/  IADD3 R0, R252, 0xc, RZ ;  /* 0x0000000cfc007810 */ /* 0x000fe20007ffe0ff */
[----:B------:R1:W-:Y:S01]  /*12d40*/  @P5 STG.E [R42.64], R244 ;  /* 0x000000f42a005986 */ /* 0x0003e2000c101904 */
[----:B------:R-:W-:-:S02]  /*12d50*/  LEA.HI.X.SX32 R37, R37, R41, 0x2, P6 ;  /* 0x0000002925257211 */ /* 0x000fc400030f16ff */
[----:B------:R-:W-:Y:S01]  /*12d60*/  ISETP.LT.AND P1, PT, R0, c[0x0][0x17c], !P0 ;  /* 0x00005f0000007a0c */ /* 0x000fe20004721270 */
[----:B------:R2:W-:Y:S01]  /*12d70*/  @P2 STG.E [R44.64], R245 ;  /* 0x000000f52c002986 */ /* 0x0005e2000c101904 */
[----:B------:R-:W-:Y:S02]  /*12d80*/  IADD3 R0, R252, 0xd, RZ ;  /* 0x0000000dfc007810 */ /* 0x000fe40007ffe0ff */
[CC--:B-1----:R-:W-:Y:S02]  /*12d90*/  LEA R42, P6, R48.reuse, R40.reuse, 0x2 ;  /* 0x00000028302a7211 */ /* 0x0c2fe400078c10ff */
[C---:B--2---:R-:W-:Y:S01]  /*12da0*/  IADD3 R45, R48.reuse, c[0x0][0x198], RZ ;  /* 0x00006600302d7a10 */ /* 0x044fe20007ffe0ff */
[----:B------:R1:W-:Y:S01]  /*12db0*/  @P4 STG.E [R46.64], R212 ;  /* 0x000000d42e004986 */ /* 0x0003e2000c101904 */
[----:B------:R-:W-:Y:S02]  /*12dc0*/  LEA.HI.X.SX32 R43, R48, R41, 0x2, P6 ;  /* 0x00000029302b7211 */ /* 0x000fe400030f16ff */
[----:B------:R-:W-:-:S02]  /*12dd0*/  LEA R44, P6, R45, R40, 0x2 ;  /* 0x000000282d2c7211 */ /* 0x000fc400078c10ff */
[----:B------:R-:W-:Y:S02]  /*12de0*/  ISETP.LT.AND P5, PT, R0, c[0x0][0x17c], !P0 ;  /* 0x00005f0000007a0c */ /* 0x000fe400047a1270 */
[----:B------:R-:W-:Y:S02]  /*12df0*/  IADD3 R0, R252, 0xe, RZ ;  /* 0x0000000efc007810 */ /* 0x000fe40007ffe0ff */
[C---:B-1----:R-:W-:Y:S02]  /*12e00*/  IADD3 R47, R45.reuse, c[0x0][0x198], RZ ;  /* 0x000066002d2f7a10 */ /* 0x042fe40007ffe0ff */
[----:B------:R-:W-:Y:S02]  /*12e10*/  LEA.HI.X.SX32 R45, R45, R41, 0x2, P6 ;  /* 0x000000292d2d7211 */ /* 0x000fe400030f16ff */
[----:B------:R-:W-:Y:S02]  /*12e20*/  LEA R46, P6, R47, R40, 0x2 ;  /* 0x000000282f2e7211 */ /* 0x000fe400078c10ff */
[----:B------:R-:W-:-:S02]  /*12e30*/  ISETP.LT.AND P2, PT, R0, c[0x0][0x17c], !P0 ;  /* 0x00005f0000007a0c */ /* 0x000fc40004741270 */
[C---:B------:R-:W-:Y:S02]  /*12e40*/  IADD3 R48, R47.reuse, c[0x0][0x198], RZ ;  /* 0x000066002f307a10 */ /* 0x040fe40007ffe0ff */
[----:B------:R-:W-:Y:S01]  /*12e50*/  IADD3 R0, R252, 0xf, RZ ;  /* 0x0000000ffc007810 */ /* 0x000fe20007ffe0ff */
[----:B------:R1:W-:Y:S01]  /*12e60*/  @P3 STG.E [R36.64], R213 ;  /* 0x000000d524003986 */ /* 0x0003e2000c101904 */
[----:B------:R-:W-:Y:S02]  /*12e70*/  LEA.HI.X.SX32 R47, R47, R41, 0x2, P6 ;  /* 0x000000292f2f7211 */ /* 0x000fe400030f16ff */
[----:B------:R-:W-:Y:S01]  /*12e80*/  ISETP.LT.AND P4, PT, R0, c[0x0][0x17c], !P0 ;  /* 0x00005f0000007a0c */ /* 0x000fe20004781270 */
[----:B------:R2:W-:Y:S01]  /*12e90*/  @P1 STG.E [R42.64], R32 ;  /* 0x000000202a001986 */ /* 0x0005e2000c101904 */
[----:B------:R-:W-:Y:S02]  /*12ea0*/  IADD3 R0, R252, 0x10, RZ ;  /* 0x00000010fc007810 */ /* 0x000fe40007ffe0ff */
[----:B-1----:R-:W-:-:S02]  /*12eb0*/  LEA R36, P6, R48, R40, 0x2 ;  /* 0x0000002830247211 */ /* 0x002fc400078c10ff */
[C---:B--2---:R-:W-:Y:S01]  /*12ec0*/  IADD3 R32, R48.reuse, c[0x0][0x198], RZ ;  /* 0x0000660030207a10 */ /* 0x044fe20007ffe0ff */
[----:B------:R1:W-:Y:S01]  /*12ed0*/  @P5 STG.E [R44.64], R33 ;  /* 0x000000212c005986 */ /* 0x0003e2000c101904 */
[----:B------:R-:W-:Y:S02]  /*12ee0*/  LEA.HI.X.SX32 R37, R48, R41, 0x2, P6 ;  /* 0x0000002930257211 */ /* 0x000fe400030f16ff */
[----:B------:R-:W-:Y:S02]  /*12ef0*/  LEA R42, P6, R32, R40, 0x2 ;  /* 0x00000028202a7211 */ /* 0x000fe400078c10ff */
[----:B------:R-:W-:Y:S02]  /*12f00*/  ISETP.LT.AND P3, PT, R0, c[0x0][0x17c], !P0 ;  /* 0x00005f0000007a0c */ /* 0x000fe40004761270 */
[----:B-1----:R-:W-:Y:S01]  /*12f10*/  IADD3 R33, R32, c[0x0][0x198], RZ ;  /* 0x0000660020217a10 */ /* 0x002fe20007ffe0ff */
[----:B------:R-:W-:Y:S01]  /*12f20*/  @P2 STG.E [R46.64], R24 ;  /* 0x000000182e002986 */ /* 0x000fe2000c101904 */
[----:B------:R-:W-:-:S02]  /*12f30*/  IADD3 R0, R252, 0x11, RZ ;  /* 0x00000011fc007810 */ /* 0x000fc40007ffe0ff */
[-C--:B------:R-:W-:Y:S01]  /*12f40*/  LEA.HI.X.SX32 R43, R32, R41.reuse, 0x2, P6 ;  /* 0x00000029202b7211 */ /* 0x080fe200030f16ff */
[----:B------:R-:W-:Y:S01]  /*12f50*/  LDS.128 R48, [R2+0x1000] ;  /* 0x0010000002307984 */ /* 0x000fe20000000c00 */
[C---:B------:R-:W-:Y:S02]  /*12f60*/  LEA R32, P6, R33.reuse, R40, 0x2 ;  /* 0x0000002821207211 */ /* 0x040fe400078c10ff */
[----:B------:R-:W-:Y:S02]  /*12f70*/  ISETP.LT.AND P1, PT, R0, c[0x0][0x17c], !P0 ;  /* 0x00005f0000007a0c */ /* 0x000fe40004721270 */
[C---:B------:R-:W-:Y:S02]  /*12f80*/  IADD3 R45, R33.reuse, c[0x0][0x198], RZ ;  /* 0x00006600212d7a10 */ /* 0x040fe40007ffe0ff */
[----:B------:R-:W-:Y:S01]  /*12f90*/  IADD3 R0, R252, 0x12, RZ ;  /* 0x00000012fc007810 */ /* 0x000fe20007ffe0ff */
        /* <DEDUP_REMOVED lines=13> */
[----:B------:R-:W-:Y:S02]  /*13070*/  LEA R36, P6, R37, R40, 0x2 ;  /* 0x0000002825247211 */ /* 0x000fe400078c10ff */
[----:B------:R-:W-:-:S02]  /*13080*/  ISETP.LT.AND P4, PT, R0, c[0x0][0x17c], !P0 ;  /* 0x00005f0000007a0c */ /* 0x000fc40004781270 */
[----:B------:R-:W-:Y:S01]  /*13090*/  IADD3 R0, R252, 0x15, RZ ;  /* 0x00000015fc007810 */ /* 0x000fe20007ffe0ff */
[----:B------:R2:W-:Y:S01]  /*130a0*/  @P1 STG.E [R32.64], R241 ;  /* 0x000000f120001986 */ /* 0x0005e2000c101904 */
[----:B-1----:R-:W-:-:S03]  /*130b0*/  IADD3 R42, R37, c[0x0][0x198], RZ ;  /* 0x00006600252a7a10 */ /* 0x002fc60007ffe0ff */
[----:B------:R1:W-:Y:S01]  /*130c0*/  @P5 STG.E [R44.64], R28 ;  /* 0x0000001c2c005986 */ /* 0x0003e2000c101904 */
[-C--:B------:R-:W-:Y:S02]  /*130d0*/  LEA.HI.X.SX32 R37, R37, R41.reuse, 0x2, P6 ;  /* 0x0000002925257211 */ /* 0x080fe400030f16ff */
[----:B------:R-:W-:Y:S01]  /*130e0*/  ISETP.LT.AND P3, PT, R0, c[0x0][0x17c], !P0 ;  /* 0x00005f0000007a0c */ /* 0x000fe20004761270 */
[----:B------:R-:W-:Y:S01]  /*130f0*/  LDS.128 R44, [R230+0x1000] ;  /* 0x00100000e62c7984 */ /* 0x000fe20000000c00 */
[----:B------:R-:W-:Y:S02]  /*13100*/  IADD3 R0, R252, 0x16, RZ ;  /* 0x00000016fc007810 */ /* 0x000fe40007ffe0ff */
[C---:B--2---:R-:W-:Y:S01]  /*13110*/  LEA R32, P6, R42.reuse, R40, 0x2 ;  /* 0x000000282a207211 */ /* 0x044fe200078c10ff */
[----:B------:R2:W-:Y:S01]  /*13120*/  @P2 STG.E [R24.64], R29 ;  /* 0x0000001d18002986 */ /* 0x0005e2000c101904 */
[C---:B-1----:R-:W-:Y:S02]  /*13130*/  IADD3 R28, R42.reuse, c[0x0][0x198], RZ ;  /* 0x000066002a1c7a10 */ /* 0x042fe40007ffe0ff */
[----:B------:R-:W-:-:S02]  /*13140*/  LEA.HI.X.SX32 R33, R42, R41, 0x2, P6 ;  /* 0x000000292a217211 */ /* 0x000fc400030f16ff */
[-C--:B------:R-:W-:Y:S02]  /*13150*/  LEA R42, P6, R28, R40.reuse, 0x2 ;  /* 0x000000281c2a7211 */ /* 0x080fe400078c10ff */
[----:B------:R-:W-:Y:S02]  /*13160*/  ISETP.LT.AND P1, PT, R0, c[0x0][0x17c], !P0 ;  /* 0x00005f0000007a0c */ /* 0x000fe40004721270 */
[----:B--2---:R-:W-:Y:S02]  /*13170*/  IADD3 R25, R28, c[0x0][0x198], RZ ;  /* 0x000066001c197a10 */ /* 0x004fe40007ffe0ff */
[----:B------:R-:W-:Y:S02]  /*13180*/  IADD3 R0, R252, 0x17, RZ ;  /* 0x00000017fc007810 */ /* 0x000fe40007ffe0ff */
[----:B------:R-:W-:Y:S02]  /*13190*/  LEA.HI.X.SX32 R43, R28, R41, 0x2, P6 ;  /* 0x000000291c2b7211 */ /* 0x000fe400030f16ff */
[----:B------:R-:W-:-:S02]  /*131a0*/  LEA R24, P6, R25, R40, 0x2 ;  /* 0x0000002819187211 */ /* 0x000fc400078c10ff */
[----:B------:R-:W-:Y:S02]  /*131b0*/  ISETP.LT.AND P5, PT, R0, c[0x0][0x17c], !P0 ;  /* 0x00005f0000007a0c */ /* 0x000fe400047a1270 */
[C---:B------:R-:W-:Y:S02]  /*131c0*/  IADD3 R29, R25.reuse, c[0x0][0x198], RZ ;  /* 0x00006600191d7a10 */ /* 0x040fe40007ffe0ff */
[----:B------:R-:W-:Y:S01]  /*131d0*/  IADD3 R0, R252, 0x18, RZ ;  /* 0x00000018fc007810 */ /* 0x000fe20007ffe0ff */
[----:B------:R-:W-:Y:S01]  /*131e0*/  @P4 STG.E [R36.64], R16 ;  /* 0x0000001024004986 */ /* 0x000fe2000c101904 */
[----:B------:R-:W-:Y:S02]  /*131f0*/  LEA.HI.X.SX32 R25, R25, R41, 0x2, P6 ;  /* 0x0000002919197211 */ /* 0x000fe400030f16ff */
[----:B------:R-:W-:Y:S01]  /*13200*/  LEA R28, P6, R29, R40, 0x2 ;  /* 0x000000281d1c7211 */ /* 0x000fe200078c10ff */
[----:B------:R1:W-:Y:S01]  /*13210*/  @P3 STG.E [R32.64], R17 ;  /* 0x0000001120003986 */ /* 0x0003e2000c101904 */
[----:B------:R-:W-:-:S02]  /*13220*/  ISETP.LT.AND P2, PT, R0, c[0x0][0x17c], !P0 ;  /* 0x00005f0000007a0c */ /* 0x000fc40004741270 */
[----:B------:R-:W-:Y:S01]  /*13230*/  IADD3 R0, R252, 0x19, RZ ;  /* 0x00000019fc007810 */ /* 0x000fe20007ffe0ff */
[----:B------:R2:W-:Y:S03]  /*13240*/  @P1 STG.E [R42.64], R20 ;  /* 0x000000142a001986 */ /* 0x0005e6000c101904 */
[----:B------:R-:W-:Y:S02]  /*13250*/  ISETP.LT.AND P4, PT, R0, c[0x0][0x17c], !P0 ;  /* 0x00005f0000007a0c */ /* 0x000fe40004781270 */
[C---:B-1----:R-:W-:Y:S02]  /*13260*/  IADD3 R17, R29.reuse, c[0x0][0x198], RZ ;  /* 0x000066001d117a10 */ /* 0x042fe40007ffe0ff */
[----:B------:R-:W-:Y:S02]  /*13270*/  LEA.HI.X.SX32 R29, R29, R41, 0x2, P6 ;  /* 0x000000291d1d7211 */ /* 0x000fe400030f16ff */
[----:B------:R-:W-:-:S02]  /*13280*/  LEA R16, P6, R17, R40, 0x2 ;  /* 0x0000002811107211 */ /* 0x000fc400078c10ff */
[C---:B--2---:R-:W-:Y:S02]  /*13290*/  IADD3 R20, R17.reuse, c[0x0][0x198], RZ ;  /* 0x0000660011147a10 */ /* 0x044fe40007ffe0ff */
[----:B------:R-:W-:Y:S02]  /*132a0*/  IADD3 R0, R252, 0x1a, RZ ;  /* 0x0000001afc007810 */ /* 0x000fe40007ffe0ff */
[----:B------:R-:W-:Y:S02]  /*132b0*/  LEA.HI.X.SX32 R17, R17, R41, 0x2, P6 ;  /* 0x0000002911117211 */ /* 0x000fe400030f16ff */
[----:B------:R-:W-:Y:S02]  /*132c0*/  LEA R32, P6, R20, R40, 0x2 ;  /* 0x0000002814207211 */ /* 0x000fe400078c10ff */
[----:B------:R-:W-:Y:S02]  /*132d0*/  ISETP.LT.AND P3, PT, R0, c[0x0][0x17c], !P0 ;  /* 0x00005f0000007a0c */ /* 0x000fe40004761270 */
[----:B------:R-:W-:-:S02]  /*132e0*/  IADD3 R36, R20, c[0x0][0x198], RZ ;  /* 0x0000660014247a10 */ /* 0x000fc40007ffe0ff */
[----:B------:R-:W-:Y:S01]  /*132f0*/  IADD3 R0, R252, 0x1b, RZ ;  /* 0x0000001bfc007810 */ /* 0x000fe20007ffe0ff */
[----:B------:R1:W-:Y:S01]  /*13300*/  @P5 STG.E [R24.64], R21 ;  /* 0x0000001518005986 */ /* 0x0003e2000c101904 */
[----:B------:R-:W-:Y:S02]  /*13310*/  LEA.HI.X.SX32 R33, R20, R41, 0x2, P6 ;  /* 0x0000002914217211 */ /* 0x000fe400030f16ff */
[----:B------:R-:W-:Y:S02]  /*13320*/  LEA R20, P6, R36, R40, 0x2 ;  /* 0x0000002824147211 */ /* 0x000fe400078c10ff */
[----:B------:R-:W-:Y:S02]  /*13330*/  ISETP.LT.AND P1, PT, R0, c[0x0][0x17c], !P0 ;  /* 0x00005f0000007a0c */ /* 0x000fe40004721270 */
[----:B------:R-:W-:Y:S01]  /*13340*/  IADD3 R0, R252, 0x1c, RZ ;  /* 0x0000001cfc007810 */ /* 0x000fe20007ffe0ff */
[----:B------:R-:W-:Y:S01]  /*13350*/  @P2 STG.E [R28.64], R232 ;  /* 0x000000e81c002986 */ /* 0x000fe2000c101904 */
[----:B-1----:R-:W-:-:S03]  /*13360*/  IADD3 R25, R36, c[0x0][0x198], RZ ;  /* 0x0000660024197a10 */ /* 0x002fc60007ffe0ff */
[----:B------:R1:W-:Y:S01]  /*13370*/  @P4 STG.E [R16.64], R233 ;  /* 0x000000e910004986 */ /* 0x0003e2000c101904 */
[-C--:B------:R-:W-:Y:S02]  /*13380*/  LEA.HI.X.SX32 R21, R36, R41.reuse, 0x2, P6 ;  /* 0x0000002924157211 */ /* 0x080fe400030f16ff */
[C---:B------:R-:W-:Y:S02]  /*13390*/  LEA R24, P6, R25.reuse, R40, 0x2 ;  /* 0x0000002819187211 */ /* 0x040fe400078c10ff */
[----:B------:R-:W-:Y:S02]  /*133a0*/  ISETP.LT.AND P5, PT, R0, c[0x0][0x17c], !P0 ;  /* 0x00005f0000007a0c */ /* 0x000fe400047a1270 */
[----:B------:R-:W-:Y:S02]  /*133b0*/  IADD3 R0, R252, 0x1d, RZ ;  /* 0x0000001dfc007810 */ /* 0x000fe40007ffe0ff */
[C---:B-1----:R-:W-:Y:S02]  /*133c0*/  IADD3 R17, R25.reuse, c[0x0][0x198], RZ ;  /* 0x0000660019117a10 */ /* 0x042fe40007ffe0ff */
[----:B------:R-:W-:-:S02]  /*133d0*/  LEA.HI.X.SX32 R25, R25, R41, 0x2, P6 ;  /* 0x0000002919197211 */ /* 0x000fc400030f16ff */
[CC--:B------:R-:W-:Y:S02]  /*133e0*/  LEA R16, P6, R17.reuse, R40.reuse, 0x2 ;  /* 0x0000002811107211 */ /* 0x0c0fe400078c10ff */
        /* <DEDUP_REMOVED lines=22> */
[-C--:B------:R-:W-:Y:S02]  /*13550*/  LEA.HI.X.SX32 R21, R12, R41.reuse, 0x2, P6 ;  /* 0x000000290c157211 */ /* 0x080fe400030f16ff */
[----:B------:R-:W-:Y:S01]  /*13560*/  LEA R12, P6, R24, R40, 0x2 ;  /* 0x00000028180c7211 */ /* 0x000fe200078c10ff */
[----:B------:R2:W-:Y:S01]  /*13570*/  @P4 STG.E [R28.64], R8 ;  /* 0x000000081c004986 */ /* 0x0005e2000c101904 */
[----:B------:R-:W-:Y:S02]  /*13580*/  ISETP.LT.AND P5, PT, R0, c[0x0][0x17c], !P0 ;  /* 0x00005f0000007a0c */ /* 0x000fe400047a1270 */
[----:B------:R-:W-:Y:S01]  /*13590*/  IADD3 R0, R252, 0x22, RZ ;  /* 0x00000022fc007810 */ /* 0x000fe20007ffe0ff */
[----:B------:R3:W-:Y:S01]  /*135a0*/  @P3 STG.E [R4.64], R9 ;  /* 0x0000000904003986 */ /* 0x0007e2000c101904 */
[----:B-1----:R-:W-:-:S02]  /*135b0*/  LEA.HI.X.SX32 R13, R24, R41, 0x2, P6 ;  /* 0x00000029180d7211 */ /* 0x002fc400030f16ff */
[----:B--2---:R-:W-:Y:S02]  /*135c0*/  IADD3 R8, R24, c[0x0][0x198], RZ ;  /* 0x0000660018087a10 */ /* 0x004fe40007ffe0ff */
[----:B------:R-:W-:Y:S02]  /*135d0*/  ISETP.LT.AND P2, PT, R0, c[0x0][0x17c], !P0 ;  /* 0x00005f0000007a0c */ /* 0x000fe40004741270 */
[C---:B------:R-:W-:Y:S02]  /*135e0*/  LEA R16, P6, R8.reuse, R40, 0x2 ;  /* 0x0000002808107211 */ /* 0x040fe400078c10ff */
[----:B---3--:R-:W-:Y:S02]  /*135f0*/  IADD3 R5, R8, c[0x0][0x198], RZ ;  /* 0x0000660008057a10 */ /* 0x008fe40007ffe0ff */
[----:B------:R-:W-:Y:S02]  /*13600*/  IADD3 R0, R252, 0x23, RZ ;  /* 0x00000023fc007810 */ /* 0x000fe40007ffe0ff */
        /* <DEDUP_REMOVED lines=19> */
[C---:B------:R-:W-:Y:S02]  /*13740*/  LEA R16, P6, R17.reuse, R40, 0x2 ;  /* 0x0000002811107211 */ /* 0x040fe400078c10ff */
[----:B------:R-:W-:Y:S02]  /*13750*/  ISETP.LT.AND P5, PT, R0, c[0x0][0x17c], !P0 ;  /* 0x00005f0000007a0c */ /* 0x000fe400047a1270 */
[----:B------:R-:W-:-:S02]  /*13760*/  IADD3 R20, R17, c[0x0][0x198], RZ ;  /* 0x0000660011147a10 */ /* 0x000fc40007ffe0ff */
[----:B------:R-:W-:Y:S01]  /*13770*/  IADD3 R0, R252, 0x27, RZ ;  /* 0x00000027fc007810 */ /* 0x000fe20007ffe0ff */
[----:B------:R1:W-:Y:S01]  /*13780*/  @P4 STG.E [R4.64], R219 ;  /* 0x000000db04004986 */ /* 0x0003e2000c101904 */
[-C--:B------:R-:W-:Y:S02]  /*13790*/  LEA.HI.X.SX32 R17, R17, R41.reuse, 0x2, P6 ;  /* 0x0000002911117211 */ /* 0x080fe400030f16ff */
[----:B------:R-:W-:Y:S01]  /*137a0*/  ISETP.LT.AND P2, PT, R0, c[0x0][0x17c], !P0 ;  /* 0x00005f0000007a0c */ /* 0x000fe20004741270 */
[----:B------:R2:W-:Y:S01]  /*137b0*/  @P3 STG.E [R8.64], R62 ;  /* 0x0000003e08003986 */ /* 0x0005e2000c101904 */
[----:B------:R-:W-:Y:S02]  /*137c0*/  IADD3 R0, R252, 0x28, RZ ;  /* 0x00000028fc007810 */ /* 0x000fe40007ffe0ff */
[C---:B-1----:R-:W-:Y:S02]  /*137d0*/  LEA R4, P6, R20.reuse, R40, 0x2 ;  /* 0x0000002814047211 */ /* 0x042fe400078c10ff */
[C---:B--2---:R-:W-:Y:S01]  /*137e0*/  IADD3 R9, R20.reuse, c[0x0][0x198], RZ ;  /* 0x0000660014097a10 */ /* 0x044fe20007ffe0ff */
[----:B------:R1:W-:Y:S01]  /*137f0*/  @P1 STG.E [R12.64], R63 ;  /* 0x0000003f0c001986 */ /* 0x0003e2000c101904 */
[----:B------:R-:W-:-:S02]  /*13800*/  LEA.HI.X.SX32 R5, R20, R41, 0x2, P6 ;  /* 0x0000002914057211 */ /* 0x000fc400030f16ff */
[CC--:B------:R-:W-:Y:S02]  /*13810*/  LEA R8, P6, R9.reuse, R40.reuse, 0x2 ;  /* 0x0000002809087211 */ /* 0x0c0fe400078c10ff */
[----:B------:R-:W-:Y:S01]  /*13820*/  ISETP.LT.AND P4, PT, R0, c[0x0][0x17c], !P0 ;  /* 0x00005f0000007a0c */ /* 0x000fe20004781270 */
[----:B------:R-:W-:Y:S01]  /*13830*/  LDS.128 R60, [R230+0x800] ;  /* 0x00080000e63c7984 */ /* 0x000fe20000000c00 */
        /* <DEDUP_REMOVED lines=12> */
[C---:B-1----:R-:W-:Y:S01]  /*13900*/  LEA R16, P6, R20.reuse, R40, 0x2 ;  /* 0x0000002814107211 */ /* 0x042fe200078c10ff */
[----:B------:R-:W-:Y:S01]  /*13910*/  LDS.128 R36, [R231+0x1000] ;  /* 0x00100000e7247984 */ /* 0x000fe20000000c00 */
[----:B--2---:R-:W-:-:S03]  /*13920*/  IADD3 R5, R20, c[0x0][0x198], RZ ;  /* 0x0000660014057a10 */ /* 0x004fc60007ffe0ff */
[----:B------:R1:W-:Y:S01]  /*13930*/  @P4 STG.E [R8.64], R246 ;  /* 0x000000f608004986 */ /* 0x0003e2000c101904 */
[-C--:B------:R-:W-:Y:S02]  /*13940*/  LEA.HI.X.SX32 R17, R20, R41.reuse, 0x2, P6 ;  /* 0x0000002914117211 */ /* 0x080fe400030f16ff */
[C---:B------:R-:W-:Y:S02]  /*13950*/  LEA R4, P6, R5.reuse, R40, 0x2 ;  /* 0x0000002805047211 */ /* 0x040fe400078c10ff */
[----:B------:R-:W-:Y:S02]  /*13960*/  ISETP.LT.AND P5, PT, R0, c[0x0][0x17c], !P0 ;  /* 0x00005f0000007a0c */ /* 0x000fe400047a1270 */
[----:B------:R-:W-:Y:S02]  /*13970*/  IADD3 R0, R252, 0x2c, RZ ;  /* 0x0000002cfc007810 */ /* 0x000fe40007ffe0ff */
[C---:B-1----:R-:W-:Y:S02]  /*13980*/  IADD3 R9, R5.reuse, c[0x0][0x198], RZ ;  /* 0x0000660005097a10 */ /* 0x042fe40007ffe0ff */
[----:B------:R-:W-:-:S02]  /*13990*/  LEA.HI.X.SX32 R5, R5, R41, 0x2, P6 ;  /* 0x0000002905057211 */ /* 0x000fc400030f16ff */
[C---:B------:R-:W-:Y:S02]  /*139a0*/  LEA R8, P6, R9.reuse, R40, 0x2 ;  /* 0x0000002809087211 */ /* 0x040fe400078c10ff */
        /* <DEDUP_REMOVED lines=15> */
[C---:B-1----:R-:W-:Y:S02]  /*13aa0*/  IADD3 R5, R17.reuse, c[0x0][0x198], RZ ;  /* 0x0000660011057a10 */ /* 0x042fe40007ffe0ff */
[-C--:B------:R-:W-:Y:S02]  /*13ab0*/  LEA.HI.X.SX32 R17, R17, R41.reuse, 0x2, P6 ;  /* 0x0000002911117211 */ /* 0x080fe400030f16ff */
[C---:B------:R-:W-:Y:S02]  /*13ac0*/  LEA R4, P6, R5.reuse, R40, 0x2 ;  /* 0x0000002805047211 */ /* 0x040fe400078c10ff */
[----:B------:R-:W-:Y:S02]  /*13ad0*/  ISETP.LT.AND P1, PT, R0, c[0x0][0x17c], !P0 ;  /* 0x00005f0000007a0c */ /* 0x000fe40004721270 */
[C---:B------:R-:W-:Y:S02]  /*13ae0*/  IADD3 R20, R5.reuse, c[0x0][0x198], RZ ;  /* 0x0000660005147a10 */ /* 0x040fe40007ffe0ff */
[----:B------:R-:W-:Y:S01]  /*13af0*/  IADD3 R0, R252, 0x30, RZ ;  /* 0x00000030fc007810 */ /* 0x000fe20007ffe0ff */
[----:B------:R1:W-:Y:S01]  /*13b00*/  @P2 STG.E [R8.64], R34 ;  /* 0x0000002208002986 */ /* 0x0003e2000c101904 */
[----:B------:R-:W-:-:S02]  /*13b10*/  LEA.HI.X.SX32 R5, R5, R41, 0x2, P6 ;  /* 0x0000002905057211 */ /* 0x000fc400030f16ff */
[----:B------:R-:W-:Y:S01]  /*13b20*/  ISETP.LT.AND P5, PT, R0, c[0x0][0x17c], !P0 ;  /* 0x00005f0000007a0c */ /* 0x000fe200047a1270 */
[----:B------:R2:W-:Y:S01]  /*13b30*/  @P4 STG.E [R12.64], R35 ;  /* 0x000000230c004986 */ /* 0x0005e2000c101904 */
[----:B------:R-:W-:Y:S02]  /*13b40*/  IADD3 R0, R252, 0x31, RZ ;  /* 0x00000031fc007810 */ /* 0x000fe40007ffe0ff */
        /* <DEDUP_REMOVED lines=18> */
[----:B------:R-:W-:-:S03]  /*13c70*/  IADD3 R0, R252, 0x34, RZ ;  /* 0x00000034fc007810 */ /* 0x000fc60007ffe0ff */
[----:B------:R-:W-:Y:S01]  /*13c80*/  LDS.128 R24, [R2+0x1800] ;  /* 0x0018000002187984 */ /* 0x000fe20000000c00 */
        /* <DEDUP_REMOVED lines=40> */
[C---:B------:R-:W-:Y:S02]  /*13f10*/  LEA R16, P6, R17.reuse, R40, 0x2 ;  /* 0x0000002811107211 */ /* 0x040fe400078c10ff */
[----:B------:R-:W-:Y:S02]  /*13f20*/  ISETP.LT.AND P5, PT, R0, c[0x0][0x17c], !P0 ;  /* 0x00005f0000007a0c */ /* 0x000fe400047a1270 */
[----:B------:R-:W-:Y:S02]  /*13f30*/  IADD3 R0, R252, 0x3b, RZ ;  /* 0x0000003bfc007810 */ /* 0x000fe40007ffe0ff */
[----:B-1----:R-:W-:-:S02]  /*13f40*/  IADD3 R5, R17, c[0x0][0x198], RZ ;  /* 0x0000660011057a10 */ /* 0x002fc40007ffe0ff */
        /* <DEDUP_REMOVED lines=21> */
[----:B------:R-:W-:Y:S02]  /*140a0*/  IADD3 R18, R6, c[0x0][0x198], RZ ;  /* 0x0000660006127a10 */ /* 0x000fe40007ffe0ff */
[----:B------:R-:W-:Y:S01]  /*140b0*/  IADD3 R0, R252, 0x3f, RZ ;  /* 0x0000003ffc007810 */ /* 0x000fe20007ffe0ff */
[----:B------:R1:W-:Y:S01]  /*140c0*/  @P2 STG.E [R4.64], R7 ;  /* 0x0000000704002986 */ /* 0x0003e2000c101904 */
[----:B------:R-:W-:Y:S02]  /*140d0*/  LEA.HI.X.SX32 R17, R6, R41, 0x2, P6 ;  /* 0x0000002906117211 */ /* 0x000fe400030f16ff */
[----:B------:R-:W-:Y:S02]  /*140e0*/  ISETP.LT.AND P5, PT, R0, c[0x0][0x17c], !P0 ;  /* 0x00005f0000007a0c */ /* 0x000fe400047a1270 */
[----:B------:R-:W-:Y:S01]  /*140f0*/  IADD3 R0, R252, 0x40, RZ ;  /* 0x00000040fc007810 */ /* 0x000fe20007ffe0ff */
[----:B------:R2:W-:Y:S01]  /*14100*/  @P4 STG.E [R8.64], R14 ;  /* 0x0000000e08004986 */ /* 0x0005e2000c101904 */
[----:B-1----:R-:W-:-:S02]  /*14110*/  LEA R4, P6, R18, R40, 0x2 ;  /* 0x0000002812047211 */ /* 0x002fc400078c10ff */
[C---:B------:R-:W-:Y:S02]  /*14120*/  IADD3 R7, R18.reuse, c[0x0][0x198], RZ ;  /* 0x0000660012077a10 */ /* 0x040fe40007ffe0ff */
[-C--:B------:R-:W-:Y:S02]  /*14130*/  LEA.HI.X.SX32 R5, R18, R41.reuse, 0x2, P6 ;  /* 0x0000002912057211 */ /* 0x080fe400030f16ff */
[C---:B------:R-:W-:Y:S02]  /*14140*/  LEA R6, P6, R7.reuse, R40, 0x2 ;  /* 0x0000002807067211 */ /* 0x040fe400078c10ff */
[----:B------:R-:W-:Y:S02]  /*14150*/  ISETP.LT.AND P2, PT, R0, c[0x0][0x17c], !P0 ;  /* 0x00005f0000007a0c */ /* 0x000fe40004741270 */
[C---:B--2---:R-:W-:Y:S02]  /*14160*/  IADD3 R9, R7.reuse, c[0x0][0x198], RZ ;  /* 0x0000660007097a10 */ /* 0x044fe40007ffe0ff */
[----:B------:R-:W-:Y:S01]  /*14170*/  IADD3 R0, R252, 0x41, RZ ;  /* 0x00000041fc007810 */ /* 0x000fe20007ffe0ff */
[----:B------:R1:W-:Y:S01]  /*14180*/  @P3 STG.E [R12.64], R15 ;  /* 0x0000000f0c003986 */ /* 0x0003e2000c101904 */
[----:B------:R-:W-:-:S02]  /*14190*/  LEA.HI.X.SX32 R7, R7, R41, 0x2, P6 ;  /* 0x0000002907077211 */ /* 0x000fc400030f16ff */
[C---:B------:R-:W-:Y:S02]  /*141a0*/  LEA R8, P6, R9.reuse, R40, 0x2 ;  /* 0x0000002809087211 */ /* 0x040fe400078c10ff */
        /* <DEDUP_REMOVED lines=8> */
[----:B------:R-:W-:Y:S01]  /*14230*/  IADD3 R0, R252, 0x43, RZ ;  /* 0x00000043fc007810 */ /* 0x000fe20007ffe0ff */
[----:B------:R2:W-:Y:S01]  /*14240*/  @P2 STG.E [R6.64], R164 ;  /* 0x000000a406002986 */ /* 0x0005e2000c101904 */
[C---:B-1----:R-:W-:Y:S02]  /*14250*/  IADD3 R5, R13.reuse, c[0x0][0x198], RZ ;  /* 0x000066000d057a10 */ /* 0x042fe40007ffe0ff */
[----:B------:R-:W-:-:S02]  /*14260*/  LEA.HI.X.SX32 R13, R13, R41, 0x2, P6 ;  /* 0x000000290d0d7211 */ /* 0x000fc400030f16ff */
[CC--:B------:R-:W-:Y:S02]  /*14270*/  LEA R4, P6, R5.reuse, R40.reuse, 0x2 ;  /* 0x0000002805047211 */ /* 0x0c0fe400078c10ff */
[----:B------:R-:W-:Y:S02]  /*14280*/  ISETP.LT.AND P1, PT, R0, c[0x0][0x17c], !P0 ;  /* 0x00005f0000007a0c */ /* 0x000fe40004721270 */
[C---:B--2---:R-:W-:Y:S02]  /*14290*/  IADD3 R7, R5.reuse, c[0x0][0x198], RZ ;  /* 0x0000660005077a10 */ /* 0x044fe40007ffe0ff */
[----:B------:R-:W-:Y:S02]  /*142a0*/  IADD3 R0, R252, 0x44, RZ ;  /* 0x00000044fc007810 */ /* 0x000fe40007ffe0ff */
[----:B------:R-:W-:Y:S02]  /*142b0*/  LEA.HI.X.SX32 R5, R5, R41, 0x2, P6 ;  /* 0x0000002905057211 */ /* 0x000fe400030f16ff */
[----:B------:R-:W-:-:S02]  /*142c0*/  LEA R6, P6, R7, R40, 0x2 ;  /* 0x0000002807067211 */ /* 0x000fc400078c10ff */
[----:B------:R-:W-:Y:S02]  /*142d0*/  ISETP.LT.AND P5, PT, R0, c[0x0][0x17c], !P0 ;  /* 0x00005f0000007a0c */ /* 0x000fe400047a1270 */
[C---:B------:R-:W-:Y:S02]  /*142e0*/  IADD3 R10, R7.reuse, c[0x0][0x198], RZ ;  /* 0x00006600070a7a10 */ /* 0x040fe40007ffe0ff */
[----:B------:R-:W-:Y:S01]  /*142f0*/  IADD3 R0, R252, 0x45, RZ ;  /* 0x00000045fc007810 */ /* 0x000fe20007ffe0ff */
[----:B------:R1:W-:Y:S01]  /*14300*/  @P4 STG.E [R8.64], R165 ;  /* 0x000000a508004986 */ /* 0x0003e2000c101904 */
[----:B------:R-:W-:Y:S02]  /*14310*/  LEA.HI.X.SX32 R7, R7, R41, 0x2, P6 ;  /* 0x0000002907077211 */ /* 0x000fe400030f16ff */
[----:B------:R-:W-:Y:S02]  /*14320*/  ISETP.LT.AND P2, PT, R0, c[0x0][0x17c], !P0 ;  /* 0x00005f0000007a0c */ /* 0x000fe40004741270 */
[----:B------:R-:W-:-:S02]  /*14330*/  IADD3 R11, R10, c[0x0][0x198], RZ ;  /* 0x000066000a0b7a10 */ /* 0x000fc40007ffe0ff */
[----:B------:R-:W-:Y:S01]  /*14340*/  IADD3 R0, R252, 0x46, RZ ;  /* 0x00000046fc007810 */ /* 0x000fe20007ffe0ff */
[----:B------:R-:W-:Y:S01]  /*14350*/  @P3 STG.E [R12.64], R144 ;  /* 0x000000900c003986 */ /* 0x000fe2000c101904 */
[----:B-1----:R-:W-:-:S03]  /*14360*/  LEA R8, P6, R10, R40, 0x2 ;  /* 0x000000280a087211 */ /* 0x002fc600078c10ff */
[----:B------:R1:W-:Y:S01]  /*14370*/  @P1 STG.E [R4.64], R145 ;  /* 0x0000009104001986 */ /* 0x0003e2000c101904 */
[----:B------:R-:W-:Y:S02]  /*14380*/  ISETP.LT.AND P4, PT, R0, c[0x0][0x17c], !P0 ;  /* 0x00005f0000007a0c */ /* 0x000fe40004781270 */
[-C--:B------:R-:W-:Y:S02]  /*14390*/  LEA.HI.X.SX32 R9, R10, R41.reuse, 0x2, P6 ;  /* 0x000000290a097211 */ /* 0x080fe400030f16ff */
[C---:B------:R-:W-:Y:S02]  /*143a0*/  LEA R10, P6, R11.reuse, R40, 0x2 ;  /* 0x000000280b0a7211 */ /* 0x040fe400078c10ff */
        /* <DEDUP_REMOVED lines=338> */
[----:B------:R-:W-:Y:S01]  /*158d0*/  LDS.128 R68, [R3] ;  /* 0x0000000003447984 */ /* 0x000fe20000000c00 */
        /* <DEDUP_REMOVED lines=23> */
[----:B------:R-:W-:Y:S01]  /*15a50*/  ISETP.LT.AND P4, PT, R0, c[0x0][0x17c], !P0 ;  /* 0x00005f0000007a0c */ /* 0x000fe20004781270 */
[----:B------:R-:W-:Y:S01]  /*15a60*/  LDS.128 R56, [R231+0x800] ;  /* 0x00080000e7387984 */ /* 0x000fe20000000c00 */
        /* <DEDUP_REMOVED lines=337> */
[C---:B--2---:R-:W-:Y:S02]  /*16f80*/  IADD3 R4, R12.reuse, c[0x0][0x198], RZ ;  /* 0x000066000c047a10 */ /* 0x044fe40007ffe0ff */
[----:B------:R-:W-:Y:S02]  /*16f90*/  LEA.HI.X.SX32 R11, R12, R41, 0x2, P6 ;  /* 0x000000290c0b7211 */ /* 0x000fe400030f16ff */
[----:B------:R-:W-:-:S02]  /*16fa0*/  LEA R12, P6, R4, R40, 0x2 ;  /* 0x00000028040c7211 */ /* 0x000fc400078c10ff */
[----:B------:R-:W-:Y:S02]  /*16fb0*/  ISETP.LT.AND P1, PT, R0, c[0x0][0x17c], !P0 ;  /* 0x00005f0000007a0c */ /* 0x000fe40004721270 */
[----:B------:R-:W-:Y:S02]  /*16fc0*/  IADD3 R15, R4, c[0x0][0x198], RZ ;  /* 0x00006600040f7a10 */ /* 0x000fe40007ffe0ff */
[----:B------:R-:W-:Y:S01]  /*16fd0*/  IADD3 R0, R252, 0xbc, RZ ;  /* 0x000000bcfc007810 */ /* 0x000fe20007ffe0ff */
[----:B------:R-:W-:Y:S01]  /*16fe0*/  @P2 STG.E [R6.64], R122 ;  /* 0x0000007a06002986 */ /* 0x000fe2000c101904 */
[----:B------:R-:W-:Y:S02]  /*16ff0*/  LEA.HI.X.SX32 R13, R4, R41, 0x2, P6 ;  /* 0x00000029040d7211 */ /* 0x000fe400030f16ff */
[----:B------:R-:W-:Y:S01]  /*17000*/  LEA R14, P6, R15, R40, 0x2 ;  /* 0x000000280f0e7211 */ /* 0x000fe200078c10ff */
[----:B------:R1:W-:Y:S01]  /*17010*/  @P4 STG.E [R8.64], R123 ;  /* 0x0000007b08004986 */ /* 0x0003e2000c101904 */
[----:B------:R-:W-:-:S03]  /*17020*/  ISETP.LT.AND P5, PT, R0, c[0x0][0x17c], !P0 ;  /* 0x00005f0000007a0c */ /* 0x000fc600047a1270 */
[----:B------:R-:W2:Y:S01]  /*17030*/  LDS.128 R4, [R2] ;  /* 0x0000000002047984 */ /* 0x000ea20000000c00 */
[----:B------:R-:W-:Y:S02]  /*17040*/  IADD3 R0, R252, 0xbd, RZ ;  /* 0x000000bdfc007810 */ /* 0x000fe40007ffe0ff */
[C---:B-1----:R-:W-:Y:S02]  /*17050*/  IADD3 R8, R15.reuse, c[0x0][0x198], RZ ;  /* 0x000066000f087a10 */ /* 0x042fe40007ffe0ff */
[----:B------:R-:W-:Y:S02]  /*17060*/  LEA.HI.X.SX32 R15, R15, R41, 0x2, P6 ;  /* 0x000000290f0f7211 */ /* 0x000fe400030f16ff */
[----:B------:R-:W-:Y:S02]  /*17070*/  LEA R16, P6, R8, R40, 0x2 ;  /* 0x0000002808107211 */ /* 0x000fe400078c10ff */
[----:B------:R-:W-:Y:S02]  /*17080*/  ISETP.LT.AND P2, PT, R0, c[0x0][0x17c], !P0 ;  /* 0x00005f0000007a0c */ /* 0x000fe40004741270 */
[----:B------:R-:W-:-:S02]  /*17090*/  IADD3 R19, R8, c[0x0][0x198], RZ ;  /* 0x0000660008137a10 */ /* 0x000fc40007ffe0ff */
[----:B------:R-:W-:Y:S01]  /*170a0*/  IADD3 R0, R252, 0xbe, RZ ;  /* 0x000000befc007810 */ /* 0x000fe20007ffe0ff */
[----:B------:R-:W-:Y:S01]  /*170b0*/  @P3 STG.E [R10.64], R170 ;  /* 0x000000aa0a003986 */ /* 0x000fe2000c101904 */
[----:B------:R-:W-:Y:S02]  /*170c0*/  LEA.HI.X.SX32 R17, R8, R41, 0x2, P6 ;  /* 0x0000002908117211 */ /* 0x000fe400030f16ff */
[----:B------:R-:W-:Y:S01]  /*170d0*/  LEA R18, P6, R19, R40, 0x2 ;  /* 0x0000002813127211 */ /* 0x000fe200078c10ff */
[----:B------:R1:W-:Y:S01]  /*170e0*/  @P1 STG.E [R12.64], R171 ;  /* 0x000000ab0c001986 */ /* 0x0003e2000c101904 */
[----:B------:R-:W-:-:S03]  /*170f0*/  ISETP.LT.AND P4, PT, R0, c[0x0][0x17c], !P0 ;  /* 0x00005f0000007a0c */ /* 0x000fc60004781270 */
[----:B------:R-:W3:Y:S01]  /*17100*/  LDS.128 R8, [R230] ;  /* 0x00000000e6087984 */ /* 0x000ee20000000c00 */
[----:B------:R-:W-:Y:S02]  /*17110*/  IADD3 R0, R252, 0xbf, RZ ;  /* 0x000000bffc007810 */ /* 0x000fe40007ffe0ff */
[C---:B-1----:R-:W-:Y:S02]  /*17120*/  IADD3 R12, R19.reuse, c[0x0][0x198], RZ ;  /* 0x00006600130c7a10 */ /* 0x042fe40007ffe0ff */
[----:B------:R-:W-:Y:S02]  /*17130*/  LEA.HI.X.SX32 R19, R19, R41, 0x2, P6 ;  /* 0x0000002913137211 */ /* 0x000fe400030f16ff */
[----:B------:R-:W-:Y:S02]  /*17140*/  LEA R20, P6, R12, R40, 0x2 ;  /* 0x000000280c147211 */ /* 0x000fe400078c10ff */
[----:B------:R-:W-:Y:S02]  /*17150*/  ISETP.LT.AND P3, PT, R0, c[0x0][0x17c], !P0 ;  /* 0x00005f0000007a0c */ /* 0x000fe40004761270 */
[----:B------:R-:W-:Y:S01]  /*17160*/  IADD3 R0, R252, 0xc0, RZ ;  /* 0x000000c0fc007810 */ /* 0x000fe20007ffe0ff */
[----:B------:R-:W-:Y:S01]  /*17170*/  @P5 STG.E [R14.64], R186 ;  /* 0x000000ba0e005986 */ /* 0x000fe2000c101904 */
[----:B------:R-:W-:-:S02]  /*17180*/  IADD3 R23, R12, c[0x0][0x198], RZ ;  /* 0x000066000c177a10 */ /* 0x000fc40007ffe0ff */
[----:B------:R-:W-:Y:S02]  /*17190*/  LEA.HI.X.SX32 R21, R12, R41, 0x2, P6 ;  /* 0x000000290c157211 */ /* 0x000fe400030f16ff */
[----:B------:R-:W1:Y:S01]  /*171a0*/  LDS.128 R12, [R231] ;  /* 0x00000000e70c7984 */ /* 0x000e620000000c00 */
[----:B------:R-:W-:Y:S02]  /*171b0*/  ISETP.LT.AND P1, PT, R0, c[0x0][0x17c], !P0 ;  /* 0x00005f0000007a0c */ /* 0x000fe40004721270 */
[----:B------:R-:W-:Y:S01]  /*171c0*/  IADD3 R0, R252, 0xc1, RZ ;  /* 0x000000c1fc007810 */ /* 0x000fe20007ffe0ff */
[----:B------:R4:W-:Y:S01]  /*171d0*/  @P2 STG.E [R16.64], R187 ;  /* 0x000000bb10002986 */ /* 0x0009e2000c101904 */
[C---:B------:R-:W-:Y:S02]  /*171e0*/  LEA R22, P6, R23.reuse, R40, 0x2 ;  /* 0x0000002817167211 */ /* 0x040fe400078c10ff */
[----:B------:R-:W-:Y:S02]  /*171f0*/  ISETP.LT.AND P5, PT, R0, c[0x0][0x17c], !P0 ;  /* 0x00005f0000007a0c */ /* 0x000fe400047a1270 */
[----:B------:R-:W-:Y:S01]  /*17200*/  IADD3 R0, R252, 0xc2, RZ ;  /* 0x000000c2fc007810 */ /* 0x000fe20007ffe0ff */
[----:B------:R2:W-:Y:S01]  /*17210*/  @P4 STG.E [R18.64], R210 ;  /* 0x000000d212004986 */ /* 0x0005e2000c101904 */
[----:B----4-:R-:W-:-:S02]  /*17220*/  IADD3 R17, R23, c[0x0][0x198], RZ ;  /* 0x0000660017117a10 */ /* 0x010fc40007ffe0ff */
[-C--:B------:R-:W-:Y:S02]  /*17230*/  LEA.HI.X.SX32 R23, R23, R41.reuse, 0x2, P6 ;  /* 0x0000002917177211 */ /* 0x080fe400030f16ff */
[C---:B------:R-:W-:Y:S02]  /*17240*/  LEA R16, P6, R17.reuse, R40, 0x2 ;  /* 0x0000002811107211 */ /* 0x040fe400078c10ff */
[----:B------:R-:W-:Y:S02]  /*17250*/  ISETP.LT.AND P2, PT, R0, c[0x0][0x17c], !P0 ;  /* 0x00005f0000007a0c */ /* 0x000fe40004741270 */
[C---:B--2---:R-:W-:Y:S02]  /*17260*/  IADD3 R19, R17.reuse, c[0x0][0x198], RZ ;  /* 0x0000660011137a10 */ /* 0x044fe40007ffe0ff */
[----:B------:R-:W-:Y:S01]  /*17270*/  IADD3 R0, R252, 0xc3, RZ ;  /* 0x000000c3fc007810 */ /* 0x000fe20007ffe0ff */
[----:B------:R2:W-:Y:S01]  /*17280*/  @P3 STG.E [R20.64], R211 ;  /* 0x000000d314003986 */ /* 0x0005e2000c101904 */
[----:B------:R-:W-:-:S02]  /*17290*/  LEA.HI.X.SX32 R17, R17, R41, 0x2, P6 ;  /* 0x0000002911117211 */ /* 0x000fc400030f16ff */
[CC--:B------:R-:W-:Y:S02]  /*172a0*/  LEA R18, P6, R19.reuse, R40.reuse, 0x2 ;  /* 0x0000002813127211 */ /* 0x0c0fe400078c10ff */
[----:B------:R-:W-:Y:S02]  /*172b0*/  ISETP.LT.AND P4, PT, R0, c[0x0][0x17c], !P0 ;  /* 0x00005f0000007a0c */ /* 0x000fe40004781270 */
[----:B------:R-:W-:Y:S01]  /*172c0*/  IADD3 R0, R252, 0xc4, RZ ;  /* 0x000000c4fc007810 */ /* 0x000fe20007ffe0ff */
[----:B------:R4:W-:Y:S01]  /*172d0*/  @P1 STG.E [R22.64], R4 ;  /* 0x0000000416001986 */ /* 0x0009e2000c101904 */
[C---:B--2---:R-:W-:Y:S02]  /*172e0*/  IADD3 R21, R19.reuse, c[0x0][0x198], RZ ;  /* 0x0000660013157a10 */ /* 0x044fe40007ffe0ff */
[----:B------:R-:W-:Y:S02]  /*172f0*/  LEA.HI.X.SX32 R19, R19, R41, 0x2, P6 ;  /* 0x0000002913137211 */ /* 0x000fe400030f16ff */
[----:B------:R-:W-:-:S02]  /*17300*/  LEA R20, P6, R21, R40, 0x2 ;  /* 0x0000002815147211 */ /* 0x000fc400078c10ff */
[----:B------:R-:W-:Y:S02]  /*17310*/  ISETP.LT.AND P3, PT, R0, c[0x0][0x17c], !P0 ;  /* 0x00005f0000007a0c */ /* 0x000fe40004761270 */
[C---:B----4-:R-:W-:Y:S02]  /*17320*/  IADD3 R4, R21.reuse, c[0x0][0x198], RZ ;  /* 0x0000660015047a10 */ /* 0x050fe40007ffe0ff */
[----:B------:R-:W-:Y:S01]  /*17330*/  IADD3 R0, R252, 0xc5, RZ ;  /* 0x000000c5fc007810 */ /* 0x000fe20007ffe0ff */
[----:B------:R2:W-:Y:S01]  /*17340*/  @P5 STG.E [R16.64], R5 ;  /* 0x0000000510005986 */ /* 0x0005e2000c101904 */
[----:B------:R-:W-:Y:S02]  /*17350*/  LEA.HI.X.SX32 R21, R21, R41, 0x2, P6 ;  /* 0x0000002915157211 */ /* 0x000fe400030f16ff */
[----:B------:R-:W-:Y:S02]  /*17360*/  LEA R22, P6, R4, R40, 0x2 ;  /* 0x0000002804167211 */ /* 0x000fe400078c10ff */
[----:B------:R-:W-:-:S02]  /*17370*/  ISETP.LT.AND P1, PT, R0, c[0x0][0x17c], !P0 ;  /* 0x00005f0000007a0c */ /* 0x000fc40004721270 */
[----:B------:R-:W-:Y:S01]  /*17380*/  IADD3 R0, R252, 0xc6, RZ ;  /* 0x000000c6fc007810 */ /* 0x000fe20007ffe0ff */
[----:B---3--:R3:W-:Y:S01]  /*17390*/  @P2 STG.E [R18.64], R8 ;  /* 0x0000000812002986 */ /* 0x0087e2000c101904 */
[C---:B------:R-:W-:Y:S02]  /*173a0*/  LEA.HI.X.SX32 R23, R4.reuse, R41, 0x2, P6 ;  /* 0x0000002904177211 */ /* 0x040fe400030f16ff */
[----:B--2---:R-:W-:Y:S02]  /*173b0*/  IADD3 R5, R4, c[0x0][0x198], RZ ;  /* 0x0000660004057a10 */ /* 0x004fe40007ffe0ff */
[----:B------:R-:W-:Y:S02]  /*173c0*/  ISETP.LT.AND P5, PT, R0, c[0x0][0x17c], !P0 ;  /* 0x00005f0000007a0c */ /* 0x000fe400047a1270 */
[----:B------:R-:W-:Y:S02]  /*173d0*/  LEA R4, P6, R5, R40, 0x2 ;  /* 0x0000002805047211 */ /* 0x000fe400078c10ff */
[----:B------:R-:W-:-:S02]  /*173e0*/  IADD3 R0, R252, 0xc7, RZ ;  /* 0x000000c7fc007810 */ /* 0x000fc40007ffe0ff */
[C---:B---3--:R-:W-:Y:S01]  /*173f0*/  IADD3 R8, R5.reuse, c[0x0][0x198], RZ ;  /* 0x0000660005087a10 */ /* 0x048fe20007ffe0ff */
[----:B------:R2:W-:Y:S01]  /*17400*/  @P4 STG.E [R20.64], R9 ;  /* 0x0000000914004986 */ /* 0x0005e2000c101904 */
[-C--:B------:R-:W-:Y:S02]  /*17410*/  LEA.HI.X.SX32 R5, R5, R41.reuse, 0x2, P6 ;  /* 0x0000002905057211 */ /* 0x080fe400030f16ff */
[----:B------:R-:W-:Y:S02]  /*17420*/  LEA R16, P6, R8, R40, 0x2 ;  /* 0x0000002808107211 */ /* 0x000fe400078c10ff */
[----:B------:R-:W-:Y:S02]  /*17430*/  ISETP.LT.AND P2, PT, R0, c[0x0][0x17c], !P0 ;  /* 0x00005f0000007a0c */ /* 0x000fe40004741270 */
[----:B------:R-:W-:Y:S01]  /*17440*/  IADD3 R0, R252, 0xc8, RZ ;  /* 0x000000c8fc007810 */ /* 0x000fe20007ffe0ff */
[----:B-1----:R1:W-:Y:S01]  /*17450*/  @P3 STG.E [R22.64], R12 ;  /* 0x0000000c16003986 */ /* 0x0023e2000c101904 */
[----:B------:R-:W-:-:S02]  /*17460*/  LEA.HI.X.SX32 R17, R8, R41, 0x2, P6 ;  /* 0x0000002908117211 */ /* 0x000fc400030f16ff */
[----:B--2---:R-:W-:Y:S02]  /*17470*/  IADD3 R9, R8, c[0x0][0x198], RZ ;  /* 0x0000660008097a10 */ /* 0x004fe40007ffe0ff */
[----:B------:R-:W-:Y:S02]  /*17480*/  ISETP.LT.AND P4, PT, R0, c[0x0][0x17c], !P0 ;  /* 0x00005f0000007a0c */ /* 0x000fe40004781270 */
[C---:B------:R-:W-:Y:S02]  /*17490*/  LEA R8, P6, R9.reuse, R40, 0x2 ;  /* 0x0000002809087211 */ /* 0x040fe400078c10ff */
[----:B------:R-:W-:Y:S02]  /*174a0*/  IADD3 R0, R252, 0xc9, RZ ;  /* 0x000000c9fc007810 */ /* 0x000fe40007ffe0ff */
[C---:B-1----:R-:W-:Y:S01]  /*174b0*/  IADD3 R12, R9.reuse, c[0x0][0x198], RZ ;  /* 0x00006600090c7a10 */ /* 0x042fe20007ffe0ff */
[----:B------:R1:W-:Y:S01]  /*174c0*/  @P1 STG.E [R4.64], R13 ;  /* 0x0000000d04001986 */ /* 0x0003e2000c101904 */
[----:B------:R-:W-:-:S02]  /*174d0*/  LEA.HI.X.SX32 R9, R9, R41, 0x2, P6 ;  /* 0x0000002909097211 */ /* 0x000fc400030f16ff */
[----:B------:R-:W-:Y:S02]  /*174e0*/  LEA R18, P6, R12, R40, 0x2 ;  /* 0x000000280c127211 */ /* 0x000fe400078c10ff */
[----:B------:R-:W-:Y:S02]  /*174f0*/  ISETP.LT.AND P3, PT, R0, c[0x0][0x17c], !P0 ;  /* 0x00005f0000007a0c */ /* 0x000fe40004761270 */
[----:B------:R-:W-:Y:S02]  /*17500*/  IADD3 R0, R252, 0xca, RZ ;  /* 0x000000cafc007810 */ /* 0x000fe40007ffe0ff */
[C---:B------:R-:W-:Y:S02]  /*17510*/  LEA.HI.X.SX32 R19, R12.reuse, R41, 0x2, P6 ;  /* 0x000000290c137211 */ /* 0x040fe400030f16ff */
[----:B-1----:R-:W-:Y:S02]  /*17520*/  IADD3 R5, R12, c[0x0][0x198], RZ ;  /* 0x000066000c057a10 */ /* 0x002fe40007ffe0ff */
[----:B------:R-:W-:-:S02]  /*17530*/  ISETP.LT.AND P1, PT, R0, c[0x0][0x17c], !P0 ;  /* 0x00005f0000007a0c */ /* 0x000fc40004721270 */
[CC--:B------:R-:W-:Y:S02]  /*17540*/  LEA R4, P6, R5.reuse, R40.reuse, 0x2 ;  /* 0x0000002805047211 */ /* 0x0c0fe400078c10ff */
        /* <DEDUP_REMOVED lines=8> */
[----:B------:R-:W-:Y:S03]  /*175d0*/  @P4 STG.E [R18.64], R64 ;  /* 0x0000004012004986 */ /* 0x000fe6000c101904 */
[----:B------:R-:W-:Y:S02]  /*175e0*/  ISETP.LT.AND P2, PT, R0, c[0x0][0x17c], !P0 ;  /* 0x00005f0000007a0c */ /* 0x000fe40004741270 */
[C---:B-1----:R-:W-:Y:S02]  /*175f0*/  IADD3 R9, R13.reuse, c[0x0][0x198], RZ ;  /* 0x000066000d097a10 */ /* 0x042fe40007ffe0ff */
[----:B------:R-:W-:Y:S02]  /*17600*/  LEA.HI.X.SX32 R13, R13, R41, 0x2, P6 ;  /* 0x000000290d0d7211 */ /* 0x000fe400030f16ff */
[----:B------:R-:W-:-:S02]  /*17610*/  LEA R8, P6, R9, R40, 0x2 ;  /* 0x0000002809087211 */ /* 0x000fc400078c10ff */
[C---:B------:R-:W-:Y:S02]  /*17620*/  IADD3 R17, R9.reuse, c[0x0][0x198], RZ ;  /* 0x0000660009117a10 */ /* 0x040fe40007ffe0ff */
[----:B------:R-:W-:Y:S01]  /*17630*/  IADD3 R0, R252, 0xcd, RZ ;  /* 0x000000cdfc007810 */ /* 0x000fe20007ffe0ff */
[----:B------:R1:W-:Y:S01]  /*17640*/  @P3 STG.E [R4.64], R65 ;  /* 0x0000004104003986 */ /* 0x0003e2000c101904 */
[----:B------:R-:W-:Y:S02]  /*17650*/  LEA.HI.X.SX32 R9, R9, R41, 0x2, P6 ;  /* 0x0000002909097211 */ /* 0x000fe400030f16ff */
[C---:B------:R-:W-:Y:S02]  /*17660*/  LEA R16, P6, R17.reuse, R40, 0x2 ;  /* 0x0000002811107211 */ /* 0x040fe400078c10ff */
[----:B------:R-:W-:Y:S02]  /*17670*/  ISETP.LT.AND P4, PT, R0, c[0x0][0x17c], !P0 ;  /* 0x00005f0000007a0c */ /* 0x000fe40004781270 */
[----:B------:R-:W-:Y:S01]  /*17680*/  IADD3 R0, R252, 0xce, RZ ;  /* 0x000000cefc007810 */ /* 0x000fe20007ffe0ff */
[----:B------:R2:W-:Y:S01]  /*17690*/  @P1 STG.E [R12.64], R60 ;  /* 0x0000003c0c001986 */ /* 0x0005e2000c101904 */
[----:B-1----:R-:W-:-:S02]  /*176a0*/  IADD3 R5, R17, c[0x0][0x198], RZ ;  /* 0x0000660011057a10 */ /* 0x002fc40007ffe0ff */
        /* <DEDUP_REMOVED lines=11> */
[C---:B-1----:R-:W-:Y:S02]  /*17760*/  IADD3 R9, R13.reuse, c[0x0][0x198], RZ ;  /* 0x000066000d097a10 */ /* 0x042fe40007ffe0ff */
[----:B------:R-:W-:Y:S02]  /*17770*/  LEA.HI.X.SX32 R13, R13, R41, 0x2, P6 ;  /* 0x000000290d0d7211 */ /* 0x000fe400030f16ff */
[----:B------:R-:W-:-:S02]  /*17780*/  LEA R8, P6, R9, R40, 0x2 ;  /* 0x0000002809087211 */ /* 0x000fc400078c10ff */
[----:B------:R-:W-:Y:S02]  /*17790*/  ISETP.LT.AND P5, PT, R0, c[0x0][0x17c], !P0 ;  /* 0x00005f0000007a0c */ /* 0x000fe400047a1270 */
[C---:B--2---:R-:W-:Y:S02]  /*177a0*/  IADD3 R17, R9.reuse, c[0x0][0x198], RZ ;  /* 0x0000660009117a10 */ /* 0x044fe40007ffe0ff */
[----:B------:R-:W-:Y:S01]  /*177b0*/  IADD3 R0, R252, 0xd1, RZ ;  /* 0x000000d1fc007810 */ /* 0x000fe20007ffe0ff */
[----:B------:R1:W-:Y:S01]  /*177c0*/  @P4 STG.E [R4.64], R57 ;  /* 0x0000003904004986 */ /* 0x0003e2000c101904 */
[----:B------:R-:W-:Y:S02]  /*177d0*/  LEA.HI.X.SX32 R9, R9, R41, 0x2, P6 ;  /* 0x0000002909097211 */ /* 0x000fe400030f16ff */
[----:B------:R-:W-:Y:S02]  /*177e0*/  LEA R16, P6, R17, R40, 0x2 ;  /* 0x0000002811107211 */ /* 0x000fe400078c10ff */
[----:B------:R-:W-:-:S02]  /*177f0*/  ISETP.LT.AND P2, PT, R0, c[0x0][0x17c], !P0 ;  /* 0x00005f0000007a0c */ /* 0x000fc40004741270 */
[----:B------:R-:W-:Y:S01]  /*17800*/  IADD3 R0, R252, 0xd2, RZ ;  /* 0x000000d2fc007810 */ /* 0x000fe20007ffe0ff */
[----:B------:R2:W-:Y:S01]  /*17810*/  @P3 STG.E [R12.64], R52 ;  /* 0x000000340c003986 */ /* 0x0005e2000c101904 */
[C---:B-1----:R-:W-:Y:S02]  /*17820*/  IADD3 R5, R17.reuse, c[0x0][0x198], RZ ;  /* 0x0000660011057a10 */ /* 0x042fe40007ffe0ff */
[----:B------:R-:W-:Y:S02]  /*17830*/  LEA.HI.X.SX32 R17, R17, R41, 0x2, P6 ;  /* 0x0000002911117211 */ /* 0x000fe400030f16ff */
[C---:B------:R-:W-:Y:S02]  /*17840*/  LEA R4, P6, R5.reuse, R40, 0x2 ;  /* 0x0000002805047211 */ /* 0x040fe400078c10ff */
[----:B------:R-:W-:Y:S02]  /*17850*/  ISETP.LT.AND P4, PT, R0, c[0x0][0x17c], !P0 ;  /* 0x00005f0000007a0c */ /* 0x000fe40004781270 */
[----:B--2---:R-:W-:-:S02]  /*17860*/  IADD3 R13, R5, c[0x0][0x198], RZ ;  /* 0x00006600050d7a10 */ /* 0x004fc40007ffe0ff */
        /* <DEDUP_REMOVED lines=15> */
[-C--:B------:R-:W-:Y:S02]  /*17960*/  LEA R20, P6, R16, R40.reuse, 0x2 ;  /* 0x0000002810147211 */ /* 0x080fe400078c10ff */
[----:B------:R-:W-:Y:S01]  /*17970*/  ISETP.LT.AND P5, PT, R0, c[0x0][0x17c], !P0 ;  /* 0x00005f0000007a0c */ /* 0x000fe200047a1270 */
[----:B------:R2:W-:Y:S01]  /*17980*/  @P4 STG.E [R12.64], R44 ;  /* 0x0000002c0c004986 */ /* 0x0005e2000c101904 */
[----:B------:R-:W-:Y:S02]  /*17990*/  IADD3 R0, R252, 0xd6, RZ ;  /* 0x000000d6fc007810 */ /* 0x000fe40007ffe0ff */
[C---:B------:R-:W-:Y:S02]  /*179a0*/  LEA.HI.X.SX32 R21, R16.reuse, R41, 0x2, P6 ;  /* 0x0000002910157211 */ /* 0x040fe400030f16ff */
[----:B-1----:R-:W-:Y:S02]  /*179b0*/  IADD3 R5, R16, c[0x0][0x198], RZ ;  /* 0x0000660010057a10 */ /* 0x002fe40007ffe0ff */
[----:B------:R-:W1:Y:S02]  /*179c0*/  LDS.128 R16, [R230+0x1800] ;  /* 0x00180000e6107984 */ /* 0x000e640000000c00 */
[----:B------:R-:W-:-:S02]  /*179d0*/  LEA R4, P6, R5, R40, 0x2 ;  /* 0x0000002805047211 */ /* 0x000fc400078c10ff */
[C---:B--2---:R-:W-:Y:S02]  /*179e0*/  IADD3 R13, R5.reuse, c[0x0][0x198], RZ ;  /* 0x00006600050d7a10 */ /* 0x044fe40007ffe0ff */
[----:B------:R-:W-:Y:S02]  /*179f0*/  ISETP.LT.AND P2, PT, R0, c[0x0][0x17c], !P0 ;  /* 0x00005f0000007a0c */ /* 0x000fe40004741270 */
[----:B------:R-:W-:Y:S02]  /*17a00*/  LEA.HI.X.SX32 R5, R5, R41, 0x2, P6 ;  /* 0x0000002905057211 */ /* 0x000fe400030f16ff */
[C---:B------:R-:W-:Y:S02]  /*17a10*/  IADD3 R2, R13.reuse, c[0x0][0x198], RZ ;  /* 0x000066000d027a10 */ /* 0x040fe40007ffe0ff */
[----:B------:R-:W-:Y:S01]  /*17a20*/  IADD3 R22, R252, 0xd9, RZ ;  /* 0x000000d9fc167810 */ /* 0x000fe20007ffe0ff */
[----:B------:R-:W-:Y:S01]  /*17a30*/  @P3 STG.E [R8.64], R45 ;  /* 0x0000002d08003986 */ /* 0x000fe2000c101904 */
[----:B------:R-:W-:-:S02]  /*17a40*/  LEA R12, P6, R13, R40, 0x2 ;  /* 0x000000280d0c7211 */ /* 0x000fc400078c10ff */
[----:B------:R-:W-:Y:S01]  /*17a50*/  IADD3 R0, R252, 0xd7, RZ ;  /* 0x000000d7fc007810 */ /* 0x000fe20007ffe0ff */
[----:B------:R-:W-:Y:S01]  /*17a60*/  @P1 STG.E [R20.64], R36 ;  /* 0x0000002414001986 */ /* 0x000fe2000c101904 */
[----:B------:R-:W-:Y:S02]  /*17a70*/  IADD3 R28, R2, c[0x0][0x198], RZ ;  /* 0x00006600021c7a10 */ /* 0x000fe40007ffe0ff */
[----:B------:R-:W-:Y:S01]  /*17a80*/  LEA.HI.X.SX32 R13, R13, R41, 0x2, P6 ;  /* 0x000000290d0d7211 */ /* 0x000fe200030f16ff */
[----:B------:R2:W-:Y:S01]  /*17a90*/  @P5 STG.E [R4.64], R37 ;  /* 0x0000002504005986 */ /* 0x0005e2000c101904 */
[----:B------:R-:W-:Y:S02]  /*17aa0*/  ISETP.LT.AND P5, PT, R22, c[0x0][0x17c], !P0 ;  /* 0x00005f0016007a0c */ /* 0x000fe400047a1270 */
[----:B------:R-:W-:Y:S01]  /*17ab0*/  ISETP.LT.AND P4, PT, R0, c[0x0][0x17c], !P0 ;  /* 0x00005f0000007a0c */ /* 0x000fe20004781270 */
[----:B------:R-:W3:Y:S01]  /*17ac0*/  LDS.128 R20, [R231+0x1800] ;  /* 0x00180000e7147984 */ /* 0x000ee20000000c00 */
[----:B------:R-:W-:-:S02]  /*17ad0*/  IADD3 R29, R28, c[0x0][0x198], RZ ;  /* 0x000066001c1d7a10 */ /* 0x000fc40007ffe0ff */
[----:B------:R-:W-:Y:S01]  /*17ae0*/  IADD3 R0, R252, 0xd8, RZ ;  /* 0x000000d8fc007810 */ /* 0x000fe20007ffe0ff */
[----:B------:R4:W-:Y:S01]  /*17af0*/  @P2 STG.E [R12.64], R32 ;  /* 0x000000200c002986 */ /* 0x0009e2000c101904 */
[-C--:B------:R-:W-:Y:S02]  /*17b00*/  LEA R42, P2, R28, R40.reuse, 0x2 ;  /* 0x000000281c2a7211 */ /* 0x080fe400078410ff */
[----:B------:R-:W-:Y:S02]  /*17b10*/  ISETP.LT.AND P3, PT, R0, c[0x0][0x17c], !P0 ;  /* 0x00005f0000007a0c */ /* 0x000fe40004761270 */
[-C--:B--2---:R-:W-:Y:S02]  /*17b20*/  LEA R4, P6, R29, R40.reuse, 0x2 ;  /* 0x000000281d047211 */ /* 0x084fe400078c10ff */
[----:B------:R-:W-:Y:S02]  /*17b30*/  LEA R8, P1, R2, R40, 0x2 ;  /* 0x0000002802087211 */ /* 0x000fe400078210ff */
[----:B------:R-:W-:-:S02]  /*17b40*/  LEA.HI.X.SX32 R43, R28, R41, 0x2, P2 ;  /* 0x000000291c2b7211 */ /* 0x000fc400010f16ff */
[CC--:B------:R-:W-:Y:S02]  /*17b50*/  LEA.HI.X.SX32 R5, R29.reuse, R41.reuse, 0x2, P6 ;  /* 0x000000291d057211 */ /* 0x0c0fe400030f16ff */
[----:B----4-:R-:W-:Y:S02]  /*17b60*/  IADD3 R13, R29, c[0x0][0x198], RZ ;  /* 0x000066001d0d7a10 */ /* 0x010fe40007ffe0ff */
[----:B------:R-:W2:Y:S01]  /*17b70*/  LDS.128 R28, [R3+0x1800] ;  /* 0x00180000031c7984 */ /* 0x000ea20000000c00 */
[----:B------:R-:W-:Y:S02]  /*17b80*/  IADD3 R0, R252, 0xda, RZ ;  /* 0x000000dafc007810 */ /* 0x000fe40007ffe0ff */
[----:B------:R-:W-:Y:S02]  /*17b90*/  LEA.HI.X.SX32 R9, R2, R41, 0x2, P1 ;  /* 0x0000002902097211 */ /* 0x000fe400008f16ff */
[----:B------:R-:W-:Y:S02]  /*17ba0*/  ISETP.LT.AND P1, PT, R0, c[0x0][0x17c], !P0 ;  /* 0x00005f0000007a0c */ /* 0x000fe40004721270 */
[----:B------:R-:W-:Y:S01]  /*17bb0*/  IADD3 R32, R13, c[0x0][0x198], RZ ;  /* 0x000066000d207a10 */ /* 0x000fe20007ffe0ff */
[----:B------:R4:W-:Y:S01]  /*17bc0*/  @P4 STG.E [R8.64], R33 ;  /* 0x0000002108004986 */ /* 0x0009e2000c101904 */
[----:B------:R-:W-:-:S03]  /*17bd0*/  IADD3 R2, R252, 0xdb, RZ ;  /* 0x000000dbfc027810 */ /* 0x000fc60007ffe0ff */
[----:B------:R1:W-:Y:S01]  /*17be0*/  @P3 STG.E [R42.64], R24 ;  /* 0x000000182a003986 */ /* 0x0003e2000c101904 */
[-C--:B------:R-:W-:Y:S02]  /*17bf0*/  LEA R12, P6, R32, R40.reuse, 0x2 ;  /* 0x00000028200c7211 */ /* 0x080fe400078c10ff */
[----:B------:R-:W-:Y:S02]  /*17c00*/  IADD3 R0, R252, 0xdc, RZ ;  /* 0x000000dcfc007810 */ /* 0x000fe40007ffe0ff */
[C---:B----4-:R-:W-:Y:S02]  /*17c10*/  LEA R8, P3, R13.reuse, R40, 0x2 ;  /* 0x000000280d087211 */ /* 0x050fe400078610ff */
[----:B------:R-:W-:Y:S02]  /*17c20*/  ISETP.LT.AND P4, PT, R2, c[0x0][0x17c], !P0 ;  /* 0x00005f0002007a0c */ /* 0x000fe40004781270 */
[-C--:B------:R-:W-:Y:S02]  /*17c30*/  LEA.HI.X.SX32 R9, R13, R41.reuse, 0x2, P3 ;  /* 0x000000290d097211 */ /* 0x080fe400018f16ff */
[----:B------:R-:W-:-:S02]  /*17c40*/  LEA.HI.X.SX32 R13, R32, R41, 0x2, P6 ;  /* 0x00000029200d7211 */ /* 0x000fc400030f16ff */
[----:B------:R-:W-:Y:S02]  /*17c50*/  IADD3 R2, R252, 0xdd, RZ ;  /* 0x000000ddfc027810 */ /* 0x000fe40007ffe0ff */
[----:B------:R-:W-:Y:S02]  /*17c60*/  IADD3 R32, R32, c[0x0][0x198], RZ ;  /* 0x0000660020207a10 */ /* 0x000fe40007ffe0ff */
[----:B------:R-:W-:Y:S01]  /*17c70*/  ISETP.LT.AND P2, PT, R0, c[0x0][0x17c], !P0 ;  /* 0x00005f0000007a0c */ /* 0x000fe20004741270 */
[----:B------:R4:W-:Y:S01]  /*17c80*/  @P5 STG.E [R4.64], R25 ;  /* 0x0000001904005986 */ /* 0x0009e2000c101904 */
[----:B------:R-:W-:Y:S02]  /*17c90*/  ISETP.LT.AND P5, PT, R2, c[0x0][0x17c], !P0 ;  /* 0x00005f0002007a0c */ /* 0x000fe400047a1270 */
[C---:B-1----:R-:W-:Y:S01]  /*17ca0*/  IADD3 R24, R32.reuse, c[0x0][0x198], RZ ;  /* 0x0000660020187a10 */ /* 0x042fe20007ffe0ff */
[----:B------:R1:W-:Y:S01]  /*17cb0*/  @P1 STG.E [R8.64], R16 ;  /* 0x0000001008001986 */ /* 0x0003e2000c101904 */
[----:B------:R-:W-:-:S02]  /*17cc0*/  LEA R2, P1, R32, R40, 0x2 ;  /* 0x0000002820027211 */ /* 0x000fc400078210ff */
[----:B------:R-:W-:Y:S02]  /*17cd0*/  IADD3 R0, R252, 0xde, RZ ;  /* 0x000000defc007810 */ /* 0x000fe40007ffe0ff */
[----:B------:R-:W-:Y:S02]  /*17ce0*/  LEA.HI.X.SX32 R3, R32, R41, 0x2, P1 ;  /* 0x0000002920037211 */ /* 0x000fe400008f16ff */
[----:B----4-:R-:W-:Y:S02]  /*17cf0*/  IADD3 R5, R252, 0xdf, RZ ;  /* 0x000000dffc057810 */ /* 0x010fe40007ffe0ff */
[C---:B------:R-:W-:Y:S02]  /*17d00*/  IADD3 R25, R24.reuse, c[0x0][0x198], RZ ;  /* 0x0000660018197a10 */ /* 0x040fe40007ffe0ff */
[----:B------:R-:W-:Y:S01]  /*17d10*/  LEA R4, P6, R24, R40, 0x2 ;  /* 0x0000002818047211 */ /* 0x000fe200078c10ff */
[----:B------:R4:W-:Y:S01]  /*17d20*/  @P4 STG.E [R12.64], R17 ;  /* 0x000000110c004986 */ /* 0x0009e2000c101904 */
[----:B------:R-:W-:-:S02]  /*17d30*/  ISETP.LT.AND P3, PT, R0, c[0x0][0x17c], !P0 ;  /* 0x00005f0000007a0c */ /* 0x000fc40004761270 */
[----:B------:R-:W-:Y:S02]  /*17d40*/  ISETP.LT.AND P4, PT, R5, c[0x0][0x17c], !P0 ;  /* 0x00005f0005007a0c */ /* 0x000fe40004781270 */
[C---:B-1----:R-:W-:Y:S01]  /*17d50*/  IADD3 R16, R25.reuse, c[0x0][0x198], RZ ;  /* 0x0000660019107a10 */ /* 0x042fe20007ffe0ff */
[----:B---3--:R1:W-:Y:S01]  /*17d60*/  @P2 STG.E [R2.64], R20 ;  /* 0x0000001402002986 */ /* 0x0083e2000c101904 */
[-C--:B------:R-:W-:Y:S02]  /*17d70*/  LEA.HI.X.SX32 R5, R24, R41.reuse, 0x2, P6 ;  /* 0x0000002918057211 */ /* 0x080fe400030f16ff */
[CC--:B------:R-:W-:Y:S02]  /*17d80*/  LEA R8, P2, R25.reuse, R40.reuse, 0x2 ;  /* 0x0000002819087211 */ /* 0x0c0fe400078410ff */
[----:B----4-:R-:W-:Y:S02]  /*17d90*/  IADD3 R13, R252, 0xe1, RZ ;  /* 0x000000e1fc0d7810 */ /* 0x010fe40007ffe0ff */
[----:B------:R-:W-:Y:S01]  /*17da0*/  LEA R12, P6, R16, R40, 0x2 ;  /* 0x00000028100c7211 */ /* 0x000fe200078c10ff */
[----:B------:R3:W-:Y:S01]  /*17db0*/  @P5 STG.E [R4.64], R21 ;  /* 0x0000001504005986 */ /* 0x0007e2000c101904 */
[----:B------:R-:W-:-:S02]  /*17dc0*/  LEA.HI.X.SX32 R9, R25, R41, 0x2, P2 ;  /* 0x0000002919097211 */ /* 0x000fc400010f16ff */
[----:B------:R-:W-:Y:S02]  /*17dd0*/  ISETP.LT.AND P5, PT, R13, c[0x0][0x17c], !P0 ;  /* 0x00005f000d007a0c */ /* 0x000fe400047a1270 */
[----:B------:R-:W-:Y:S02]  /*17de0*/  IADD3 R0, R252, 0xe0, RZ ;  /* 0x000000e0fc007810 */ /* 0x000fe40007ffe0ff */
[C---:B------:R-:W-:Y:S02]  /*17df0*/  LEA.HI.X.SX32 R13, R16.reuse, R41, 0x2, P6 ;  /* 0x00000029100d7211 */ /* 0x040fe400030f16ff */
[----:B------:R-:W-:Y:S01]  /*17e00*/  IADD3 R16, R16, c[0x0][0x198], RZ ;  /* 0x0000660010107a10 */ /* 0x000fe20007ffe0ff */
[----:B--2---:R-:W-:Y:S01]  /*17e10*/  @P3 STG.E [R8.64], R28 ;  /* 0x0000001c08003986 */ /* 0x004fe2000c101904 */
[----:B------:R-:W-:Y:S02]  /*17e20*/  ISETP.LT.AND P1, PT, R0, c[0x0][0x17c], !P0 ;  /* 0x00005f0000007a0c */ /* 0x000fe40004721270 */
[----:B------:R-:W-:-:S02]  /*17e30*/  IADD3 R17, R16, c[0x0][0x198], RZ ;  /* 0x0000660010117a10 */ /* 0x000fc40007ffe0ff */
[-C--:B-1----:R-:W-:Y:S02]  /*17e40*/  LEA R2, P3, R16, R40.reuse, 0x2 ;  /* 0x0000002810027211 */ /* 0x082fe400078610ff */
[----:B---3--:R-:W-:Y:S02]  /*17e50*/  IADD3 R5, R252, 0xe3, RZ ;  /* 0x000000e3fc057810 */ /* 0x008fe40007ffe0ff */
[C---:B------:R-:W-:Y:S02]  /*17e60*/  LEA R4, P6, R17.reuse, R40, 0x2 ;  /* 0x0000002811047211 */ /* 0x040fe400078c10ff */
[----:B------:R-:W-:Y:S01]  /*17e70*/  LEA.HI.X.SX32 R3, R16, R41, 0x2, P3 ;  /* 0x0000002910037211 */ /* 0x000fe200018f16ff */
[----:B------:R1:W-:Y:S01]  /*17e80*/  @P4 STG.E [R12.64], R29 ;  /* 0x0000001d0c004986 */ /* 0x0003e2000c101904 */
[----:B------:R-:W-:Y:S02]  /*17e90*/  IADD3 R0, R252, 0xe2, RZ ;  /* 0x000000e2fc007810 */ /* 0x000fe40007ffe0ff */
[----:B------:R-:W-:-:S02]  /*17ea0*/  IADD3 R16, R17, c[0x0][0x198], RZ ;  /* 0x0000660011107a10 */ /* 0x000fc40007ffe0ff */
[----:B------:R-:W-:Y:S02]  /*17eb0*/  ISETP.LT.AND P4, PT, R5, c[0x0][0x17c], !P0 ;  /* 0x00005f0005007a0c */ /* 0x000fe40004781270 */
[----:B------:R-:W-:Y:S02]  /*17ec0*/  LEA.HI.X.SX32 R5, R17, R41, 0x2, P6 ;  /* 0x0000002911057211 */ /* 0x000fe400030f16ff */
[----:B------:R-:W-:Y:S02]  /*17ed0*/  ISETP.LT.AND P2, PT, R0, c[0x0][0x17c], !P0 ;  /* 0x00005f0000007a0c */ /* 0x000fe40004741270 */
[----:B------:R-:W-:Y:S01]  /*17ee0*/  IADD3 R17, R16, c[0x0][0x198], RZ ;  /* 0x0000660010117a10 */ /* 0x000fe20007ffe0ff */
[----:B------:R2:W-:Y:S01]  /*17ef0*/  @P1 STG.E [R2.64], R6 ;  /* 0x0000000602001986 */ /* 0x0005e2000c101904 */
[----:B-1----:R-:W-:Y:S02]  /*17f00*/  IADD3 R13, R252, 0xe5, RZ ;  /* 0x000000e5fc0d7810 */ /* 0x002fe40007ffe0ff */
[----:B------:R-:W-:-:S02]  /*17f10*/  LEA R8, P1, R16, R40, 0x2 ;  /* 0x0000002810087211 */ /* 0x000fc400078210ff */
[----:B------:R-:W-:Y:S01]  /*17f20*/  LEA R12, P6, R17, R40, 0x2 ;  /* 0x00000028110c7211 */ /* 0x000fe200078c10ff */
[----:B------:R1:W-:Y:S01]  /*17f30*/  @P5 STG.E [R4.64], R7 ;  /* 0x0000000704005986 */ /* 0x0003e2000c101904 */
[----:B------:R-:W-:Y:S02]  /*17f40*/  IADD3 R0, R252, 0xe4, RZ ;  /* 0x000000e4fc007810 */ /* 0x000fe40007ffe0ff */
[----:B------:R-:W-:Y:S02]  /*17f50*/  ISETP.LT.AND P5, PT, R13, c[0x0][0x17c], !P0 ;  /* 0x00005f000d007a0c */ /* 0x000fe400047a1270 */
[-C--:B------:R-:W-:Y:S02]  /*17f60*/  LEA.HI.X.SX32 R9, R16, R41.reuse, 0x2, P1 ;  /* 0x0000002910097211 */ /* 0x080fe400008f16ff */
[C---:B------:R-:W-:Y:S02]  /*17f70*/  LEA.HI.X.SX32 R13, R17.reuse, R41, 0x2, P6 ;  /* 0x00000029110d7211 */ /* 0x040fe400030f16ff */
[----:B------:R-:W-:-:S02]  /*17f80*/  IADD3 R17, R17, c[0x0][0x198], RZ ;  /* 0x0000660011117a10 */ /* 0x000fc40007ffe0ff */
[----:B------:R-:W-:Y:S01]  /*17f90*/  ISETP.LT.AND P3, PT, R0, c[0x0][0x17c], !P0 ;  /* 0x00005f0000007a0c */ /* 0x000fe20004761270 */
[----:B------:R3:W-:Y:S01]  /*17fa0*/  @P2 STG.E [R8.64], R10 ;  /* 0x0000000a08002986 */ /* 0x0007e2000c101904 */
[C---:B--2---:R-:W-:Y:S02]  /*17fb0*/  IADD3 R6, R17.reuse, c[0x0][0x198], RZ ;  /* 0x0000660011067a10 */ /* 0x044fe40007ffe0ff */
[----:B------:R-:W-:Y:S02]  /*17fc0*/  LEA R2, P2, R17, R40, 0x2 ;  /* 0x0000002811027211 */ /* 0x000fe400078410ff */
[C---:B------:R-:W-:Y:S02]  /*17fd0*/  IADD3 R0, R252.reuse, 0xe6, RZ ;  /* 0x000000e6fc007810 */ /* 0x040fe40007ffe0ff */
[----:B-1----:R-:W-:Y:S02]  /*17fe0*/  IADD3 R5, R252, 0xe7, RZ ;  /* 0x000000e7fc057810 */ /* 0x002fe40007ffe0ff */
[----:B------:R-:W-:-:S02]  /*17ff0*/  IADD3 R7, R6, c[0x0][0x198], RZ ;  /* 0x0000660006077a10 */ /* 0x000fc40007ffe0ff */
[----:B------:R-:W-:Y:S02]  /*18000*/  LEA R4, P6, R6, R40, 0x2 ;  /* 0x0000002806047211 */ /* 0x000fe400078c10ff */
[-C--:B------:R-:W-:Y:S01]  /*18010*/  LEA.HI.X.SX32 R3, R17, R41.reuse, 0x2, P2 ;  /* 0x0000002911037211 */ /* 0x080fe200010f16ff */
[----:B------:R1:W-:Y:S01]  /*18020*/  @P4 STG.E [R12.64], R11 ;  /* 0x0000000b0c004986 */ /* 0x0003e2000c101904 */
[----:B------:R-:W-:Y:S02]  /*18030*/  ISETP.LT.AND P1, PT, R0, c[0x0][0x17c], !P0 ;  /* 0x00005f0000007a0c */ /* 0x000fe40004721270 */
[----:B------:R-:W-:Y:S02]  /*18040*/  ISETP.LT.AND P4, PT, R5, c[0x0][0x17c], !P0 ;  /* 0x00005f0005007a0c */ /* 0x000fe40004781270 */
[----:B---3--:R-:W-:Y:S01]  /*18050*/  IADD3 R10, R7, c[0x0][0x198], RZ ;  /* 0x00006600070a7a10 */ /* 0x008fe20007ffe0ff */
[----:B------:R2:W-:Y:S01]  /*18060*/  @P3 STG.E [R2.64], R14 ;  /* 0x0000000e02003986 */ /* 0x0005e2000c101904 */
[----:B------:R-:W-:-:S02]  /*18070*/  LEA.HI.X.SX32 R5, R6, R41, 0x2, P6 ;  /* 0x0000002906057211 */ /* 0x000fc400030f16ff */
[CC--:B------:R-:W-:Y:S02]  /*18080*/  LEA R6, P3, R7.reuse, R40.reuse, 0x2 ;  /* 0x0000002807067211 */ /* 0x0c0fe400078610ff */
[----:B------:R-:W-:Y:S02]  /*18090*/  IADD3 R9, R252, 0xe9, RZ ;  /* 0x000000e9fc097810 */ /* 0x000fe40007ffe0ff */
[----:B------:R-:W-:Y:S01]  /*180a0*/  LEA R8, P6, R10, R40, 0x2 ;  /* 0x000000280a087211 */ /* 0x000fe200078c10ff */
[----:B------:R3:W-:Y:S01]  /*180b0*/  @P5 STG.E [R4.64], R15 ;  /* 0x0000000f04005986 */ /* 0x0007e2000c101904 */
[----:B------:R-:W-:Y:S02]  /*180c0*/  IADD3 R0, R252, 0xe8, RZ ;  /* 0x000000e8fc007810 */ /* 0x000fe40007ffe0ff */
[----:B------:R-:W-:Y:S02]  /*180d0*/  LEA.HI.X.SX32 R7, R7, R41, 0x2, P3 ;  /* 0x0000002907077211 */ /* 0x000fe400018f16ff */
[----:B------:R-:W-:-:S02]  /*180e0*/  ISETP.LT.AND P5, PT, R9, c[0x0][0x17c], !P0 ;  /* 0x00005f0009007a0c */ /* 0x000fc400047a1270 */
[C---:B------:R-:W-:Y:S02]  /*180f0*/  LEA.HI.X.SX32 R9, R10.reuse, R41, 0x2, P6 ;  /* 0x000000290a097211 */ /* 0x040fe400030f16ff */
[----:B------:R-:W-:Y:S01]  /*18100*/  IADD3 R10, R10, c[0x0][0x198], RZ ;  /* 0x000066000a0a7a10 */ /* 0x000fe20007ffe0ff */
[----:B------:R4:W-:Y:S01]  /*18110*/  @P1 STG.E [R6.64], R70 ;  /* 0x0000004606001986 */ /* 0x0009e2000c101904 */
[----:B------:R-:W-:Y:S02]  /*18120*/  ISETP.LT.AND P2, PT, R0, c[0x0][0x17c], !P0 ;  /* 0x00005f0000007a0c */ /* 0x000fe40004741270 */
[C---:B-1----:R-:W-:Y:S02]  /*18130*/  IADD3 R11, R10.reuse, c[0x0][0x198], RZ ;  /* 0x000066000a0b7a10 */ /* 0x042fe40007ffe0ff */
[----:B--2---:R-:W-:Y:S02]  /*18140*/  LEA R2, P1, R10, R40, 0x2 ;  /* 0x000000280a027211 */ /* 0x004fe400078210ff */
[----:B---3--:R-:W-:-:S02]  /*18150*/  IADD3 R5, R252, 0xeb, RZ ;  /* 0x000000ebfc057810 */ /* 0x008fc40007ffe0ff */
[----:B------:R-:W-:Y:S02]  /*18160*/  IADD3 R0, R252, 0xea, RZ ;  /* 0x000000eafc007810 */ /* 0x000fe40007ffe0ff */
[C---:B------:R-:W-:Y:S02]  /*18170*/  LEA R4, P6, R11.reuse, R40, 0x2 ;  /* 0x000000280b047211 */ /* 0x040fe400078c10ff */
[----:B------:R-:W-:Y:S01]  /*18180*/  LEA.HI.X.SX32 R3, R10, R41, 0x2, P1 ;  /* 0x000000290a037211 */ /* 0x000fe200008f16ff */
[----:B------:R1:W-:Y:S01]  /*18190*/  @P4 STG.E [R8.64], R71 ;  /* 0x0000004708004986 */ /* 0x0003e2000c101904 */
[----:B------:R-:W-:Y:S02]  /*181a0*/  IADD3 R10, R11, c[0x0][0x198], RZ ;  /* 0x000066000b0a7a10 */ /* 0x000fe40007ffe0ff */
[----:B------:R-:W-:Y:S02]  /*181b0*/  ISETP.LT.AND P4, PT, R5, c[0x0][0x17c], !P0 ;  /* 0x00005f0005007a0c */ /* 0x000fe40004781270 */
[----:B------:R-:W-:-:S02]  /*181c0*/  ISETP.LT.AND P3, PT, R0, c[0x0][0x17c], !P0 ;  /* 0x00005f0000007a0c */ /* 0x000fc40004761270 */
[----:B------:R-:W-:Y:S02]  /*181d0*/  LEA.HI.X.SX32 R5, R11, R41, 0x2, P6 ;  /* 0x000000290b057211 */ /* 0x000fe400030f16ff */
[C---:B------:R-:W-:Y:S01]  /*181e0*/  IADD3 R11, R10.reuse, c[0x0][0x198], RZ ;  /* 0x000066000a0b7a10 */ /* 0x040fe20007ffe0ff */
[----:B------:R2:W-:Y:S01]  /*181f0*/  @P2 STG.E [R2.64], R66 ;  /* 0x0000004202002986 */ /* 0x0005e2000c101904 */
[-C--:B----4-:R-:W-:Y:S02]  /*18200*/  LEA R6, P2, R10, R40.reuse, 0x2 ;  /* 0x000000280a067211 */ /* 0x090fe400078410ff */
[C---:B-1----:R-:W-:Y:S02]  /*18210*/  IADD3 R9, R252.reuse, 0xed, RZ ;  /* 0x000000edfc097810 */ /* 0x042fe40007ffe0ff */
[----:B------:R-:W-:Y:S01]  /*18220*/  LEA R8, P6, R11, R40, 0x2 ;  /* 0x000000280b087211 */ /* 0x000fe200078c10ff */
[----:B------:R1:W-:Y:S01]  /*18230*/  @P5 STG.E [R4.64], R67 ;  /* 0x0000004304005986 */ /* 0x0003e2000c101904 */
[----:B------:R-:W-:-:S02]  /*18240*/  IADD3 R0, R252, 0xec, RZ ;  /* 0x000000ecfc007810 */ /* 0x000fc40007ffe0ff */
[-C--:B------:R-:W-:Y:S02]  /*18250*/  LEA.HI.X.SX32 R7, R10, R41.reuse, 0x2, P2 ;  /* 0x000000290a077211 */ /* 0x080fe400010f16ff */
[----:B------:R-:W-:Y:S02]  /*18260*/  ISETP.LT.AND P5, PT, R9, c[0x0][0x17c], !P0 ;  /* 0x00005f0009007a0c */ /* 0x000fe400047a1270 */
[C---:B------:R-:W-:Y:S02]  /*18270*/  LEA.HI.X.SX32 R9, R11.reuse, R41, 0x2, P6 ;  /* 0x000000290b097211 */ /* 0x040fe400030f16ff */
[----:B------:R-:W-:Y:S01]  /*18280*/  IADD3 R11, R11, c[0x0][0x198], RZ ;  /* 0x000066000b0b7a10 */ /* 0x000fe20007ffe0ff */
[----:B------:R3:W-:Y:S01]  /*18290*/  @P3 STG.E [R6.64], R62 ;  /* 0x0000003e06003986 */ /* 0x0007e2000c101904 */
[----:B------:R-:W-:Y:S02]  /*182a0*/  ISETP.LT.AND P1, PT, R0, c[0x0][0x17c], !P0 ;  /* 0x00005f0000007a0c */ /* 0x000fe40004721270 */
[----:B------:R-:W-:-:S02]  /*182b0*/  IADD3 R10, R11, c[0x0][0x198], RZ ;  /* 0x000066000b0a7a10 */ /* 0x000fc40007ffe0ff */
[CC--:B--2---:R-:W-:Y:S02]  /*182c0*/  LEA R2, P3, R11.reuse, R40.reuse, 0x2 ;  /* 0x000000280b027211 */ /* 0x0c4fe400078610ff */
[C---:B-1----:R-:W-:Y:S02]  /*182d0*/  IADD3 R5, R252.reuse, 0xef, RZ ;  /* 0x000000effc057810 */ /* 0x042fe40007ffe0ff */
[----:B------:R-:W-:Y:S02]  /*182e0*/  IADD3 R0, R252, 0xee, RZ ;  /* 0x000000eefc007810 */ /* 0x000fe40007ffe0ff */
[C---:B------:R-:W-:Y:S02]  /*182f0*/  LEA R4, P6, R10.reuse, R40, 0x2 ;  /* 0x000000280a047211 */ /* 0x040fe400078c10ff */
[----:B------:R-:W-:Y:S01]  /*18300*/  LEA.HI.X.SX32 R3, R11, R41, 0x2, P3 ;  /* 0x000000290b037211 */ /* 0x000fe200018f16ff */
[----:B------:R1:W-:Y:S01]  /*18310*/  @P4 STG.E [R8.64], R63 ;  /* 0x0000003f08004986 */ /* 0x0003e2000c101904 */
[----:B------:R-:W-:-:S02]  /*18320*/  IADD3 R11, R10, c[0x0][0x198], RZ ;  /* 0x000066000a0b7a10 */ /* 0x000fc40007ffe0ff */
[----:B------:R-:W-:Y:S02]  /*18330*/  ISETP.LT.AND P4, PT, R5, c[0x0][0x17c], !P0 ;  /* 0x00005f0005007a0c */ /* 0x000fe40004781270 */
[----:B------:R-:W-:Y:S02]  /*18340*/  ISETP.LT.AND P2, PT, R0, c[0x0][0x17c], !P0 ;  /* 0x00005f0000007a0c */ /* 0x000fe40004741270 */
[----:B------:R-:W-:Y:S02]  /*18350*/  LEA.HI.X.SX32 R5, R10, R41, 0x2, P6 ;  /* 0x000000290a057211 */ /* 0x000fe400030f16ff */
[C---:B------:R-:W-:Y:S01]  /*18360*/  IADD3 R10, R11.reuse, c[0x0][0x198], RZ ;  /* 0x000066000b0a7a10 */ /* 0x040fe20007ffe0ff */
[----:B------:R2:W-:Y:S01]  /*18370*/  @P1 STG.E [R2.64], R58 ;  /* 0x0000003a02001986 */ /* 0x0005e2000c101904 */
[----:B---3--:R-:W-:Y:S02]  /*18380*/  LEA R6, P1, R11, R40, 0x2 ;  /* 0x000000280b067211 */ /* 0x008fe400078210ff */
[----:B-1----:R-:W-:-:S02]  /*18390*/  IADD3 R9, R252, 0xf1, RZ ;  /* 0x000000f1fc097810 */ /* 0x002fc40007ffe0ff */
[----:B------:R-:W-:Y:S01]  /*183a0*/  LEA R8, P6, R10, R40, 0x2 ;  /* 0x000000280a087211 */ /* 0x000fe200078c10ff */
[----:B------:R1:W-:Y:S01]  /*183b0*/  @P5 STG.E [R4.64], R59 ;  /* 0x0000003b04005986 */ /* 0x0003e2000c101904 */
[-C--:B------:R-:W-:Y:S02]  /*183c0*/  LEA.HI.X.SX32 R7, R11, R41.reuse, 0x2, P1 ;  /* 0x000000290b077211 */ /* 0x080fe400008f16ff */
[----:B------:R-:W-:Y:S02]  /*183d0*/  ISETP.LT.AND P5, PT, R9, c[0x0][0x17c], !P0 ;  /* 0x00005f0009007a0c */ /* 0x000fe400047a1270 */
[----:B------:R-:W-:Y:S02]  /*183e0*/  IADD3 R0, R252, 0xf0, RZ ;  /* 0x000000f0fc007810 */ /* 0x000fe40007ffe0ff */
[C---:B------:R-:W-:Y:S02]  /*183f0*/  LEA.HI.X.SX32 R9, R10.reuse, R41, 0x2, P6 ;  /* 0x000000290a097211 */ /* 0x040fe400030f16ff */
[----:B------:R-:W-:Y:S01]  /*18400*/  IADD3 R10, R10, c[0x0][0x198], RZ ;  /* 0x000066000a0a7a10 */ /* 0x000fe20007ffe0ff */
[----:B------:R-:W-:Y:S01]  /*18410*/  @P2 STG.E [R6.64], R54 ;  /* 0x0000003606002986 */ /* 0x000fe2000c101904 */
[----:B------:R-:W-:-:S02]  /*18420*/  ISETP.LT.AND P3, PT, R0, c[0x0][0x17c], !P0 ;  /* 0x00005f0000007a0c */ /* 0x000fc40004761270 */
[C---:B------:R-:W-:Y:S02]  /*18430*/  IADD3 R11, R10.reuse, c[0x0][0x198], RZ ;  /* 0x000066000a0b7a10 */ /* 0x040fe40007ffe0ff */
[-C--:B--2---:R-:W-:Y:S02]  /*18440*/  LEA R2, P2, R10, R40.reuse, 0x2 ;  /* 0x000000280a027211 */ /* 0x084fe400078410ff */
[----:B-1----:R-:W-:Y:S02]  /*18450*/  IADD3 R5, R252, 0xf3, RZ ;  /* 0x000000f3fc057810 */ /* 0x002fe40007ffe0ff */
[----:B------:R-:W-:Y:S02]  /*18460*/  LEA R4, P6, R11, R40, 0x2 ;  /* 0x000000280b047211 */ /* 0x000fe400078c10ff */
[----:B------:R-:W-:Y:S01]  /*18470*/  LEA.HI.X.SX32 R3, R10, R41, 0x2, P2 ;  /* 0x000000290a037211 */ /* 0x000fe200010f16ff */
[----:B------:R1:W-:Y:S01]  /*18480*/  @P4 STG.E [R8.64], R55 ;  /* 0x0000003708004986 */ /* 0x0003e2000c101904 */
[----:B------:R-:W-:-:S02]  /*18490*/  IADD3 R0, R252, 0xf2, RZ ;  /* 0x000000f2fc007810 */ /* 0x000fc40007ffe0ff */
[----:B------:R-:W-:Y:S02]  /*184a0*/  IADD3 R10, R11, c[0x0][0x198], RZ ;  /* 0x000066000b0a7a10 */ /* 0x000fe40007ffe0ff */
[----:B------:R-:W-:Y:S02]  /*184b0*/  ISETP.LT.AND P4, PT, R5, c[0x0][0x17c], !P0 ;  /* 0x00005f0005007a0c */ /* 0x000fe40004781270 */
[----:B------:R-:W-:Y:S02]  /*184c0*/  LEA.HI.X.SX32 R5, R11, R41, 0x2, P6 ;  /* 0x000000290b057211 */ /* 0x000fe400030f16ff */
[----:B------:R-:W-:Y:S02]  /*184d0*/  ISETP.LT.AND P1, PT, R0, c[0x0][0x17c], !P0 ;  /* 0x00005f0000007a0c */ /* 0x000fe40004721270 */
[----:B------:R-:W-:Y:S01]  /*184e0*/  IADD3 R11, R10, c[0x0][0x198], RZ ;  /* 0x000066000a0b7a10 */ /* 0x000fe20007ffe0ff */
[----:B------:R2:W-:Y:S01]  /*184f0*/  @P3 STG.E [R2.64], R50 ;  /* 0x0000003202003986 */ /* 0x0005e2000c101904 */
[----:B-1----:R-:W-:-:S02]  /*18500*/  IADD3 R9, R252, 0xf5, RZ ;  /* 0x000000f5fc097810 */ /* 0x002fc40007ffe0ff */
[-C--:B------:R-:W-:Y:S02]  /*18510*/  LEA R6, P3, R10, R40.reuse, 0x2 ;  /* 0x000000280a067211 */ /* 0x080fe400078610ff */
[----:B------:R-:W-:Y:S01]  /*18520*/  LEA R8, P6, R11, R40, 0x2 ;  /* 0x000000280b087211 */ /* 0x000fe200078c10ff */
[----:B------:R1:W-:Y:S01]  /*18530*/  @P5 STG.E [R4.64], R51 ;  /* 0x0000003304005986 */ /* 0x0003e2000c101904 */
[----:B------:R-:W-:Y:S02]  /*18540*/  IADD3 R0, R252, 0xf4, RZ ;  /* 0x000000f4fc007810 */ /* 0x000fe40007ffe0ff */
[----:B------:R-:W-:Y:S02]  /*18550*/  ISETP.LT.AND P5, PT, R9, c[0x0][0x17c], !P0 ;  /* 0x00005f0009007a0c */ /* 0x000fe400047a1270 */
[-C--:B------:R-:W-:Y:S02]  /*18560*/  LEA.HI.X.SX32 R7, R10, R41.reuse, 0x2, P3 ;  /* 0x000000290a077211 */ /* 0x080fe400018f16ff */
[----:B------:R-:W-:-:S02]  /*18570*/  LEA.HI.X.SX32 R9, R11, R41, 0x2, P6 ;  /* 0x000000290b097211 */ /* 0x000fc400030f16ff */
[----:B------:R-:W-:Y:S02]  /*18580*/  IADD3 R11, R11, c[0x0][0x198], RZ ;  /* 0x000066000b0b7a10 */ /* 0x000fe40007ffe0ff */
[----:B------:R-:W-:Y:S01]  /*18590*/  ISETP.LT.AND P2, PT, R0, c[0x0][0x17c], !P0 ;  /* 0x00005f0000007a0c */ /* 0x000fe20004741270 */
[----:B------:R3:W-:Y:S01]  /*185a0*/  @P1 STG.E [R6.64], R46 ;  /* 0x0000002e06001986 */ /* 0x0007e2000c101904 */
[C---:B------:R-:W-:Y:S02]  /*185b0*/  IADD3 R10, R11.reuse, c[0x0][0x198], RZ ;  /* 0x000066000b0a7a10 */ /* 0x040fe40007ffe0ff */
[-C--:B--2---:R-:W-:Y:S02]  /*185c0*/  LEA R2, P1, R11, R40.reuse, 0x2 ;  /* 0x000000280b027211 */ /* 0x084fe400078210ff */
[----:B-1----:R-:W-:Y:S02]  /*185d0*/  IADD3 R5, R252, 0xf7, RZ ;  /* 0x000000f7fc057810 */ /* 0x002fe40007ffe0ff */
[----:B------:R-:W-:Y:S01]  /*185e0*/  LEA R4, P6, R10, R40, 0x2 ;  /* 0x000000280a047211 */ /* 0x000fe200078c10ff */
[----:B------:R1:W-:Y:S01]  /*185f0*/  @P4 STG.E [R8.64], R47 ;  /* 0x0000002f08004986 */ /* 0x0003e2000c101904 */
[----:B------:R-:W-:-:S02]  /*18600*/  IADD3 R0, R252, 0xf6, RZ ;  /* 0x000000f6fc007810 */ /* 0x000fc40007ffe0ff */
[-C--:B------:R-:W-:Y:S02]  /*18610*/  LEA.HI.X.SX32 R3, R11, R41.reuse, 0x2, P1 ;  /* 0x000000290b037211 */ /* 0x080fe400008f16ff */
[C---:B------:R-:W-:Y:S02]  /*18620*/  IADD3 R11, R10.reuse, c[0x0][0x198], RZ ;  /* 0x000066000a0b7a10 */ /* 0x040fe40007ffe0ff */
[----:B------:R-:W-:Y:S02]  /*18630*/  ISETP.LT.AND P4, PT, R5, c[0x0][0x17c], !P0 ;  /* 0x00005f0005007a0c */ /* 0x000fe40004781270 */
[----:B------:R-:W-:Y:S02]  /*18640*/  LEA.HI.X.SX32 R5, R10, R41, 0x2, P6 ;  /* 0x000000290a057211 */ /* 0x000fe400030f16ff */
[----:B------:R-:W-:Y:S01]  /*18650*/  ISETP.LT.AND P3, PT, R0, c[0x0][0x17c], !P0 ;  /* 0x00005f0000007a0c */ /* 0x000fe20004761270 */
[----:B------:R2:W-:Y:S01]  /*18660*/  @P2 STG.E [R2.64], R38 ;  /* 0x0000002602002986 */ /* 0x0005e2000c101904 */
[----:B------:R-:W-:-:S02]  /*18670*/  IADD3 R10, R11, c[0x0][0x198], RZ ;  /* 0x000066000b0a7a10 */ /* 0x000fc40007ffe0ff */
[CC--:B---3--:R-:W-:Y:S01]  /*18680*/  LEA R6, P2, R11.reuse, R40.reuse, 0x2 ;  /* 0x000000280b067211 */ /* 0x0c8fe200078410ff */
[----:B------:R3:W-:Y:S01]  /*18690*/  @P5 STG.E [R4.64], R39 ;  /* 0x0000002704005986 */ /* 0x0007e2000c101904 */
[----:B-1----:R-:W-:Y:S02]  /*186a0*/  IADD3 R9, R252, 0xf9, RZ ;  /* 0x000000f9fc097810 */ /* 0x002fe40007ffe0ff */
[----:B------:R-:W-:Y:S02]  /*186b0*/  LEA R8, P5, R10, R40, 0x2 ;  /* 0x000000280a087211 */ /* 0x000fe400078a10ff */
[----:B------:R-:W-:Y:S02]  /*186c0*/  LEA.HI.X.SX32 R7, R11, R41, 0x2, P2 ;  /* 0x000000290b077211 */ /* 0x000fe400010f16ff */
[----:B------:R-:W-:Y:S02]  /*186d0*/  IADD3 R0, R252, 0xf8, RZ ;  /* 0x000000f8fc007810 */ /* 0x000fe40007ffe0ff */
[----:B------:R-:W-:-:S02]  /*186e0*/  ISETP.LT.AND P2, PT, R9, c[0x0][0x17c], !P0 ;  /* 0x00005f0009007a0c */ /* 0x000fc40004741270 */
[C---:B------:R-:W-:Y:S02]  /*186f0*/  LEA.HI.X.SX32 R9, R10.reuse, R41, 0x2, P5 ;  /* 0x000000290a097211 */ /* 0x040fe400028f16ff */
[----:B------:R-:W-:Y:S01]  /*18700*/  IADD3 R10, R10, c[0x0][0x198], RZ ;  /* 0x000066000a0a7a10 */ /* 0x000fe20007ffe0ff */
[----:B------:R-:W-:Y:S01]  /*18710*/  @P3 STG.E [R6.64], R34 ;  /* 0x0000002206003986 */ /* 0x000fe2000c101904 */
[----:B------:R-:W-:Y:S02]  /*18720*/  ISETP.LT.AND P1, PT, R0, c[0x0][0x17c], !P0 ;  /* 0x00005f0000007a0c */ /* 0x000fe40004721270 */
[C---:B--2---:R-:W-:Y:S02]  /*18730*/  LEA R2, P3, R10.reuse, R40, 0x2 ;  /* 0x000000280a027211 */ /* 0x044fe400078610ff */
[----:B------:R-:W-:Y:S02]  /*18740*/  IADD3 R11, R10, c[0x0][0x198], RZ ;  /* 0x000066000a0b7a10 */ /* 0x000fe40007ffe0ff */
[----:B------:R-:W-:-:S02]  /*18750*/  IADD3 R0, R252, 0xfa, RZ ;  /* 0x000000fafc007810 */ /* 0x000fc40007ffe0ff */
[----:B------:R-:W-:Y:S02]  /*18760*/  LEA.HI.X.SX32 R3, R10, R41, 0x2, P3 ;  /* 0x000000290a037211 */ /* 0x000fe400018f16ff */
[----:B---3--:R-:W-:Y:S02]  /*18770*/  IADD3 R5, R252, 0xfb, RZ ;  /* 0x000000fbfc057810 */ /* 0x008fe40007ffe0ff */
[C---:B------:R-:W-:Y:S02]  /*18780*/  IADD3 R10, R11.reuse, c[0x0][0x198], RZ ;  /* 0x000066000b0a7a10 */ /* 0x040fe40007ffe0ff */
[----:B------:R-:W-:Y:S02]  /*18790*/  ISETP.LT.AND P5, PT, R0, c[0x0][0x17c], !P0 ;  /* 0x00005f0000007a0c */ /* 0x000fe400047a1270 */
[----:B------:R-:W-:Y:S01]  /*187a0*/  LEA R4, P6, R11, R40, 0x2 ;  /* 0x000000280b047211 */ /* 0x000fe200078c10ff */
[----:B------:R1:W-:Y:S01]  /*187b0*/  @P4 STG.E [R8.64], R35 ;  /* 0x0000002308004986 */ /* 0x0003e2000c101904 */
[----:B------:R-:W-:-:S02]  /*187c0*/  IADD3 R0, R252, 0xfc, RZ ;  /* 0x000000fcfc007810 */ /* 0x000fc40007ffe0ff */
[----:B------:R-:W-:Y:S01]  /*187d0*/  ISETP.LT.AND P4, PT, R5, c[0x0][0x17c], !P0 ;  /* 0x00005f0005007a0c */ /* 0x000fe20004781270 */
[----:B------:R2:W-:Y:S01]  /*187e0*/  @P1 STG.E [R2.64], R26 ;  /* 0x0000001a02001986 */ /* 0x0005e2000c101904 */
[----:B------:R-:W-:Y:S02]  /*187f0*/  LEA.HI.X.SX32 R5, R11, R41, 0x2, P6 ;  /* 0x000000290b057211 */ /* 0x000fe400030f16ff */
[----:B------:R-:W-:Y:S02]  /*18800*/  ISETP.LT.AND P3, PT, R0, c[0x0][0x17c], !P0 ;  /* 0x00005f0000007a0c */ /* 0x000fe40004761270 */
[----:B------:R-:W-:Y:S02]  /*18810*/  IADD3 R0, R252, 0xfd, RZ ;  /* 0x000000fdfc007810 */ /* 0x000fe40007ffe0ff */
[C---:B-1----:R-:W-:Y:S02]  /*18820*/  IADD3 R9, R10.reuse, c[0x0][0x198], RZ ;  /* 0x000066000a097a10 */ /* 0x042fe40007ffe0ff */
[----:B------:R-:W-:-:S02]  /*18830*/  LEA R6, P1, R10, R40, 0x2 ;  /* 0x000000280a067211 */ /* 0x000fc400078210ff */
[C---:B------:R-:W-:Y:S01]  /*18840*/  IADD3 R11, R9.reuse, c[0x0][0x198], RZ ;  /* 0x00006600090b7a10 */ /* 0x040fe20007ffe0ff */
[----:B------:R1:W-:Y:S01]  /*18850*/  @P2 STG.E [R4.64], R27 ;  /* 0x0000001b04002986 */ /* 0x0003e2000c101904 */
[-C--:B------:R-:W-:Y:S02]  /*18860*/  LEA R8, P6, R9, R40.reuse, 0x2 ;  /* 0x0000002809087211 */ /* 0x080fe400078c10ff */
[----:B------:R-:W-:Y:S02]  /*18870*/  ISETP.LT.AND P2, PT, R0, c[0x0][0x17c], !P0 ;  /* 0x00005f0000007a0c */ /* 0x000fe40004741270 */
[----:B------:R-:W-:Y:S02]  /*18880*/  LEA.HI.X.SX32 R7, R10, R41, 0x2, P1 ;  /* 0x000000290a077211 */ /* 0x000fe400008f16ff */
[C---:B------:R-:W-:Y:S02]  /*18890*/  IADD3 R0, R11.reuse, c[0x0][0x198], RZ ;  /* 0x000066000b007a10 */ /* 0x040fe40007ffe0ff */
[----:B--2---:R-:W-:-:S02]  /*188a0*/  LEA R2, P1, R11, R40, 0x2 ;  /* 0x000000280b027211 */ /* 0x004fc400078210ff */
[C---:B------:R-:W-:Y:S02]  /*188b0*/  IADD3 R12, R252.reuse, 0xfe, RZ ;  /* 0x000000fefc0c7810 */ /* 0x040fe40007ffe0ff */
[----:B------:R-:W-:Y:S02]  /*188c0*/  IADD3 R252, R252, 0xff, RZ ;  /* 0x000000fffcfc7810 */ /* 0x000fe40007ffe0ff */
[-C--:B------:R-:W-:Y:S02]  /*188d0*/  LEA.HI.X.SX32 R9, R9, R41.reuse, 0x2, P6 ;  /* 0x0000002909097211 */ /* 0x080fe400030f16ff */
[C---:B------:R-:W-:Y:S02]  /*188e0*/  LEA R10, P6, R0.reuse, R40, 0x2 ;  /* 0x00000028000a7211 */ /* 0x040fe400078c10ff */
[----:B------:R-:W-:Y:S02]  /*188f0*/  LEA.HI.X.SX32 R3, R11, R41, 0x2, P1 ;  /* 0x000000290b037211 */ /* 0x000fe400008f16ff */
[----:B-1----:R-:W-:-:S02]  /*18900*/  IADD3 R5, R0, c[0x0][0x198], RZ ;  /* 0x0000660000057a10 */ /* 0x002fc40007ffe0ff */
[----:B------:R-:W-:Y:S02]  /*18910*/  ISETP.LT.AND P1, PT, R12, c[0x0][0x17c], !P0 ;  /* 0x00005f000c007a0c */ /* 0x000fe40004721270 */
[----:B------:R-:W-:Y:S02]  /*18920*/  ISETP.LT.AND P0, PT, R252, c[0x0][0x17c], !P0 ;  /* 0x00005f00fc007a0c */ /* 0x000fe40004701270 */
[-C--:B------:R-:W-:Y:S02]  /*18930*/  LEA.HI.X.SX32 R11, R0, R41.reuse, 0x2, P6 ;  /* 0x00000029000b7211 */ /* 0x080fe400030f16ff */
[C---:B------:R-:W-:Y:S02]  /*18940*/  LEA R4, P6, R5.reuse, R40, 0x2 ;  /* 0x0000002805047211 */ /* 0x040fe400078c10ff */
[C---:B------:R-:W-:Y:S01]  /*18950*/  IADD3 R0, R5.reuse, c[0x0][0x198], RZ ;  /* 0x0000660005007a10 */ /* 0x040fe20007ffe0ff */
[----:B------:R1:W-:Y:S01]  /*18960*/  @P5 STG.E [R6.64], R18 ;  /* 0x0000001206005986 */ /* 0x0003e2000c101904 */
[----:B------:R-:W-:-:S03]  /*18970*/  LEA.HI.X.SX32 R5, R5, R41, 0x2, P6 ;  /* 0x0000002905057211 */ /* 0x000fc600030f16ff */
[----:B------:R1:W-:Y:S01]  /*18980*/  @P4 STG.E [R8.64], R19 ;  /* 0x0000001308004986 */ /* 0x0003e2000c101904 */
[----:B------:R-:W-:-:S03]  /*18990*/  LEA R40, P6, R0, R40, 0x2 ;  /* 0x0000002800287211 */ /* 0x000fc600078c10ff */
[----:B------:R1:W-:Y:S04]  /*189a0*/  @P3 STG.E [R2.64], R22 ;  /* 0x0000001602003986 */ /* 0x0003e8000c101904 */
[----:B------:R1:W-:Y:S01]  /*189b0*/  @P2 STG.E [R10.64], R23 ;  /* 0x000000170a002986 */ /* 0x0003e2000c101904 */
[----:B------:R-:W-:-:S03]  /*189c0*/  LEA.HI.X.SX32 R41, R0, R41, 0x2, P6 ;  /* 0x0000002900297211 */ /* 0x000fc600030f16ff */
[----:B------:R1:W-:Y:S01]  /*189d0*/  @P1 STG.E [R4.64], R30 ;  /* 0x0000001e04001986 */ /* 0x0003e2000c101904 */
[----:B------:R-:W-:Y:S05]  /*189e0*/  @!P0 EXIT ;  /* 0x000000000000894d */ /* 0x000fea0003800000 */
[----:B------:R-:W-:Y:S01]  /*189f0*/  STG.E [R40.64], R31 ;  /* 0x0000001f28007986 */ /* 0x000fe2000c101904 */
[----:B------:R-:W-:Y:S05]  /*18a00*/  EXIT ;  /* 0x000000000000794d */ /* 0x000fea0003800000 */
.L_x_2:
[----:B------:R-:W-:-:S00]  /*18a10*/  BRA `(.L_x_2) ;  /* 0xfffffff000007947 */ /* 0x000fc0000383ffff */
[----:B------:R-:W-:-:S00]  /*18a20*/  NOP ;  /* 0x0000000000007918 */ /* 0x000fc00000000000 */
        /* <DEDUP_REMOVED lines=13> */
.L_x_3:


//--------------------- .nv.shared.matmul_kernel  --------------------------
	.section	.nv.shared.matmul_kernel,"aw",@nobits
	.sectionflags	@""
	.align	16
